def matmul_kernel(
    a_ptr,
    b_ptr,
    c_ptr,
    M,
    N,
    K,
    stride_am,
    stride_ak,
    stride_bk,
    stride_bn,
    stride_cm,
    stride_cn,
    BLOCK_M: tl.constexpr,
    BLOCK_N: tl.constexpr,
    BLOCK_K: tl.constexpr,
    GROUP_M: tl.constexpr,
):
    pid = tl.program_id(axis=0)
    num_pid_m = tl.cdiv(M, BLOCK_M)
    num_pid_n = tl.cdiv(N, BLOCK_N)
    num_pid_in_group = GROUP_M * num_pid_n
    group_id = pid // num_pid_in_group
    first_pid_m = group_id * GROUP_M
    group_size_m = min(num_pid_m - first_pid_m, GROUP_M)
    pid_m = first_pid_m + ((pid % num_pid_in_group) % group_size_m)
    pid_n = (pid % num_pid_in_group) // group_size_m

    offs_am = (pid_m * BLOCK_M + tl.arange(0, BLOCK_M)) % M
    offs_bn = (pid_n * BLOCK_N + tl.arange(0, BLOCK_N)) % N
    offs_k = tl.arange(0, BLOCK_K)
    a_ptrs = a_ptr + offs_am[:, None] * stride_am + offs_k[None, :] * stride_ak
    b_ptrs = b_ptr + offs_k[:, None] * stride_bk + offs_bn[None, :] * stride_bn

    acc = tl.zeros((BLOCK_M, BLOCK_N), dtype=tl.float32)
    for kk in range(0, tl.cdiv(K, BLOCK_K)):
        a = tl.load(a_ptrs, mask=offs_k[None, :] < K - kk * BLOCK_K, other=0.0)
        b = tl.load(b_ptrs, mask=offs_k[:, None] < K - kk * BLOCK_K, other=0.0)
        acc = tl.dot(a, b, acc)
        a_ptrs += BLOCK_K * stride_ak
        b_ptrs += BLOCK_K * stride_bk

    c = acc.to(c_ptr.dtype.element_ty)
    offs_cm = pid_m * BLOCK_M + tl.arange(0, BLOCK_M)
    offs_cn = pid_n * BLOCK_N + tl.arange(0, BLOCK_N)
    c_ptrs = c_ptr + offs_cm[:, None] * stride_cm + offs_cn[None, :] * stride_cn
    mask = (offs_cm[:, None] < M) & (offs_cn[None, :] < N)
    tl.store(c_ptrs, c, mask=mask)

# config = {"BLOCK_K": 128, "BLOCK_M": 256, "BLOCK_N": 256, "GROUP_M": 8, "arch": "sm_90", "dtype": "fp8e4m3", "num_ctas": 4, "num_stages": 3, "num_warps": 4}
# arch = sm_90


// ===== COMPILED SASS (sm_90a) =====

	.target	sm_90a

	.elftype	@"ET_EXEC"


//--------------------- .note.nv.tkinfo           --------------------------
	.section	.note.nv.tkinfo,"",@"SHT_NOTE"
	.sectionflags	@"SHF_NOTE_NV_TKINFO"
	.tkinfo
        /*0018*/ 	.word	0x00000002
        /*0030*/ 	.string	""
        /*0030*/ 	.string	"ptxas"
        /*0030*/ 	.string	"Cuda compilation tools, release 13.0, V13.0.88"
        /*0030*/ 	.string	"Build cuda_13.0.r13.0/compiler.36424714_0"
        /*0030*/ 	.string	"-v  -suppress-debug-info  -lineinfo  -arch sm_90a "



//--------------------- .note.nv.cuinfo           --------------------------
	.section	.note.nv.cuinfo,"",@"SHT_NOTE"
	.sectionflags	@"SHF_NOTE_NV_CUINFO"
        /*0018*/ 	.short	0x0002
        /*001a*/ 	.short	0x005a
        /*001c*/ 	.short	0x0082
	.zero		2


//--------------------- .nv.info                  --------------------------
	.section	.nv.info,"",@"SHT_CUDA_INFO"
	.align	4


	//----- nvinfo : EIATTR_REGCOUNT
	.align		4
        /*0000*/ 	.byte	0x04, 0x2f
        /*0002*/ 	.short	(.L_1 - .L_0)
	.align		4
.L_0:
        /*0004*/ 	.word	index@(matmul_kernel)
        /*0008*/ 	.word	0x000000ff


	//----- nvinfo : EIATTR_FRAME_SIZE
	.align		4
.L_1:
        /*000c*/ 	.byte	0x04, 0x11
        /*000e*/ 	.short	(.L_3 - .L_2)
	.align		4
.L_2:
        /*0010*/ 	.word	index@(matmul_kernel)
        /*0014*/ 	.word	0x000008e0


	//----- nvinfo : EIATTR_MIN_STACK_SIZE
	.align		4
.L_3:
        /*0018*/ 	.byte	0x04, 0x12
        /*001a*/ 	.short	(.L_5 - .L_4)
	.align		4
.L_4:
        /*001c*/ 	.word	index@(matmul_kernel)
        /*0020*/ 	.word	0x000008e0
.L_5:


//--------------------- .nv.compat                --------------------------
	.section	.nv.compat,"",@"SHT_CUDA_COMPAT_INFO"
	.align	4
        /*0000*/ 	.byte	0x02, 0x09, 0x01, 0x00, 0x02, 0x02, 0x04, 0x00, 0x02, 0x05, 0x05, 0x00, 0x03, 0x07, 0x01, 0x01
        /*0010*/ 	.byte	0x02, 0x03, 0x00, 0x00, 0x02, 0x06, 0x01, 0x00, 0x04, 0x0b, 0x08, 0x00, 0x00, 0x00, 0x00, 0x00
        /*0020*/ 	.byte	0x00, 0x00, 0x00, 0x00


//--------------------- .nv.info.matmul_kernel    --------------------------
	.section	.nv.info.matmul_kernel,"",@"SHT_CUDA_INFO"
	.sectionflags	@""
	.align	4


	//----- nvinfo : EIATTR_CUDA_API_VERSION
	.align		4
        /*0000*/ 	.byte	0x04, 0x37
        /*0002*/ 	.short	(.L_7 - .L_6)
.L_6:
        /*0004*/ 	.word	0x00000082


	//----- nvinfo : EIATTR_KPARAM_INFO
	.align		4
.L_7:
        /*0008*/ 	.byte	0x04, 0x17
        /*000a*/ 	.short	(.L_9 - .L_8)
.L_8:
        /*000c*/ 	.word	0x00000000
        /*0010*/ 	.short	0x000d
        /*0012*/ 	.short	0x0048
        /*0014*/ 	.byte	0x00, 0xf4, 0x21, 0x00


	//----- nvinfo : EIATTR_KPARAM_INFO
	.align		4
.L_9:
        /*0018*/ 	.byte	0x04, 0x17
        /*001a*/ 	.short	(.L_11 - .L_10)
.L_10:
        /*001c*/ 	.word	0x00000000
        /*0020*/ 	.short	0x000c
        /*0022*/ 	.short	0x0040
        /*0024*/ 	.byte	0x00, 0xf4, 0x21, 0x00


	//----- nvinfo : EIATTR_KPARAM_INFO
	.align		4
.L_11:
        /*0028*/ 	.byte	0x04, 0x17
        /*002a*/ 	.short	(.L_13 - .L_12)
.L_12:
        /*002c*/ 	.word	0x00000000
        /*0030*/ 	.short	0x000b
        /*0032*/ 	.short	0x0038
        /*0034*/ 	.byte	0x00, 0xf0, 0x11, 0x00


	//----- nvinfo : EIATTR_KPARAM_INFO
	.align		4
.L_13:
        /*0038*/ 	.byte	0x04, 0x17
        /*003a*/ 	.short	(.L_15 - .L_14)
.L_14:
        /*003c*/ 	.word	0x00000000
        /*0040*/ 	.short	0x000a
        /*0042*/ 	.short	0x0034
        /*0044*/ 	.byte	0x00, 0xf0, 0x11, 0x00


	//----- nvinfo : EIATTR_KPARAM_INFO
	.align		4
.L_15:
        /*0048*/ 	.byte	0x04, 0x17
        /*004a*/ 	.short	(.L_17 - .L_16)
.L_16:
        /*004c*/ 	.word	0x00000000
        /*0050*/ 	.short	0x0009
        /*0052*/ 	.short	0x0030
        /*0054*/ 	.byte	0x00, 0xf0, 0x11, 0x00


	//----- nvinfo : EIATTR_KPARAM_INFO
	.align		4
.L_17:
        /*0058*/ 	.byte	0x04, 0x17
        /*005a*/ 	.short	(.L_19 - .L_18)
.L_18:
        /*005c*/ 	.word	0x00000000
        /*0060*/ 	.short	0x0008
        /*0062*/ 	.short	0x002c
        /*0064*/ 	.byte	0x00, 0xf0, 0x11, 0x00


	//----- nvinfo : EIATTR_KPARAM_INFO
	.align		4
.L_19:
        /*0068*/ 	.byte	0x04, 0x17
        /*006a*/ 	.short	(.L_21 - .L_20)
.L_20:
        /*006c*/ 	.word	0x00000000
        /*0070*/ 	.short	0x0007
        /*0072*/ 	.short	0x0028
        /*0074*/ 	.byte	0x00, 0xf0, 0x11, 0x00


	//----- nvinfo : EIATTR_KPARAM_INFO
	.align		4
.L_21:
        /*0078*/ 	.byte	0x04, 0x17
        /*007a*/ 	.short	(.L_23 - .L_22)
.L_22:
        /*007c*/ 	.word	0x00000000
        /*0080*/ 	.short	0x0006
        /*0082*/ 	.short	0x0024
        /*0084*/ 	.byte	0x00, 0xf0, 0x11, 0x00


	//----- nvinfo : EIATTR_KPARAM_INFO
	.align		4
.L_23:
        /*0088*/ 	.byte	0x04, 0x17
        /*008a*/ 	.short	(.L_25 - .L_24)
.L_24:
        /*008c*/ 	.word	0x00000000
        /*0090*/ 	.short	0x0005
        /*0092*/ 	.short	0x0020
        /*0094*/ 	.byte	0x00, 0xf0, 0x11, 0x00


	//----- nvinfo : EIATTR_KPARAM_INFO
	.align		4
.L_25:
        /*0098*/ 	.byte	0x04, 0x17
        /*009a*/ 	.short	(.L_27 - .L_26)
.L_26:
        /*009c*/ 	.word	0x00000000
        /*00a0*/ 	.short	0x0004
        /*00a2*/ 	.short	0x001c
        /*00a4*/ 	.byte	0x00, 0xf0, 0x11, 0x00


	//----- nvinfo : EIATTR_KPARAM_INFO
	.align		4
.L_27:
        /*00a8*/ 	.byte	0x04, 0x17
        /*00aa*/ 	.short	(.L_29 - .L_28)
.L_28:
        /*00ac*/ 	.word	0x00000000
        /*00b0*/ 	.short	0x0003
        /*00b2*/ 	.short	0x0018
        /*00b4*/ 	.byte	0x00, 0xf0, 0x11, 0x00


	//----- nvinfo : EIATTR_KPARAM_INFO
	.align		4
.L_29:
        /*00b8*/ 	.byte	0x04, 0x17
        /*00ba*/ 	.short	(.L_31 - .L_30)
.L_30:
        /*00bc*/ 	.word	0x00000000
        /*00c0*/ 	.short	0x0002
        /*00c2*/ 	.short	0x0010
        /*00c4*/ 	.byte	0x00, 0xf4, 0x21, 0x00


	//----- nvinfo : EIATTR_KPARAM_INFO
	.align		4
.L_31:
        /*00c8*/ 	.byte	0x04, 0x17
        /*00ca*/ 	.short	(.L_33 - .L_32)
.L_32:
        /*00cc*/ 	.word	0x00000000
        /*00d0*/ 	.short	0x0001
        /*00d2*/ 	.short	0x0008
        /*00d4*/ 	.byte	0x00, 0xf4, 0x21, 0x00


	//----- nvinfo : EIATTR_KPARAM_INFO
	.align		4
.L_33:
        /*00d8*/ 	.byte	0x04, 0x17
        /*00da*/ 	.short	(.L_35 - .L_34)
.L_34:
        /*00dc*/ 	.word	0x00000000
        /*00e0*/ 	.short	0x0000
        /*00e2*/ 	.short	0x0000
        /*00e4*/ 	.byte	0x00, 0xf4, 0x21, 0x00


	//----- nvinfo : EIATTR_EXPLICIT_CLUSTER
	.align		4
.L_35:
        /*00e8*/ 	.byte	0x01, 0x3e
	.zero		2


	//----- nvinfo : EIATTR_CTA_PER_CLUSTER
	.align		4
        /*00ec*/ 	.byte	0x04, 0x3d
        /*00ee*/ 	.short	(.L_37 - .L_36)
.L_36:
        /*00f0*/ 	.word	0x00000004
        /*00f4*/ 	.word	0x00000001
        /*00f8*/ 	.word	0x00000001


	//----- nvinfo : EIATTR_SPARSE_MMA_MASK
	.align		4
.L_37:
        /*00fc*/ 	.byte	0x03, 0x50
        /*00fe*/ 	.short	0x0000


	//----- nvinfo : EIATTR_MAXREG_COUNT
	.align		4
        /*0100*/ 	.byte	0x03, 0x1b
        /*0102*/ 	.short	0x00ff


	//----- nvinfo : EIATTR_NUM_BARRIERS
	.align		4
        /*0104*/ 	.byte	0x02, 0x4c
        /*0106*/ 	.byte	0x01
	.zero		1


	//----- nvinfo : EIATTR_ANNOTATIONS
	.align		4
        /*0108*/ 	.byte	0x04, 0x55
        /*010a*/ 	.short	(.L_39 - .L_38)


	//   ....[0]....
.L_38:
        /*010c*/ 	.word	0x00000001
        /*0110*/ 	.byte	0xd0, 0x05, 0x00, 0x00, 0x01, 0x00, 0x00, 0x00, 0xf0, 0x0d, 0x00, 0x00, 0x01, 0x00, 0x00, 0x00
        /* <DEDUP_REMOVED lines=1064> */
        /*43a0*/ 	.byte	0x40, 0xad, 0x01, 0x00


	//----- nvinfo : EIATTR_MERCURY_ISA_VERSION
	.align		4
.L_39:
        /*43a4*/ 	.byte	0x03, 0x5f
        /*43a6*/ 	.short	0x0101


	//----- nvinfo : EIATTR_EXIT_INSTR_OFFSETS
	.align		4
        /*43a8*/ 	.byte	0x04, 0x1c
        /*43aa*/ 	.short	(.L_41 - .L_40)


	//   ....[0]....
.L_40:
        /*43ac*/ 	.word	0x0001f610


	//   ....[1]....
        /*43b0*/ 	.word	0x0001f630


	//----- nvinfo : EIATTR_REQNTID
	.align		4
.L_41:
        /*43b4*/ 	.byte	0x04, 0x10
        /*43b6*/ 	.short	(.L_43 - .L_42)
.L_42:
        /*43b8*/ 	.word	0x00000080
        /*43bc*/ 	.word	0x00000001
        /*43c0*/ 	.word	0x00000001


	//----- nvinfo : EIATTR_CBANK_PARAM_SIZE
	.align		4
.L_43:
        /*43c4*/ 	.byte	0x03, 0x19
        /*43c6*/ 	.short	0x0050


	//----- nvinfo : EIATTR_PARAM_CBANK
	.align		4
        /*43c8*/ 	.byte	0x04, 0x0a
        /*43ca*/ 	.short	(.L_45 - .L_44)
	.align		4
.L_44:
        /*43cc*/ 	.word	index@(.nv.constant0.matmul_kernel)
        /*43d0*/ 	.short	0x0210
        /*43d2*/ 	.short	0x0050


	//----- nvinfo : EIATTR_SW_WAR
	.align		4
.L_45:
        /*43d4*/ 	.byte	0x04, 0x36
        /*43d6*/ 	.short	(.L_47 - .L_46)
.L_46:
        /*43d8*/ 	.word	0x00000008
.L_47:


//--------------------- .nv.callgraph             --------------------------
	.section	.nv.callgraph,"",@"SHT_CUDA_CALLGRAPH"
	.align	4
	.sectionentsize	8
	.align		4
        /*0000*/ 	.word	0x00000000
	.align		4
        /*0004*/ 	.word	0xffffffff
	.align		4
        /*0008*/ 	.word	0x00000000
	.align		4
        /*000c*/ 	.word	0xfffffffe
	.align		4
        /*0010*/ 	.word	0x00000000
	.align		4
        /*0014*/ 	.word	0xfffffffd
	.align		4
        /*0018*/ 	.word	0x00000000
	.align		4
        /*001c*/ 	.word	0xfffffffc


//--------------------- .text.matmul_kernel       --------------------------
	.section	.text.matmul_kernel,"ax",@progbits
	.align	128
        .global         matmul_kernel
        .type           matmul_kernel,@function
        .size           matmul_kernel,(.L_x_4 - matmul_kernel)
        .other          matmul_kernel,@"STO_CUDA_ENTRY STV_DEFAULT"
matmul_kernel:
.text.matmul_kernel:
[----:B------:R-:W0:Y:S08]  /*0000*/  LDC R1, c[0x0][0x28] ;  /* 0x00000a00ff017b82 */ /* 0x000e300000000800 */
[----:B------:R-:W1:Y:S01]  /*0010*/  LDC.64 R18, c[0x0][0x228] ;  /* 0x00008a00ff127b82 */ /* 0x000e620000000a00 */
[----:B------:R-:W2:Y:S01]  /*0020*/  S2R R24, SR_TID.X ;  /* 0x0000000000187919 */ /* 0x000ea20000002100 */
[----:B0-----:R-:W-:Y:S01]  /*0030*/  VIADD R1, R1, 0xfffff720 ;  /* 0xfffff72001017836 */ /* 0x001fe20000000000 */
[----:B------:R-:W-:Y:S01]  /*0040*/  UMOV UR8, 0x400 ;  /* 0x0000040000087882 */ /* 0x000fe20000000000 */
[----:B------:R-:W-:-:S04]  /*0050*/  ULDC.64 UR40, c[0x0][0x208] ;  /* 0x0000820000287ab9 */ /* 0x000fc80000000a00 */
[----:B------:R-:W0:Y:S08]  /*0060*/  S2UR UR4, SR_CTAID.X ;  /* 0x00000000000479c3 */ /* 0x000e300000002500 */
[----:B------:R-:W3:Y:S01]  /*0070*/  S2UR UR6, SR_CgaCtaId ;  /* 0x00000000000679c3 */ /* 0x000ee20000008800 */
[----:B-1----:R-:W-:-:S07]  /*0080*/  VIADD R0, R19, 0xff ;  /* 0x000000ff13007836 */ /* 0x002fce0000000000 */
[----:B------:R-:W1:Y:S01]  /*0090*/  LDC R21, c[0x0][0x230] ;  /* 0x00008c00ff157b82 */ /* 0x000e620000000800 */
[----:B------:R-:W-:Y:S02]  /*00a0*/  SHF.R.S32.HI R3, RZ, 0x1f, R0 ;  /* 0x0000001fff037819 */ /* 0x000fe40000011400 */
[----:B0-----:R-:W-:Y:S01]  /*00b0*/  I2FP.F32.U32 R5, UR4 ;  /* 0x0000000400057c45 */ /* 0x001fe20008201000 */
[----:B------:R-:W-:Y:S01]  /*00c0*/  ULDC UR4, c[0x0][0x150] ;  /* 0x0000540000047ab9 */ /* 0x000fe20000000800 */
[----:B------:R-:W-:Y:S02]  /*00d0*/  LEA.HI R3, R3, R0, RZ, 0x8 ;  /* 0x0000000003037211 */ /* 0x000fe400078f40ff */
[----:B--2---:R-:W-:Y:S01]  /*00e0*/  LOP3.LUT R231, R24, 0x7f, RZ, 0xc0, !PT ;  /* 0x0000007f18e77812 */ /* 0x004fe200078ec0ff */
[----:B------:R-:W-:Y:S01]  /*00f0*/  FMUL R5, R5, UR4 ;  /* 0x0000000405057c20 */ /* 0x000fe20008400000 */
[----:B------:R-:W-:Y:S01]  /*0100*/  SHF.R.S32.HI R3, RZ, 0x8, R3 ;  /* 0x00000008ff037819 */ /* 0x000fe20000011403 */
[----:B---3--:R-:W-:-:S02]  /*0110*/  USHF.L.U32 UR5, UR6, 0x6, URZ ;  /* 0x0000000606057899 */ /* 0x008fc4000800063f */
[----:B------:R-:W-:Y:S02]  /*0120*/  USHF.L.U32 UR4, UR6, 0x7, URZ ;  /* 0x0000000706047899 */ /* 0x000fe4000800063f */
[----:B------:R-:W-:Y:S01]  /*0130*/  IMAD.SHL.U32 R4, R3, 0x8, RZ ;  /* 0x0000000803047824 */ /* 0x000fe200078e00ff */
[----:B------:R-:W0:Y:S01]  /*0140*/  F2I.U32.TRUNC.NTZ R5, R5 ;  /* 0x0000000500057305 */ /* 0x000e22000020f000 */
[----:B------:R-:W-:Y:S02]  /*0150*/  ULOP3.LUT UR5, UR5, 0x80, URZ, 0xc0, !UPT ;  /* 0x0000008005057892 */ /* 0x000fe4000f8ec03f */
[----:B------:R-:W-:Y:S01]  /*0160*/  ULOP3.LUT UR4, UR4, 0x80, URZ, 0xc0, !UPT ;  /* 0x0000008004047892 */ /* 0x000fe2000f8ec03f */
[----:B------:R-:W-:Y:S01]  /*0170*/  IABS R7, R4 ;  /* 0x0000000400077213 */ /* 0x000fe20000000000 */
[----:B-1----:R-:W-:Y:S01]  /*0180*/  VIADD R21, R21, 0x7f ;  /* 0x0000007f15157836 */ /* 0x002fe20000000000 */
[----:B------:R-:W-:Y:S02]  /*0190*/  ULEA UR8, UR6, UR8, 0x18 ;  /* 0x0000000806087291 */ /* 0x000fe4000f8ec03f */
[----:B------:R-:W1:Y:S01]  /*01a0*/  I2F.RP R0, R7 ;  /* 0x0000000700007306 */ /* 0x000e620000209400 */
[----:B0-----:R-:W-:-:S07]  /*01b0*/  IABS R11, R5 ;  /* 0x00000005000b7213 */ /* 0x001fce0000000000 */
[----:B-1----:R-:W0:Y:S02]  /*01c0*/  MUFU.RCP R0, R0 ;  /* 0x0000000000007308 */ /* 0x002e240000001000 */
[----:B0-----:R-:W-:Y:S01]  /*01d0*/  VIADD R2, R0, 0xffffffe ;  /* 0x0ffffffe00027836 */ /* 0x001fe20000000000 */
[----:B------:R-:W-:-:S05]  /*01e0*/  IABS R0, R4 ;  /* 0x0000000400007213 */ /* 0x000fca0000000000 */
[----:B------:R0:W1:Y:S01]  /*01f0*/  F2I.FTZ.U32.TRUNC.NTZ R3, R2 ;  /* 0x0000000200037305 */ /* 0x000062000021f000 */
[----:B------:R-:W-:Y:S02]  /*0200*/  IMAD.MOV R0, RZ, RZ, -R0 ;  /* 0x000000ffff007224 */ /* 0x000fe400078e0a00 */
[----:B0-----:R-:W-:Y:S02]  /*0210*/  IMAD.MOV.U32 R2, RZ, RZ, RZ ;  /* 0x000000ffff027224 */ /* 0x001fe400078e00ff */
[----:B-1----:R-:W-:-:S04]  /*0220*/  IMAD.MOV R6, RZ, RZ, -R3 ;  /* 0x000000ffff067224 */ /* 0x002fc800078e0a03 */
[----:B------:R-:W-:-:S04]  /*0230*/  IMAD R9, R6, R7, RZ ;  /* 0x0000000706097224 */ /* 0x000fc800078e02ff */
[----:B------:R-:W-:-:S06]  /*0240*/  IMAD.HI.U32 R2, R3, R9, R2 ;  /* 0x0000000903027227 */ /* 0x000fcc00078e0002 */
[----:B------:R-:W-:-:S04]  /*0250*/  IMAD.HI.U32 R2, R2, R11, RZ ;  /* 0x0000000b02027227 */ /* 0x000fc800078e00ff */
[----:B------:R-:W-:-:S05]  /*0260*/  IMAD R0, R2, R0, R11 ;  /* 0x0000000002007224 */ /* 0x000fca00078e020b */
[----:B------:R-:W-:-:S13]  /*0270*/  ISETP.GT.U32.AND P1, PT, R7, R0, PT ;  /* 0x000000000700720c */ /* 0x000fda0003f24070 */
[----:B------:R-:W-:Y:S02]  /*0280*/  @!P1 IMAD.IADD R0, R0, 0x1, -R7 ;  /* 0x0000000100009824 */ /* 0x000fe400078e0a07 */
[----:B------:R-:W-:Y:S01]  /*0290*/  @!P1 VIADD R2, R2, 0x1 ;  /* 0x0000000102029836 */ /* 0x000fe20000000000 */
[----:B------:R-:W-:Y:S02]  /*02a0*/  ISETP.NE.AND P1, PT, R4, RZ, PT ;  /* 0x000000ff0400720c */ /* 0x000fe40003f25270 */
[----:B------:R-:W-:Y:S02]  /*02b0*/  ISETP.GE.U32.AND P0, PT, R0, R7, PT ;  /* 0x000000070000720c */ /* 0x000fe40003f06070 */
[----:B------:R-:W-:-:S04]  /*02c0*/  LOP3.LUT R0, R5, R4, RZ, 0x3c, !PT ;  /* 0x0000000405007212 */ /* 0x000fc800078e3cff */
[----:B------:R-:W-:Y:S01]  /*02d0*/  ISETP.GE.AND P2, PT, R0, RZ, PT ;  /* 0x000000ff0000720c */ /* 0x000fe20003f46270 */
[----:B------:R-:W-:-:S05]  /*02e0*/  VIADD R0, R18, 0xff ;  /* 0x000000ff12007836 */ /* 0x000fca0000000000 */
[----:B------:R-:W-:Y:S01]  /*02f0*/  SHF.R.S32.HI R3, RZ, 0x1f, R0 ;  /* 0x0000001fff037819 */ /* 0x000fe20000011400 */
[----:B------:R-:W-:-:S03]  /*0300*/  @P0 VIADD R2, R2, 0x1 ;  /* 0x0000000102020836 */ /* 0x000fc60000000000 */
[----:B------:R-:W-:-:S03]  /*0310*/  LEA.HI R3, R3, R0, RZ, 0x8 ;  /* 0x0000000003037211 */ /* 0x000fc600078f40ff */
[----:B------:R-:W-:Y:S01]  /*0320*/  @!P2 IMAD.MOV R2, RZ, RZ, -R2 ;  /* 0x000000ffff02a224 */ /* 0x000fe200078e0a02 */
[----:B------:R-:W-:-:S05]  /*0330*/  @!P1 LOP3.LUT R2, RZ, R4, RZ, 0x33, !PT ;  /* 0x00000004ff029212 */ /* 0x000fca00078e33ff */
[----:B------:R-:W-:Y:S02]  /*0340*/  IMAD.SHL.U32 R6, R2, 0x8, RZ ;  /* 0x0000000802067824 */ /* 0x000fe400078e00ff */
[----:B------:R-:W-:-:S03]  /*0350*/  IMAD.MOV R2, RZ, RZ, -R2 ;  /* 0x000000ffff027224 */ /* 0x000fc600078e0a02 */
[----:B------:R-:W-:Y:S01]  /*0360*/  LEA.HI.SX32 R3, R3, -R6, 0x18 ;  /* 0x8000000603037211 */ /* 0x000fe200078fc2ff */
[----:B------:R-:W-:-:S03]  /*0370*/  IMAD R4, R4, R2, R5 ;  /* 0x0000000204047224 */ /* 0x000fc600078e0205 */
[----:B------:R-:W-:Y:S02]  /*0380*/  VIMNMX R11, R3, 0x8, PT ;  /* 0x00000008030b7848 */ /* 0x000fe40003fe0100 */
[----:B------:R-:W-:Y:S02]  /*0390*/  IABS R9, R4 ;  /* 0x0000000400097213 */ /* 0x000fe40000000000 */
[----:B------:R-:W-:-:S04]  /*03a0*/  IABS R7, R11 ;  /* 0x0000000b00077213 */ /* 0x000fc80000000000 */
[----:B------:R-:W0:Y:S08]  /*03b0*/  I2F.RP R0, R7 ;  /* 0x0000000700007306 */ /* 0x000e300000209400 */
[----:B0-----:R-:W0:Y:S02]  /*03c0*/  MUFU.RCP R0, R0 ;  /* 0x0000000000007308 */ /* 0x001e240000001000 */
[----:B0-----:R-:W-:-:S06]  /*03d0*/  VIADD R3, R0, 0xffffffe ;  /* 0x0ffffffe00037836 */ /* 0x001fcc0000000000 */
[----:B------:R-:W0:Y:S02]  /*03e0*/  F2I.FTZ.U32.TRUNC.NTZ R3, R3 ;  /* 0x0000000300037305 */ /* 0x000e24000021f000 */
[----:B0-----:R-:W-:-:S04]  /*03f0*/  IMAD.MOV R8, RZ, RZ, -R3 ;  /* 0x000000ffff087224 */ /* 0x001fc800078e0a03 */
[----:B------:R-:W-:Y:S01]  /*0400*/  IMAD.MOV.U32 R2, RZ, RZ, R8 ;  /* 0x000000ffff027224 */ /* 0x000fe200078e0008 */
[----:B------:R-:W-:-:S03]  /*0410*/  IABS R8, R11 ;  /* 0x0000000b00087213 */ /* 0x000fc60000000000 */
[----:B------:R-:W-:Y:S02]  /*0420*/  IMAD R5, R2, R7, RZ ;  /* 0x0000000702057224 */ /* 0x000fe400078e02ff */
[----:B------:R-:W-:Y:S02]  /*0430*/  IMAD.MOV.U32 R2, RZ, RZ, RZ ;  /* 0x000000ffff027224 */ /* 0x000fe400078e00ff */
[----:B------:R-:W-:Y:S02]  /*0440*/  IMAD.MOV R0, RZ, RZ, -R8 ;  /* 0x000000ffff007224 */ /* 0x000fe400078e0a08 */
        /* <DEDUP_REMOVED lines=9> */
[----:B------:R-:W-:-:S07]  /*04e0*/  ISETP.GE.AND P2, PT, R0, RZ, PT ;  /* 0x000000ff0000720c */ /* 0x000fce0003f46270 */
[----:B------:R-:W-:Y:S01]  /*04f0*/  @P0 VIADD R2, R2, 0x1 ;  /* 0x0000000102020836 */ /* 0x000fe20000000000 */
[----:B------:R-:W-:-:S05]  /*0500*/  ISETP.GT.AND P0, PT, R21, 0x7f, PT ;  /* 0x0000007f1500780c */ /* 0x000fca0003f04270 */
[----:B------:R-:W-:Y:S01]  /*0510*/  @!P2 IMAD.MOV R2, RZ, RZ, -R2 ;  /* 0x000000ffff02a224 */ /* 0x000fe200078e0a02 */
[----:B------:R-:W-:-:S05]  /*0520*/  @!P1 LOP3.LUT R2, RZ, R11, RZ, 0x33, !PT ;  /* 0x0000000bff029212 */ /* 0x000fca00078e33ff */
[----:B------:R-:W-:-:S04]  /*0530*/  IMAD.MOV R0, RZ, RZ, -R2 ;  /* 0x000000ffff007224 */ /* 0x000fc800078e0a02 */
[----:B------:R-:W-:-:S04]  /*0540*/  IMAD R0, R11, R0, R4 ;  /* 0x000000000b007224 */ /* 0x000fc800078e0204 */
[----:B------:R-:W-:Y:S01]  /*0550*/  IMAD.IADD R3, R6, 0x1, R0 ;  /* 0x0000000106037824 */ /* 0x000fe200078e0200 */
[----:B------:R-:W-:-:S04]  /*0560*/  LEA R0, R2, UR4, 0x8 ;  /* 0x0000000402007c11 */ /* 0x000fc8000f8e40ff */
[----:B------:R-:W-:Y:S01]  /*0570*/  LEA R3, R3, UR5, 0x8 ;  /* 0x0000000503037c11 */ /* 0x000fe2000f8e40ff */
[C---:B------:R-:W-:Y:S02]  /*0580*/  VIADD R31, R0.reuse, 0x1 ;  /* 0x00000001001f7836 */ /* 0x040fe40000000000 */
[C---:B------:R-:W-:Y:S02]  /*0590*/  VIADD R29, R0.reuse, 0x2 ;  /* 0x00000002001d7836 */ /* 0x040fe40000000000 */
[----:B------:R-:W-:Y:S02]  /*05a0*/  IMAD.IADD R152, R231, 0x1, R3 ;  /* 0x00000001e7987824 */ /* 0x000fe400078e0203 */
[C---:B------:R-:W-:Y:S02]  /*05b0*/  VIADD R27, R0.reuse, 0x3 ;  /* 0x00000003001b7836 */ /* 0x040fe40000000000 */
[C---:B------:R-:W-:Y:S01]  /*05c0*/  VIADD R25, R0.reuse, 0x4 ;  /* 0x0000000400197836 */ /* 0x040fe20000000000 */
[----:B------:R0:W-:Y:S01]  /*05d0*/  STL [R1+0x87c], R152 ;  /* 0x00087c9801007387 */ /* 0x0001e20000100800 */
[----:B------:R-:W-:-:S02]  /*05e0*/  VIADD R23, R0, 0x5 ;  /* 0x0000000500177836 */ /* 0x000fc40000000000 */
[C---:B------:R-:W-:Y:S02]  /*05f0*/  VIADD R17, R0.reuse, 0x6 ;  /* 0x0000000600117836 */ /* 0x040fe40000000000 */
[C---:B------:R-:W-:Y:S02]  /*0600*/  VIADD R33, R0.reuse, 0x7 ;  /* 0x0000000700217836 */ /* 0x040fe40000000000 */
[C---:B------:R-:W-:Y:S02]  /*0610*/  VIADD R41, R0.reuse, 0x8 ;  /* 0x0000000800297836 */ /* 0x040fe40000000000 */
[C---:B------:R-:W-:Y:S02]  /*0620*/  VIADD R43, R0.reuse, 0x9 ;  /* 0x00000009002b7836 */ /* 0x040fe40000000000 */
[C---:B------:R-:W-:Y:S02]  /*0630*/  VIADD R37, R0.reuse, 0xa ;  /* 0x0000000a00257836 */ /* 0x040fe40000000000 */
        /* <DEDUP_REMOVED lines=116> */
[----:B------:R-:W-:Y:S01]  /*0d80*/  VIADD R50, R0, 0x7f ;  /* 0x0000007f00327836 */ /* 0x000fe20000000000 */
[----:B0-----:R-:W-:Y:S06]  /*0d90*/  @P0 BRA `(.L_x_0) ;  /* 0x00000004000c0947 */ /* 0x001fec0003800000 */
[----:B------:R-:W-:Y:S01]  /*0da0*/  IMAD.SHL.U32 R2, R24, 0x10, RZ ;  /* 0x0000001018027824 */ /* 0x000fe200078e00ff */
[----:B------:R-:W-:Y:S02]  /*0db0*/  CS2R R88, SRZ ;  /* 0x0000000000587805 */ /* 0x000fe4000001ff00 */
[----:B------:R-:W-:Y:S02]  /*0dc0*/  CS2R R90, SRZ ;  /* 0x00000000005a7805 */ /* 0x000fe4000001ff00 */
[----:B------:R-:W-:Y:S02]  /*0dd0*/  CS2R R92, SRZ ;  /* 0x00000000005c7805 */ /* 0x000fe4000001ff00 */
[----:B------:R-:W-:Y:S01]  /*0de0*/  CS2R R94, SRZ ;  /* 0x00000000005e7805 */ /* 0x000fe2000001ff00 */
[----:B------:R0:W-:Y:S01]  /*0df0*/  STL [R1+0x880], R2 ;  /* 0x0008800201007387 */ /* 0x0001e20000100800 */
[----:B------:R-:W-:Y:S02]  /*0e00*/  CS2R R96, SRZ ;  /* 0x0000000000607805 */ /* 0x000fe4000001ff00 */
[----:B------:R-:W-:-:S02]  /*0e10*/  CS2R R98, SRZ ;  /* 0x0000000000627805 */ /* 0x000fc4000001ff00 */
[----:B------:R-:W-:Y:S02]  /*0e20*/  CS2R R100, SRZ ;  /* 0x0000000000647805 */ /* 0x000fe4000001ff00 */
[----:B------:R-:W-:Y:S02]  /*0e30*/  CS2R R102, SRZ ;  /* 0x0000000000667805 */ /* 0x000fe4000001ff00 */
[----:B------:R-:W-:Y:S02]  /*0e40*/  CS2R R104, SRZ ;  /* 0x0000000000687805 */ /* 0x000fe4000001ff00 */
[----:B------:R-:W-:Y:S02]  /*0e50*/  CS2R R106, SRZ ;  /* 0x00000000006a7805 */ /* 0x000fe4000001ff00 */
        /* <DEDUP_REMOVED lines=53> */
[----:B------:R-:W-:Y:S01]  /*11b0*/  CS2R R86, SRZ ;  /* 0x0000000000567805 */ /* 0x000fe2000001ff00 */
[----:B0-----:R-:W-:Y:S06]  /*11c0*/  BRA `(.L_x_1) ;  /* 0x0000019800c87947 */ /* 0x001fec0003800000 */
.L_x_0:
[----:B------:R-:W-:Y:S01]  /*11d0*/  IABS R48, R18 ;  /* 0x0000001200307213 */ /* 0x000fe20000000000 */
[----:B------:R-:W-:Y:S01]  /*11e0*/  ULDC UR9, c[0x0][0x23c] ;  /* 0x00008f0000097ab9 */ /* 0x000fe20000000800 */
[----:B------:R-:W-:Y:S01]  /*11f0*/  IABS R2, R19 ;  /* 0x0000001300027213 */ /* 0x000fe20000000000 */
[----:B------:R-:W-:Y:S01]  /*1200*/  ULDC.64 UR4, c[0x0][0x218] ;  /* 0x0000860000047ab9 */ /* 0x000fe20000000a00 */
[----:B------:R-:W0:Y:S01]  /*1210*/  I2F.RP R3, R48 ;  /* 0x0000003000037306 */ /* 0x000e220000209400 */
[----:B------:R-:W-:Y:S01]  /*1220*/  IABS R134, R0 ;  /* 0x0000000000867213 */ /* 0x000fe20000000000 */
[----:B------:R-:W-:Y:S01]  /*1230*/  ULDC.64 UR6, c[0x0][0x210] ;  /* 0x0000840000067ab9 */ /* 0x000fe20000000a00 */
[----:B------:R-:W-:Y:S01]  /*1240*/  IABS R42, R50 ;  /* 0x00000032002a7213 */ /* 0x000fe20000000000 */
[----:B------:R-:W-:Y:S01]  /*1250*/  USHF.R.U32.HI UR12, URZ, 0x4, UR8 ;  /* 0x000000043f0c7899 */ /* 0x000fe20008011608 */
[----:B------:R-:W-:Y:S01]  /*1260*/  ISETP.GE.AND P1, PT, R44, RZ, PT ;  /* 0x000000ff2c00720c */ /* 0x000fe20003f26270 */
[----:B------:R-:W-:Y:S01]  /*1270*/  UMOV UR15, 0x40000040 ;  /* 0x40000040000f7882 */ /* 0x000fe20000000000 */
[----:B------:R-:W-:Y:S01]  /*1280*/  IABS R44, R44 ;  /* 0x0000002c002c7213 */ /* 0x000fe20000000000 */
[----:B------:R-:W1:Y:S01]  /*1290*/  I2F.RP R5, R2 ;  /* 0x0000000200057306 */ /* 0x000e620000209400 */
[----:B------:R-:W-:Y:S01]  /*12a0*/  IABS R132, R46 ;  /* 0x0000002e00847213 */ /* 0x000fe20000000000 */
[----:B------:R-:W-:Y:S01]  /*12b0*/  USGXT.U32 UR12, UR12, 0xe ;  /* 0x0000000e0c0c789a */ /* 0x000fe20008000000 */
[----:B------:R-:W-:-:S02]  /*12c0*/  ISETP.GE.AND P2, PT, R152, RZ, PT ;  /* 0x000000ff9800720c */ /* 0x000fc40003f46270 */
[----:B------:R-:W-:Y:S02]  /*12d0*/  ISETP.GE.AND P4, PT, R46, RZ, PT ;  /* 0x000000ff2e00720c */ /* 0x000fe40003f86270 */
[----:B------:R-:W-:Y:S01]  /*12e0*/  IABS R130, R150 ;  /* 0x0000009600827213 */ /* 0x000fe20000000000 */
[----:B0-----:R-:W0:Y:S01]  /*12f0*/  MUFU.RCP R3, R3 ;  /* 0x0000000300037308 */ /* 0x001e220000001000 */
[----:B------:R-:W-:Y:S02]  /*1300*/  IABS R46, R122 ;  /* 0x0000007a002e7213 */ /* 0x000fe40000000000 */
[----:B------:R-:W-:Y:S02]  /*1310*/  IABS R128, R120 ;  /* 0x0000007800807213 */ /* 0x000fe40000000000 */
[----:B------:R-:W-:Y:S02]  /*1320*/  ISETP.GE.AND P3, PT, R50, RZ, PT ;  /* 0x000000ff3200720c */ /* 0x000fe40003f66270 */
[----:B------:R-:W-:Y:S01]  /*1330*/  IABS R50, R114 ;  /* 0x0000007200327213 */ /* 0x000fe20000000000 */
[----:B-1----:R-:W1:Y:S01]  /*1340*/  MUFU.RCP R5, R5 ;  /* 0x0000000500057308 */ /* 0x002e620000001000 */
[----:B------:R-:W-:-:S02]  /*1350*/  IABS R126, R116 ;  /* 0x00000074007e7213 */ /* 0x000fc40000000000 */
[----:B------:R-:W-:Y:S02]  /*1360*/  IABS R124, R112 ;  /* 0x00000070007c7213 */ /* 0x000fe40000000000 */
[----:B------:R-:W-:Y:S02]  /*1370*/  IABS R52, R110 ;  /* 0x0000006e00347213 */ /* 0x000fe40000000000 */
[----:B------:R-:W-:Y:S01]  /*1380*/  IABS R252, R144 ;  /* 0x0000009000fc7213 */ /* 0x000fe20000000000 */
[----:B0-----:R-:W-:Y:S01]  /*1390*/  VIADD R14, R3, 0xffffffe ;  /* 0x0ffffffe030e7836 */ /* 0x001fe20000000000 */
[----:B------:R-:W-:Y:S02]  /*13a0*/  IABS R250, R139 ;  /* 0x0000008b00fa7213 */ /* 0x000fe40000000000 */
[----:B------:R-:W-:Y:S01]  /*13b0*/  IABS R246, R137 ;  /* 0x0000008900f67213 */ /* 0x000fe20000000000 */
[----:B------:R0:W2:Y:S01]  /*13c0*/  F2I.FTZ.U32.TRUNC.NTZ R15, R14 ;  /* 0x0000000e000f7305 */ /* 0x0000a2000021f000 */
[----:B------:R-:W-:-:S02]  /*13d0*/  IABS R248, R140 ;  /* 0x0000008c00f87213 */ /* 0x000fc40000000000 */
[----:B------:R-:W-:Y:S01]  /*13e0*/  IABS R244, R138 ;  /* 0x0000008a00f47213 */ /* 0x000fe20000000000 */
[----:B-1----:R-:W-:Y:S01]  /*13f0*/  VIADD R12, R5, 0xffffffe ;  /* 0x0ffffffe050c7836 */ /* 0x002fe20000000000 */
[----:B------:R-:W-:Y:S02]  /*1400*/  IABS R5, R152 ;  /* 0x0000009800057213 */ /* 0x000fe40000000000 */
[----:B------:R-:W-:Y:S01]  /*1410*/  IABS R242, R135 ;  /* 0x0000008700f27213 */ /* 0x000fe20000000000 */
[----:B------:R1:W3:Y:S01]  /*1420*/  F2I.FTZ.U32.TRUNC.NTZ R13, R12 ;  /* 0x0000000c000d7305 */ /* 0x0002e2000021f000 */
[----:B0-----:R-:W-:Y:S01]  /*1430*/  IMAD.MOV.U32 R14, RZ, RZ, RZ ;  /* 0x000000ffff0e7224 */ /* 0x001fe200078e00ff */
[----:B------:R-:W-:Y:S02]  /*1440*/  IABS R240, R136 ;  /* 0x0000008800f07213 */ /* 0x000fe40000000000 */
[----:B------:R-:W-:Y:S02]  /*1450*/  IABS R236, R131 ;  /* 0x0000008300ec7213 */ /* 0x000fe40000000000 */
[----:B------:R-:W-:Y:S01]  /*1460*/  IABS R232, R133 ;  /* 0x0000008500e87213 */ /* 0x000fe20000000000 */
[----:B--2---:R-:W-:Y:S01]  /*1470*/  IMAD.MOV R9, RZ, RZ, -R15 ;  /* 0x000000ffff097224 */ /* 0x004fe200078e0a0f */
[----:B------:R-:W-:Y:S01]  /*1480*/  IABS R238, R127 ;  /* 0x0000007f00ee7213 */ /* 0x000fe20000000000 */
[----:B-1----:R-:W-:Y:S01]  /*1490*/  IMAD.MOV.U32 R12, RZ, RZ, RZ ;  /* 0x000000ffff0c7224 */ /* 0x002fe200078e00ff */
[----:B------:R-:W-:Y:S01]  /*14a0*/  IABS R234, R129 ;  /* 0x0000008100ea7213 */ /* 0x000fe20000000000 */
[----:B------:R-:W-:Y:S01]  /*14b0*/  IMAD R9, R9, R48, RZ ;  /* 0x0000003009097224 */ /* 0x000fe200078e02ff */
[----:B------:R-:W-:-:S02]  /*14c0*/  IABS R230, R125 ;  /* 0x0000007d00e67213 */ /* 0x000fc40000000000 */
[----:B------:R-:W-:Y:S01]  /*14d0*/  IABS R228, R123 ;  /* 0x0000007b00e47213 */ /* 0x000fe20000000000 */
[----:B------:R-:W-:Y:S01]  /*14e0*/  IMAD.HI.U32 R15, R15, R9, R14 ;  /* 0x000000090f0f7227 */ /* 0x000fe200078e000e */
[----:B------:R-:W-:Y:S02]  /*14f0*/  IABS R226, R8 ;  /* 0x0000000800e27213 */ /* 0x000fe40000000000 */
[----:B------:R-:W-:Y:S01]  /*1500*/  IABS R224, R10 ;  /* 0x0000000a00e07213 */ /* 0x000fe20000000000 */
[----:B---3--:R-:W-:Y:S01]  /*1510*/  IMAD.MOV R3, RZ, RZ, -R13 ;  /* 0x000000ffff037224 */ /* 0x008fe200078e0a0d */
[----:B------:R-:W-:Y:S01]  /*1520*/  IABS R222, R121 ;  /* 0x0000007900de7213 */ /* 0x000fe20000000000 */
[----:B------:R-:W-:Y:S01]  /*1530*/  IMAD.HI.U32 R15, R15, R5, RZ ;  /* 0x000000050f0f7227 */ /* 0x000fe200078e00ff */
[----:B------:R-:W-:Y:S02]  /*1540*/  IABS R220, R115 ;  /* 0x0000007300dc7213 */ /* 0x000fe40000000000 */
[----:B------:R-:W-:Y:S01]  /*1550*/  IABS R218, R117 ;  /* 0x0000007500da7213 */ /* 0x000fe20000000000 */
[----:B------:R-:W-:Y:S01]  /*1560*/  IMAD.MOV R15, RZ, RZ, -R15 ;  /* 0x000000ffff0f7224 */ /* 0x000fe200078e0a0f */
[----:B------:R-:W-:Y:S01]  /*1570*/  IABS R216, R119 ;  /* 0x0000007700d87213 */ /* 0x000fe20000000000 */
[----:B------:R-:W-:Y:S01]  /*1580*/  IMAD R3, R3, R2, RZ ;  /* 0x0000000203037224 */ /* 0x000fe200078e02ff */
[----:B------:R-:W-:Y:S01]  /*1590*/  IABS R214, R111 ;  /* 0x0000006f00d67213 */ /* 0x000fe20000000000 */
[----:B------:R-:W-:Y:S01]  /*15a0*/  IMAD R5, R48, R15, R5 ;  /* 0x0000000f30057224 */ /* 0x000fe200078e0205 */
[----:B------:R-:W-:Y:S01]  /*15b0*/  IABS R210, R105 ;  /* 0x0000006900d27213 */ /* 0x000fe20000000000 */
[----:B------:R-:W-:Y:S01]  /*15c0*/  IMAD.HI.U32 R3, R13, R3, R12 ;  /* 0x000000030d037227 */ /* 0x000fe200078e000c */
[----:B------:R-:W-:-:S02]  /*15d0*/  IABS R212, R107 ;  /* 0x0000006b00d47213 */ /* 0x000fc40000000000 */
[----:B------:R-:W-:Y:S02]  /*15e0*/  ISETP.GT.U32.AND P0, PT, R48, R5, PT ;  /* 0x000000053000720c */ /* 0x000fe40003f04070 */
[----:B------:R-:W-:Y:S01]  /*15f0*/  IABS R208, R109 ;  /* 0x0000006d00d07213 */ /* 0x000fe20000000000 */
[C---:B------:R-:W-:Y:S01]  /*1600*/  IMAD.HI.U32 R12, R3.reuse, R134, RZ ;  /* 0x00000086030c7227 */ /* 0x040fe200078e00ff */
[----:B------:R-:W-:Y:S02]  /*1610*/  IABS R206, R64 ;  /* 0x0000004000ce7213 */ /* 0x000fe40000000000 */
[----:B------:R-:W-:Y:S01]  /*1620*/  IABS R204, R103 ;  /* 0x0000006700cc7213 */ /* 0x000fe20000000000 */
[----:B------:R-:W-:Y:S01]  /*1630*/  IMAD.HI.U32 R9, R3, R42, RZ ;  /* 0x0000002a03097227 */ /* 0x000fe200078e00ff */
[----:B------:R-:W-:Y:S02]  /*1640*/  IABS R202, R6 ;  /* 0x0000000600ca7213 */ /* 0x000fe40000000000 */
[----:B------:R-:W-:Y:S01]  /*1650*/  IABS R200, R101 ;  /* 0x0000006500c87213 */ /* 0x000fe20000000000 */
[----:B------:R-:W-:Y:S01]  /*1660*/  IMAD.MOV R13, RZ, RZ, -R12 ;  /* 0x000000ffff0d7224 */ /* 0x000fe200078e0a0c */
[----:B------:R-:W-:Y:S01]  /*1670*/  IABS R198, R99 ;  /* 0x0000006300c67213 */ /* 0x000fe20000000000 */
[----:B------:R-:W-:Y:S01]  /*1680*/  @!P0 IMAD.IADD R5, R5, 0x1, -R48 ;  /* 0x0000000105058824 */ /* 0x000fe200078e0a30 */
[----:B------:R-:W-:Y:S01]  /*1690*/  IABS R196, R95 ;  /* 0x0000005f00c47213 */ /* 0x000fe20000000000 */
[----:B------:R-:W-:Y:S01]  /*16a0*/  IMAD.MOV R9, RZ, RZ, -R9 ;  /* 0x000000ffff097224 */ /* 0x000fe200078e0a09 */
[----:B------:R-:W-:Y:S01]  /*16b0*/  IABS R194, R97 ;  /* 0x0000006100c27213 */ /* 0x000fe20000000000 */
[----:B------:R-:W-:Y:S01]  /*16c0*/  IMAD R134, R2, R13, R134 ;  /* 0x0000000d02867224 */ /* 0x000fe200078e0286 */
[----:B------:R-:W-:Y:S01]  /*16d0*/  ISETP.GT.U32.AND P6, PT, R48, R5, PT ;  /* 0x000000053000720c */ /* 0x000fe20003fc4070 */
[C---:B------:R-:W-:Y:S01]  /*16e0*/  IMAD R42, R2.reuse, R9, R42 ;  /* 0x00000009022a7224 */ /* 0x040fe200078e022a */
[----:B------:R-:W-:Y:S01]  /*16f0*/  IABS R192, R89 ;  /* 0x0000005900c07213 */ /* 0x000fe20000000000 */
[----:B------:R-:W-:Y:S01]  /*1700*/  IMAD.HI.U32 R9, R3, R44, RZ ;  /* 0x0000002c03097227 */ /* 0x000fe200078e00ff */
[----:B------:R-:W-:-:S02]  /*1710*/  ISETP.GT.U32.AND P0, PT, R2, R134, PT ;  /* 0x000000860200720c */ /* 0x000fc40003f04070 */
[----:B------:R-:W-:Y:S01]  /*1720*/  ISETP.GT.U32.AND P5, PT, R2, R42, PT ;  /* 0x0000002a0200720c */ /* 0x000fe20003fa4070 */
[----:B------:R-:W-:Y:S01]  /*1730*/  IMAD.HI.U32 R11, R3, R132, RZ ;  /* 0x00000084030b7227 */ /* 0x000fe200078e00ff */
[----:B------:R-:W-:Y:S02]  /*1740*/  IABS R190, R91 ;  /* 0x0000005b00be7213 */ /* 0x000fe40000000000 */
[----:B------:R-:W-:Y:S01]  /*1750*/  IABS R188, R93 ;  /* 0x0000005d00bc7213 */ /* 0x000fe20000000000 */
[----:B------:R-:W-:Y:S01]  /*1760*/  IMAD.MOV R13, RZ, RZ, -R9 ;  /* 0x000000ffff0d7224 */ /* 0x000fe200078e0a09 */
[----:B------:R-:W-:Y:S01]  /*1770*/  IABS R186, R81 ;  /* 0x0000005100ba7213 */ /* 0x000fe20000000000 */
[----:B------:R-:W-:Y:S01]  /*1780*/  @!P6 IMAD.IADD R5, R5, 0x1, -R48 ;  /* 0x000000010505e824 */ /* 0x000fe200078e0a30 */
[----:B------:R-:W-:Y:S01]  /*1790*/  ISETP.NE.AND P6, PT, R18, RZ, PT ;  /* 0x000000ff1200720c */ /* 0x000fe20003fc5270 */
[----:B------:R-:W-:Y:S01]  /*17a0*/  IMAD.MOV R11, RZ, RZ, -R11 ;  /* 0x000000ffff0b7224 */ /* 0x000fe200078e0a0b */
[----:B------:R-:W-:Y:S01]  /*17b0*/  IABS R48, R118 ;  /* 0x0000007600307213 */ /* 0x000fe20000000000 */
[--C-:B------:R-:W-:Y:S01]  /*17c0*/  @!P0 IMAD.IADD R134, R134, 0x1, -R2.reuse ;  /* 0x0000000186868824 */ /* 0x100fe200078e0a02 */
[----:B------:R-:W-:Y:S01]  /*17d0*/  IABS R184, R83 ;  /* 0x0000005300b87213 */ /* 0x000fe20000000000 */
[----:B------:R-:W-:Y:S01]  /*17e0*/  @!P5 IMAD.IADD R42, R42, 0x1, -R2 ;  /* 0x000000012a2ad824 */ /* 0x000fe200078e0a02 */
[----:B------:R-:W-:Y:S01]  /*17f0*/  IABS R182, R77 ;  /* 0x0000004d00b67213 */ /* 0x000fe20000000000 */
[C---:B------:R-:W-:Y:S01]  /*1800*/  IMAD R44, R2.reuse, R13, R44 ;  /* 0x0000000d022c7224 */ /* 0x040fe200078e022c */
[C---:B------:R-:W-:Y:S01]  /*1810*/  ISETP.GT.U32.AND P5, PT, R2.reuse, R134, PT ;  /* 0x000000860200720c */ /* 0x040fe20003fa4070 */
[C---:B------:R-:W-:Y:S01]  /*1820*/  IMAD R132, R2.reuse, R11, R132 ;  /* 0x0000000b02847224 */ /* 0x040fe200078e0284 */
[----:B------:R-:W-:Y:S01]  /*1830*/  ISETP.GT.U32.AND P0, PT, R2, R42, PT ;  /* 0x0000002a0200720c */ /* 0x000fe20003f04070 */
[----:B------:R-:W-:Y:S01]  /*1840*/  IMAD.HI.U32 R11, R3, R130, RZ ;  /* 0x00000082030b7227 */ /* 0x000fe200078e00ff */
[----:B------:R-:W-:-:S02]  /*1850*/  IABS R180, R75 ;  /* 0x0000004b00b47213 */ /* 0x000fc40000000000 */
[----:B------:R-:W-:Y:S01]  /*1860*/  IABS R178, R79 ;  /* 0x0000004f00b27213 */ /* 0x000fe20000000000 */
[C---:B------:R-:W-:Y:S01]  /*1870*/  IMAD.HI.U32 R12, R3.reuse, R46, RZ ;  /* 0x0000002e030c7227 */ /* 0x040fe200078e00ff */
[----:B------:R-:W-:Y:S02]  /*1880*/  IABS R172, R73 ;  /* 0x0000004900ac7213 */ /* 0x000fe40000000000 */
[----:B------:R-:W-:Y:S01]  /*1890*/  IABS R176, R69 ;  /* 0x0000004500b07213 */ /* 0x000fe20000000000 */
[----:B------:R-:W-:Y:S01]  /*18a0*/  @!P2 IMAD.MOV R5, RZ, RZ, -R5 ;  /* 0x000000ffff05a224 */ /* 0x000fe200078e0a05 */
[----:B------:R-:W-:Y:S01]  /*18b0*/  @!P6 LOP3.LUT R5, RZ, R18, RZ, 0x33, !PT ;  /* 0x00000012ff05e212 */ /* 0x000fe200078e33ff */
[----:B------:R-:W-:Y:S01]  /*18c0*/  IMAD.MOV R11, RZ, RZ, -R11 ;  /* 0x000000ffff0b7224 */ /* 0x000fe200078e0a0b */
[C---:B------:R-:W-:Y:S01]  /*18d0*/  ISETP.GT.U32.AND P6, PT, R2.reuse, R44, PT ;  /* 0x0000002c0200720c */ /* 0x040fe20003fc4070 */
[----:B------:R-:W-:Y:S01]  /*18e0*/  IMAD.HI.U32 R9, R3, R128, RZ ;  /* 0x0000008003097227 */ /* 0x000fe200078e00ff */
[----:B------:R-:W-:-:S02]  /*18f0*/  ISETP.GT.U32.AND P2, PT, R2, R132, PT ;  /* 0x000000840200720c */ /* 0x000fc40003f44070 */
[----:B------:R-:W-:Y:S01]  /*1900*/  IABS R174, R71 ;  /* 0x0000004700ae7213 */ /* 0x000fe20000000000 */
[----:B------:R-:W-:Y:S01]  /*1910*/  IMAD.MOV R15, RZ, RZ, -R12 ;  /* 0x000000ffff0f7224 */ /* 0x000fe200078e0a0c */
[----:B------:R-:W-:Y:S01]  /*1920*/  IABS R12, R74 ;  /* 0x0000004a000c7213 */ /* 0x000fe20000000000 */
[C---:B------:R-:W-:Y:S01]  /*1930*/  IMAD R130, R2.reuse, R11, R130 ;  /* 0x0000000b02827224 */ /* 0x040fe200078e0282 */
[----:B------:R-:W-:Y:S01]  /*1940*/  IABS R170, R4 ;  /* 0x0000000400aa7213 */ /* 0x000fe20000000000 */
[----:B------:R-:W-:Y:S01]  /*1950*/  IMAD.MOV R9, RZ, RZ, -R9 ;  /* 0x000000ffff097224 */ /* 0x000fe200078e0a09 */
[----:B------:R-:W-:Y:S01]  /*1960*/  IABS R168, R67 ;  /* 0x0000004300a87213 */ /* 0x000fe20000000000 */
[C---:B------:R-:W-:Y:S01]  /*1970*/  IMAD R46, R2.reuse, R15, R46 ;  /* 0x0000000f022e7224 */ /* 0x040fe200078e022e */
[----:B------:R-:W-:Y:S01]  /*1980*/  IABS R166, R65 ;  /* 0x0000004100a67213 */ /* 0x000fe20000000000 */
[----:B------:R-:W-:Y:S01]  /*1990*/  IMAD R128, R2, R9, R128 ;  /* 0x0000000902807224 */ /* 0x000fe200078e0280 */
[----:B------:R-:W-:Y:S01]  /*19a0*/  IABS R164, R61 ;  /* 0x0000003d00a47213 */ /* 0x000fe20000000000 */
[--C-:B------:R-:W-:Y:S01]  /*19b0*/  @!P5 IMAD.IADD R134, R134, 0x1, -R2.reuse ;  /* 0x000000018686d824 */ /* 0x100fe200078e0a02 */
[----:B------:R-:W-:Y:S01]  /*19c0*/  ISETP.GT.U32.AND P5, PT, R2, R130, PT ;  /* 0x000000820200720c */ /* 0x000fe20003fa4070 */
[--C-:B------:R-:W-:Y:S01]  /*19d0*/  @!P0 IMAD.IADD R42, R42, 0x1, -R2.reuse ;  /* 0x000000012a2a8824 */ /* 0x100fe200078e0a02 */
[----:B------:R-:W-:Y:S01]  /*19e0*/  ISETP.GT.U32.AND P0, PT, R2, R46, PT ;  /* 0x0000002e0200720c */ /* 0x000fe20003f04070 */
[--C-:B------:R-:W-:Y:S01]  /*19f0*/  @!P6 IMAD.IADD R44, R44, 0x1, -R2.reuse ;  /* 0x000000012c2ce824 */ /* 0x100fe200078e0a02 */
[----:B------:R-:W-:Y:S01]  /*1a00*/  ISETP.GT.U32.AND P6, PT, R2, R128, PT ;  /* 0x000000800200720c */ /* 0x000fe20003fc4070 */
[----:B------:R-:W-:Y:S01]  /*1a10*/  @!P2 IMAD.IADD R132, R132, 0x1, -R2 ;  /* 0x000000018484a824 */ /* 0x000fe200078e0a02 */
[----:B------:R-:W-:Y:S01]  /*1a20*/  ISETP.GE.AND P2, PT, R0, RZ, PT ;  /* 0x000000ff0000720c */ /* 0x000fe20003f46270 */
[----:B------:R-:W-:Y:S01]  /*1a30*/  IMAD.HI.U32 R9, R3, R48, RZ ;  /* 0x0000003003097227 */ /* 0x000fe200078e00ff */
[----:B------:R-:W-:-:S02]  /*1a40*/  IABS R162, R38 ;  /* 0x0000002600a27213 */ /* 0x000fc40000000000 */
[----:B------:R-:W-:Y:S01]  /*1a50*/  IABS R160, R36 ;  /* 0x0000002400a07213 */ /* 0x000fe20000000000 */
[----:B------:R-:W-:Y:S01]  /*1a60*/  IMAD.MOV R13, RZ, RZ, -R9 ;  /* 0x000000ffff0d7224 */ /* 0x000fe200078e0a09 */
[----:B------:R-:W-:Y:S01]  /*1a70*/  IABS R158, R32 ;  /* 0x00000020009e7213 */ /* 0x000fe20000000000 */
[--C-:B------:R-:W-:Y:S01]  /*1a80*/  @!P5 IMAD.IADD R130, R130, 0x1, -R2.reuse ;  /* 0x000000018282d824 */ /* 0x100fe200078e0a02 */
[----:B------:R-:W-:Y:S01]  /*1a90*/  ISETP.GT.U32.AND P5, PT, R2, R132, PT ;  /* 0x000000840200720c */ /* 0x000fe20003fa4070 */
[--C-:B------:R-:W-:Y:S01]  /*1aa0*/  @!P0 IMAD.IADD R46, R46, 0x1, -R2.reuse ;  /* 0x000000012e2e8824 */ /* 0x100fe200078e0a02 */
[----:B------:R-:W-:Y:S01]  /*1ab0*/  IABS R156, R51 ;  /* 0x00000033009c7213 */ /* 0x000fe20000000000 */
[----:B------:R-:W-:Y:S01]  /*1ac0*/  @!P6 IMAD.IADD R128, R128, 0x1, -R2 ;  /* 0x000000018080e824 */ /* 0x000fe200078e0a02 */
[C---:B------:R-:W-:Y:S01]  /*1ad0*/  ISETP.GT.U32.AND P0, PT, R2.reuse, R130, PT ;  /* 0x000000820200720c */ /* 0x040fe20003f04070 */
[----:B------:R-:W-:Y:S01]  /*1ae0*/  @!P2 IMAD.MOV R134, RZ, RZ, -R134 ;  /* 0x000000ffff86a224 */ /* 0x000fe200078e0a86 */
[C---:B------:R-:W-:Y:S01]  /*1af0*/  ISETP.GT.U32.AND P6, PT, R2.reuse, R46, PT ;  /* 0x0000002e0200720c */ /* 0x040fe20003fc4070 */
[----:B------:R-:W-:Y:S01]  /*1b00*/  IMAD.HI.U32 R9, R3, R50, RZ ;  /* 0x0000003203097227 */ /* 0x000fe200078e00ff */
[----:B------:R-:W-:-:S02]  /*1b10*/  ISETP.GT.U32.AND P2, PT, R2, R44, PT ;  /* 0x0000002c0200720c */ /* 0x000fc40003f44070 */
[----:B------:R-:W-:Y:S01]  /*1b20*/  IABS R154, R30 ;  /* 0x0000001e009a7213 */ /* 0x000fe20000000000 */
[----:B------:R-:W-:Y:S01]  /*1b30*/  IMAD.HI.U32 R11, R3, R126, RZ ;  /* 0x0000007e030b7227 */ /* 0x000fe200078e00ff */
[----:B------:R-:W-:Y:S02]  /*1b40*/  IABS R152, R49 ;  /* 0x0000003100987213 */ /* 0x000fe40000000000 */
[----:B------:R-:W-:Y:S01]  /*1b50*/  IABS R18, R20 ;  /* 0x0000001400127213 */ /* 0x000fe20000000000 */
[C---:B------:R-:W-:Y:S02]  /*1b60*/  IMAD R48, R2.reuse, R13, R48 ;  /* 0x0000000d02307224 */ /* 0x040fe400078e0230 */
[----:B------:R-:W-:Y:S02]  /*1b70*/  IMAD.MOV R9, RZ, RZ, -R9 ;  /* 0x000000ffff097224 */ /* 0x000fe400078e0a09 */
[----:B------:R-:W-:Y:S02]  /*1b80*/  IMAD.MOV R11, RZ, RZ, -R11 ;  /* 0x000000ffff0b7224 */ /* 0x000fe400078e0a0b */
[----:B------:R-:W-:Y:S01]  /*1b90*/  @!P3 IMAD.MOV R42, RZ, RZ, -R42 ;  /* 0x000000ffff2ab224 */ /* 0x000fe200078e0a2a */
[C---:B------:R-:W-:Y:S01]  /*1ba0*/  ISETP.GT.U32.AND P3, PT, R2.reuse, R128, PT ;  /* 0x000000800200720c */ /* 0x040fe20003f64070 */
[----:B------:R-:W-:-:S02]  /*1bb0*/  IMAD R50, R2, R9, R50 ;  /* 0x0000000902327224 */ /* 0x000fc400078e0232 */
[----:B------:R-:W-:Y:S01]  /*1bc0*/  @!P5 IMAD.IADD R132, R132, 0x1, -R2 ;  /* 0x000000018484d824 */ /* 0x000fe200078e0a02 */
[C---:B------:R-:W-:Y:S01]  /*1bd0*/  ISETP.GT.U32.AND P5, PT, R2.reuse, R48, PT ;  /* 0x000000300200720c */ /* 0x040fe20003fa4070 */
[----:B------:R-:W-:Y:S02]  /*1be0*/  IMAD R126, R2, R11, R126 ;  /* 0x0000000b027e7224 */ /* 0x000fe400078e027e */
[--C-:B------:R-:W-:Y:S01]  /*1bf0*/  @!P6 IMAD.IADD R46, R46, 0x1, -R2.reuse ;  /* 0x000000012e2ee824 */ /* 0x100fe200078e0a02 */
[----:B------:R-:W-:Y:S01]  /*1c00*/  ISETP.GT.U32.AND P6, PT, R2, R50, PT ;  /* 0x000000320200720c */ /* 0x000fe20003fc4070 */
[----:B------:R-:W-:Y:S01]  /*1c10*/  @!P2 IMAD.IADD R44, R44, 0x1, -R2 ;  /* 0x000000012c2ca824 */ /* 0x000fe200078e0a02 */
[----:B------:R-:W-:Y:S01]  /*1c20*/  ISETP.GT.U32.AND P2, PT, R2, R126, PT ;  /* 0x0000007e0200720c */ /* 0x000fe20003f44070 */
[----:B------:R-:W-:-:S04]  /*1c30*/  IMAD.HI.U32 R9, R3, R124, RZ ;  /* 0x0000007c03097227 */ /* 0x000fc800078e00ff */
[--C-:B------:R-:W-:Y:S01]  /*1c40*/  @!P3 IMAD.IADD R128, R128, 0x1, -R2.reuse ;  /* 0x000000018080b824 */ /* 0x100fe200078e0a02 */
[----:B------:R-:W-:Y:S01]  /*1c50*/  ISETP.GE.AND P3, PT, R122, RZ, PT ;  /* 0x000000ff7a00720c */ /* 0x000fe20003f66270 */
[--C-:B------:R-:W-:Y:S01]  /*1c60*/  @!P0 IMAD.IADD R130, R130, 0x1, -R2.reuse ;  /* 0x0000000182828824 */ /* 0x100fe200078e0a02 */
[----:B------:R-:W-:Y:S01]  /*1c70*/  ISETP.GE.AND P0, PT, R150, RZ, PT ;  /* 0x000000ff9600720c */ /* 0x000fe20003f06270 */
[--C-:B------:R-:W-:Y:S01]  /*1c80*/  @!P5 IMAD.IADD R48, R48, 0x1, -R2.reuse ;  /* 0x000000013030d824 */ /* 0x100fe200078e0a02 */
[----:B------:R-:W-:Y:S01]  /*1c90*/  ISETP.GE.AND P5, PT, R120, RZ, PT ;  /* 0x000000ff7800720c */ /* 0x000fe20003fa6270 */
[----:B------:R-:W-:Y:S01]  /*1ca0*/  IMAD.MOV R9, RZ, RZ, -R9 ;  /* 0x000000ffff097224 */ /* 0x000fe200078e0a09 */
[----:B------:R-:W-:Y:S01]  /*1cb0*/  IABS R122, R56 ;  /* 0x00000038007a7213 */ /* 0x000fe20000000000 */
[--C-:B------:R-:W-:Y:S01]  /*1cc0*/  @!P6 IMAD.IADD R50, R50, 0x1, -R2.reuse ;  /* 0x000000013232e824 */ /* 0x100fe200078e0a02 */
[----:B------:R-:W-:Y:S01]  /*1cd0*/  ISETP.GT.U32.AND P6, PT, R2, R48, PT ;  /* 0x000000300200720c */ /* 0x000fe20003fc4070 */
[----:B------:R-:W-:Y:S01]  /*1ce0*/  @!P2 IMAD.IADD R126, R126, 0x1, -R2 ;  /* 0x000000017e7ea824 */ /* 0x000fe200078e0a02 */
[----:B------:R-:W-:Y:S01]  /*1cf0*/  ISETP.GE.AND P2, PT, R118, RZ, PT ;  /* 0x000000ff7600720c */ /* 0x000fe20003f46270 */
[----:B------:R-:W-:Y:S01]  /*1d00*/  IMAD R124, R2, R9, R124 ;  /* 0x00000009027c7224 */ /* 0x000fe200078e027c */
[----:B------:R-:W-:Y:S01]  /*1d10*/  IABS R120, R60 ;  /* 0x0000003c00787213 */ /* 0x000fe20000000000 */
[----:B------:R-:W-:Y:S01]  /*1d20*/  IMAD.HI.U32 R11, R3, R52, RZ ;  /* 0x00000034030b7227 */ /* 0x000fe200078e00ff */
[----:B------:R-:W-:-:S02]  /*1d30*/  IABS R118, R108 ;  /* 0x0000006c00767213 */ /* 0x000fc40000000000 */
[----:B------:R-:W-:Y:S01]  /*1d40*/  IABS R150, R47 ;  /* 0x0000002f00967213 */ /* 0x000fe20000000000 */
[----:B------:R-:W-:Y:S01]  /*1d50*/  @!P4 IMAD.MOV R132, RZ, RZ, -R132 ;  /* 0x000000ffff84c224 */ /* 0x000fe200078e0a84 */
[C---:B------:R-:W-:Y:S01]  /*1d60*/  ISETP.GT.U32.AND P4, PT, R2.reuse, R126, PT ;  /* 0x0000007e0200720c */ /* 0x040fe20003f84070 */
[----:B------:R-:W-:Y:S01]  /*1d70*/  @!P1 IMAD.MOV R44, RZ, RZ, -R44 ;  /* 0x000000ffff2c9224 */ /* 0x000fe200078e0a2c */
[----:B------:R-:W-:Y:S01]  /*1d80*/  ISETP.GT.U32.AND P1, PT, R2, R124, PT ;  /* 0x0000007c0200720c */ /* 0x000fe20003f24070 */
[----:B------:R-:W-:Y:S02]  /*1d90*/  IMAD.MOV R11, RZ, RZ, -R11 ;  /* 0x000000ffff0b7224 */ /* 0x000fe400078e0a0b */
[----:B------:R-:W-:Y:S01]  /*1da0*/  @!P3 IMAD.MOV R46, RZ, RZ, -R46 ;  /* 0x000000ffff2eb224 */ /* 0x000fe200078e0a2e */
[----:B------:R-:W-:Y:S01]  /*1db0*/  ISETP.GE.AND P3, PT, R116, RZ, PT ;  /* 0x000000ff7400720c */ /* 0x000fe20003f66270 */
[----:B------:R-:W-:Y:S01]  /*1dc0*/  @!P0 IMAD.MOV R130, RZ, RZ, -R130 ;  /* 0x000000ffff828224 */ /* 0x000fe200078e0a82 */
[C---:B------:R-:W-:Y:S01]  /*1dd0*/  ISETP.GT.U32.AND P0, PT, R2.reuse, R50, PT ;  /* 0x000000320200720c */ /* 0x040fe20003f04070 */
[----:B------:R-:W-:Y:S01]  /*1de0*/  IMAD R52, R2, R11, R52 ;  /* 0x0000000b02347224 */ /* 0x000fe200078e0234 */
[----:B------:R-:W-:Y:S01]  /*1df0*/  IABS R116, R106 ;  /* 0x0000006a00747213 */ /* 0x000fe20000000000 */
[----:B------:R-:W-:Y:S01]  /*1e00*/  @!P6 IMAD.IADD R48, R48, 0x1, -R2 ;  /* 0x000000013030e824 */ /* 0x000fe200078e0a02 */
[----:B------:R-:W-:Y:S01]  /*1e10*/  ISETP.GE.AND P6, PT, R114, RZ, PT ;  /* 0x000000ff7200720c */ /* 0x000fe20003fc6270 */
[----:B------:R-:W-:Y:S01]  /*1e20*/  IMAD.HI.U32 R9, R3, R122, RZ ;  /* 0x0000007a03097227 */ /* 0x000fe200078e00ff */
[----:B------:R-:W-:-:S03]  /*1e30*/  IABS R114, R102 ;  /* 0x0000006600727213 */ /* 0x000fc60000000000 */
[----:B------:R-:W-:Y:S01]  /*1e40*/  @!P5 IMAD.MOV R128, RZ, RZ, -R128 ;  /* 0x000000ffff80d224 */ /* 0x000fe200078e0a80 */
[----:B------:R-:W-:Y:S01]  /*1e50*/  ISETP.GT.U32.AND P5, PT, R2, R52, PT ;  /* 0x000000340200720c */ /* 0x000fe20003fa4070 */
[--C-:B------:R-:W-:Y:S01]  /*1e60*/  @!P4 IMAD.IADD R126, R126, 0x1, -R2.reuse ;  /* 0x000000017e7ec824 */ /* 0x100fe200078e0a02 */
[----:B------:R-:W-:Y:S01]  /*1e70*/  ISETP.GE.AND P4, PT, R112, RZ, PT ;  /* 0x000000ff7000720c */ /* 0x000fe20003f86270 */
[----:B------:R-:W-:Y:S01]  /*1e80*/  IMAD.MOV R9, RZ, RZ, -R9 ;  /* 0x000000ffff097224 */ /* 0x000fe200078e0a09 */
[----:B------:R-:W-:Y:S01]  /*1e90*/  IABS R112, R100 ;  /* 0x0000006400707213 */ /* 0x000fe20000000000 */
[----:B------:R-:W-:Y:S01]  /*1ea0*/  @!P1 IMAD.IADD R124, R124, 0x1, -R2 ;  /* 0x000000017c7c9824 */ /* 0x000fe200078e0a02 */
[----:B------:R-:W-:Y:S01]  /*1eb0*/  ISETP.GE.AND P1, PT, R56, RZ, PT ;  /* 0x000000ff3800720c */ /* 0x000fe20003f26270 */
[----:B------:R-:W-:Y:S01]  /*1ec0*/  @!P3 IMAD.MOV R126, RZ, RZ, -R126 ;  /* 0x000000ffff7eb224 */ /* 0x000fe200078e0a7e */
[----:B------:R-:W-:Y:S01]  /*1ed0*/  ISETP.GE.AND P3, PT, R54, RZ, PT ;  /* 0x000000ff3600720c */ /* 0x000fe20003f66270 */
[----:B------:R-:W-:Y:S01]  /*1ee0*/  @!P0 IMAD.IADD R50, R50, 0x1, -R2 ;  /* 0x0000000132328824 */ /* 0x000fe200078e0a02 */
[----:B------:R-:W-:Y:S01]  /*1ef0*/  IABS R54, R54 ;  /* 0x0000003600367213 */ /* 0x000fe20000000000 */
[C---:B------:R-:W-:Y:S01]  /*1f00*/  IMAD R122, R2.reuse, R9, R122 ;  /* 0x00000009027a7224 */ /* 0x040fe200078e027a */
[----:B------:R-:W-:Y:S01]  /*1f10*/  IABS R56, R58 ;  /* 0x0000003a00387213 */ /* 0x000fe20000000000 */
[----:B------:R-:W-:Y:S01]  /*1f20*/  @!P2 IMAD.MOV R48, RZ, RZ, -R48 ;  /* 0x000000ffff30a224 */ /* 0x000fe200078e0a30 */
[C---:B------:R-:W-:Y:S01]  /*1f30*/  ISETP.GT.U32.AND P2, PT, R2.reuse, R124, PT ;  /* 0x0000007c0200720c */ /* 0x040fe20003f44070 */
[----:B------:R-:W-:Y:S01]  /*1f40*/  @!P6 IMAD.MOV R50, RZ, RZ, -R50 ;  /* 0x000000ffff32e224 */ /* 0x000fe200078e0a32 */
[----:B------:R-:W-:Y:S01]  /*1f50*/  ISETP.GT.U32.AND P6, PT, R2, R122, PT ;  /* 0x0000007a0200720c */ /* 0x000fe20003fc4070 */
[----:B------:R-:W-:Y:S01]  /*1f60*/  @!P5 IMAD.IADD R52, R52, 0x1, -R2 ;  /* 0x000000013434d824 */ /* 0x000fe200078e0a02 */
[----:B------:R-:W-:Y:S01]  /*1f70*/  ISETP.GE.AND P0, PT, R110, RZ, PT ;  /* 0x000000ff6e00720c */ /* 0x000fe20003f06270 */
[----:B------:R-:W-:Y:S01]  /*1f80*/  IMAD.HI.U32 R9, R3, R54, RZ ;  /* 0x0000003603097227 */ /* 0x000fe200078e00ff */
[----:B------:R-:W-:-:S02]  /*1f90*/  IABS R110, R78 ;  /* 0x0000004e006e7213 */ /* 0x000fc40000000000 */
[----:B------:R-:W-:Y:S01]  /*1fa0*/  ISETP.GT.U32.AND P5, PT, R2, R52, PT ;  /* 0x000000340200720c */ /* 0x000fe20003fa4070 */
[----:B------:R-:W-:Y:S02]  /*1fb0*/  IMAD.MOV R13, RZ, RZ, -R9 ;  /* 0x000000ffff0d7224 */ /* 0x000fe400078e0a09 */
[----:B------:R-:W-:-:S04]  /*1fc0*/  IMAD.HI.U32 R9, R3, R56, RZ ;  /* 0x0000003803097227 */ /* 0x000fc800078e00ff */
[----:B------:R-:W-:Y:S01]  /*1fd0*/  @!P2 IMAD.IADD R124, R124, 0x1, -R2 ;  /* 0x000000017c7ca824 */ /* 0x000fe200078e0a02 */
[----:B------:R-:W-:Y:S01]  /*1fe0*/  ISETP.GE.AND P2, PT, R60, RZ, PT ;  /* 0x000000ff3c00720c */ /* 0x000fe20003f46270 */
[----:B------:R-:W-:Y:S01]  /*1ff0*/  IMAD R54, R2, R13, R54 ;  /* 0x0000000d02367224 */ /* 0x000fe200078e0236 */
[----:B------:R-:W-:Y:S01]  /*2000*/  IABS R60, R104 ;  /* 0x00000068003c7213 */ /* 0x000fe20000000000 */
[----:B------:R-:W-:Y:S02]  /*2010*/  IMAD.MOV R9, RZ, RZ, -R9 ;  /* 0x000000ffff097224 */ /* 0x000fe400078e0a09 */
[----:B------:R-:W-:-:S04]  /*2020*/  IMAD.HI.U32 R11, R3, R120, RZ ;  /* 0x00000078030b7227 */ /* 0x000fc800078e00ff */
[----:B------:R-:W-:Y:S02]  /*2030*/  @!P6 IMAD.IADD R122, R122, 0x1, -R2 ;  /* 0x000000017a7ae824 */ /* 0x000fe400078e0a02 */
[----:B------:R-:W-:Y:S01]  /*2040*/  @!P4 IMAD.MOV R124, RZ, RZ, -R124 ;  /* 0x000000ffff7cc224 */ /* 0x000fe200078e0a7c */
[C---:B------:R-:W-:Y:S01]  /*2050*/  ISETP.GT.U32.AND P4, PT, R2.reuse, R54, PT ;  /* 0x000000360200720c */ /* 0x040fe20003f84070 */
[C---:B------:R-:W-:Y:S01]  /*2060*/  IMAD R56, R2.reuse, R9, R56 ;  /* 0x0000000902387224 */ /* 0x040fe200078e0238 */
[----:B------:R-:W-:Y:S01]  /*2070*/  ISETP.GT.U32.AND P6, PT, R2, R122, PT ;  /* 0x0000007a0200720c */ /* 0x000fe20003fc4070 */
[----:B------:R-:W-:Y:S02]  /*2080*/  IMAD.MOV R11, RZ, RZ, -R11 ;  /* 0x000000ffff0b7224 */ /* 0x000fe400078e0a0b */
[----:B------:R-:W-:-:S04]  /*2090*/  IMAD.HI.U32 R9, R3, R118, RZ ;  /* 0x0000007603097227 */ /* 0x000fc800078e00ff */
[----:B------:R-:W-:Y:S01]  /*20a0*/  @!P5 IMAD.IADD R52, R52, 0x1, -R2 ;  /* 0x000000013434d824 */ /* 0x000fe200078e0a02 */
[----:B------:R-:W-:Y:S01]  /*20b0*/  ISETP.GE.AND P5, PT, R58, RZ, PT ;  /* 0x000000ff3a00720c */ /* 0x000fe20003fa6270 */
[C---:B------:R-:W-:Y:S01]  /*20c0*/  IMAD R120, R2.reuse, R11, R120 ;  /* 0x0000000b02787224 */ /* 0x040fe200078e0278 */
[----:B------:R-:W-:Y:S01]  /*20d0*/  IABS R58, R62 ;  /* 0x0000003e003a7213 */ /* 0x000fe20000000000 */
[----:B------:R-:W-:Y:S02]  /*20e0*/  IMAD.MOV R9, RZ, RZ, -R9 ;  /* 0x000000ffff097224 */ /* 0x000fe400078e0a09 */
[----:B------:R-:W-:Y:S01]  /*20f0*/  @!P0 IMAD.MOV R52, RZ, RZ, -R52 ;  /* 0x000000ffff348224 */ /* 0x000fe200078e0a34 */
[C---:B------:R-:W-:Y:S01]  /*2100*/  ISETP.GT.U32.AND P0, PT, R2.reuse, R120, PT ;  /* 0x000000780200720c */ /* 0x040fe20003f04070 */
[----:B------:R-:W-:Y:S02]  /*2110*/  IMAD R118, R2, R9, R118 ;  /* 0x0000000902767224 */ /* 0x000fe400078e0276 */
[----:B------:R-:W-:-:S02]  /*2120*/  @!P4 IMAD.IADD R54, R54, 0x1, -R2 ;  /* 0x000000013636c824 */ /* 0x000fc400078e0a02 */
[----:B------:R-:W-:Y:S01]  /*2130*/  @!P6 IMAD.IADD R122, R122, 0x1, -R2 ;  /* 0x000000017a7ae824 */ /* 0x000fe200078e0a02 */
[C---:B------:R-:W-:Y:S01]  /*2140*/  ISETP.GT.U32.AND P4, PT, R2.reuse, R118, PT ;  /* 0x000000760200720c */ /* 0x040fe20003f84070 */
[----:B------:R-:W-:Y:S01]  /*2150*/  IMAD.HI.U32 R9, R3, R58, RZ ;  /* 0x0000003a03097227 */ /* 0x000fe200078e00ff */
[----:B------:R-:W-:-:S03]  /*2160*/  ISETP.GT.U32.AND P6, PT, R2, R56, PT ;  /* 0x000000380200720c */ /* 0x000fc60003fc4070 */
[----:B------:R-:W-:Y:S02]  /*2170*/  @!P1 IMAD.MOV R122, RZ, RZ, -R122 ;  /* 0x000000ffff7a9224 */ /* 0x000fe400078e0a7a */
[----:B------:R-:W-:Y:S01]  /*2180*/  @!P0 IMAD.IADD R120, R120, 0x1, -R2 ;  /* 0x0000000178788824 */ /* 0x000fe200078e0a02 */
[C---:B------:R-:W-:Y:S01]  /*2190*/  ISETP.GT.U32.AND P0, PT, R2.reuse, R54, PT ;  /* 0x000000360200720c */ /* 0x040fe20003f04070 */
[----:B------:R-:W-:Y:S02]  /*21a0*/  IMAD.MOV R9, RZ, RZ, -R9 ;  /* 0x000000ffff097224 */ /* 0x000fe400078e0a09 */
[----:B------:R-:W-:Y:S01]  /*21b0*/  IMAD.HI.U32 R11, R3, R116, RZ ;  /* 0x00000074030b7227 */ /* 0x000fe200078e00ff */
[----:B------:R-:W-:-:S03]  /*21c0*/  ISETP.GT.U32.AND P1, PT, R2, R120, PT ;  /* 0x000000780200720c */ /* 0x000fc60003f24070 */
[--C-:B------:R-:W-:Y:S02]  /*21d0*/  @!P4 IMAD.IADD R118, R118, 0x1, -R2.reuse ;  /* 0x000000017676c824 */ /* 0x100fe400078e0a02 */
[----:B------:R-:W-:Y:S02]  /*21e0*/  @!P6 IMAD.IADD R56, R56, 0x1, -R2 ;  /* 0x000000013838e824 */ /* 0x000fe400078e0a02 */
[C---:B------:R-:W-:Y:S01]  /*21f0*/  IMAD R58, R2.reuse, R9, R58 ;  /* 0x00000009023a7224 */ /* 0x040fe200078e023a */
[C---:B------:R-:W-:Y:S01]  /*2200*/  ISETP.GT.U32.AND P4, PT, R2.reuse, R118, PT ;  /* 0x000000760200720c */ /* 0x040fe20003f84070 */
[----:B------:R-:W-:Y:S01]  /*2210*/  IMAD.MOV R11, RZ, RZ, -R11 ;  /* 0x000000ffff0b7224 */ /* 0x000fe200078e0a0b */
[----:B------:R-:W-:Y:S01]  /*2220*/  ISETP.GT.U32.AND P6, PT, R2, R56, PT ;  /* 0x000000380200720c */ /* 0x000fe20003fc4070 */
[----:B------:R-:W-:-:S04]  /*2230*/  IMAD.HI.U32 R9, R3, R60, RZ ;  /* 0x0000003c03097227 */ /* 0x000fc800078e00ff */
[----:B------:R-:W-:Y:S01]  /*2240*/  IMAD R116, R2, R11, R116 ;  /* 0x0000000b02747224 */ /* 0x000fe200078e0274 */
[----:B------:R-:W-:Y:S01]  /*2250*/  IABS R11, R68 ;  /* 0x00000044000b7213 */ /* 0x000fe20000000000 */
[----:B------:R-:W-:Y:S02]  /*2260*/  IMAD.MOV R9, RZ, RZ, -R9 ;  /* 0x000000ffff097224 */ /* 0x000fe400078e0a09 */
[--C-:B------:R-:W-:Y:S01]  /*2270*/  @!P0 IMAD.IADD R54, R54, 0x1, -R2.reuse ;  /* 0x0000000136368824 */ /* 0x100fe200078e0a02 */
[----:B------:R-:W-:Y:S01]  /*2280*/  ISETP.GT.U32.AND P0, PT, R2, R58, PT ;  /* 0x0000003a0200720c */ /* 0x000fe20003f04070 */
[----:B------:R-:W-:Y:S01]  /*2290*/  @!P1 IMAD.IADD R120, R120, 0x1, -R2 ;  /* 0x0000000178789824 */ /* 0x000fe200078e0a02 */
[C---:B------:R-:W-:Y:S01]  /*22a0*/  ISETP.GT.U32.AND P1, PT, R2.reuse, R116, PT ;  /* 0x000000740200720c */ /* 0x040fe20003f24070 */
[----:B------:R-:W-:Y:S02]  /*22b0*/  IMAD R60, R2, R9, R60 ;  /* 0x00000009023c7224 */ /* 0x000fe400078e023c */
[----:B------:R-:W-:-:S02]  /*22c0*/  @!P4 IMAD.IADD R118, R118, 0x1, -R2 ;  /* 0x000000017676c824 */ /* 0x000fc400078e0a02 */
[--C-:B------:R-:W-:Y:S01]  /*22d0*/  @!P6 IMAD.IADD R56, R56, 0x1, -R2.reuse ;  /* 0x000000013838e824 */ /* 0x100fe200078e0a02 */
[----:B------:R-:W-:Y:S01]  /*22e0*/  ISETP.GT.U32.AND P4, PT, R2, R60, PT ;  /* 0x0000003c0200720c */ /* 0x000fe20003f84070 */
[----:B------:R-:W-:Y:S01]  /*22f0*/  IMAD.HI.U32 R9, R3, R114, RZ ;  /* 0x0000007203097227 */ /* 0x000fe200078e00ff */
[----:B------:R-:W-:Y:S02]  /*2300*/  ISETP.GE.AND P6, PT, R108, RZ, PT ;  /* 0x000000ff6c00720c */ /* 0x000fe40003fc6270 */
[----:B------:R-:W-:Y:S01]  /*2310*/  IABS R108, R72 ;  /* 0x00000048006c7213 */ /* 0x000fe20000000000 */
[--C-:B------:R-:W-:Y:S01]  /*2320*/  @!P0 IMAD.IADD R58, R58, 0x1, -R2.reuse ;  /* 0x000000013a3a8824 */ /* 0x100fe200078e0a02 */
[----:B------:R-:W-:Y:S01]  /*2330*/  ISETP.GE.AND P0, PT, R62, RZ, PT ;  /* 0x000000ff3e00720c */ /* 0x000fe20003f06270 */
[----:B------:R-:W-:Y:S02]  /*2340*/  IMAD.MOV R9, RZ, RZ, -R9 ;  /* 0x000000ffff097224 */ /* 0x000fe400078e0a09 */
[----:B------:R-:W-:Y:S01]  /*2350*/  @!P1 IMAD.IADD R116, R116, 0x1, -R2 ;  /* 0x0000000174749824 */ /* 0x000fe200078e0a02 */
[----:B------:R-:W-:Y:S01]  /*2360*/  ISETP.GE.AND P1, PT, R106, RZ, PT ;  /* 0x000000ff6a00720c */ /* 0x000fe20003f26270 */
[----:B------:R-:W-:Y:S01]  /*2370*/  IMAD.MOV.U32 R62, RZ, RZ, R11 ;  /* 0x000000ffff3e7224 */ /* 0x000fe200078e000b */
[----:B------:R-:W-:Y:S01]  /*2380*/  IABS R106, R149 ;  /* 0x00000095006a7213 */ /* 0x000fe20000000000 */
[----:B------:R-:W-:-:S02]  /*2390*/  IMAD R114, R2, R9, R114 ;  /* 0x0000000902727224 */ /* 0x000fc400078e0272 */
[----:B------:R-:W-:Y:S01]  /*23a0*/  @!P4 IMAD.IADD R60, R60, 0x1, -R2 ;  /* 0x000000013c3cc824 */ /* 0x000fe200078e0a02 */
[----:B------:R-:W-:Y:S01]  /*23b0*/  ISETP.GT.U32.AND P4, PT, R2, R116, PT ;  /* 0x000000740200720c */ /* 0x000fe20003f84070 */
[----:B------:R-:W-:-:S04]  /*23c0*/  IMAD.HI.U32 R9, R3, R62, RZ ;  /* 0x0000003e03097227 */ /* 0x000fc800078e00ff */
[----:B------:R-:W-:Y:S01]  /*23d0*/  @!P6 IMAD.MOV R118, RZ, RZ, -R118 ;  /* 0x000000ffff76e224 */ /* 0x000fe200078e0a76 */
[----:B------:R-:W-:Y:S01]  /*23e0*/  ISETP.GT.U32.AND P6, PT, R2, R114, PT ;  /* 0x000000720200720c */ /* 0x000fe20003fc4070 */
[----:B------:R-:W-:-:S04]  /*23f0*/  IMAD.HI.U32 R11, R3, R112, RZ ;  /* 0x00000070030b7227 */ /* 0x000fc800078e00ff */
[----:B------:R-:W-:Y:S02]  /*2400*/  IMAD.MOV R9, RZ, RZ, -R9 ;  /* 0x000000ffff097224 */ /* 0x000fe400078e0a09 */
[----:B------:R-:W-:Y:S02]  /*2410*/  IMAD.MOV R11, RZ, RZ, -R11 ;  /* 0x000000ffff0b7224 */ /* 0x000fe400078e0a0b */
[C---:B------:R-:W-:Y:S01]  /*2420*/  IMAD R62, R2.reuse, R9, R62 ;  /* 0x00000009023e7224 */ /* 0x040fe200078e023e */
[----:B------:R-:W-:Y:S01]  /*2430*/  IABS R9, R70 ;  /* 0x0000004600097213 */ /* 0x000fe20000000000 */
[----:B------:R-:W-:Y:S02]  /*2440*/  IMAD R112, R2, R11, R112 ;  /* 0x0000000b02707224 */ /* 0x000fe400078e0270 */
[--C-:B------:R-:W-:Y:S01]  /*2450*/  @!P4 IMAD.IADD R116, R116, 0x1, -R2.reuse ;  /* 0x000000017474c824 */ /* 0x100fe200078e0a02 */
[----:B------:R-:W-:Y:S01]  /*2460*/  ISETP.GT.U32.AND P4, PT, R2, R62, PT ;  /* 0x0000003e0200720c */ /* 0x000fe20003f84070 */
[----:B------:R-:W-:Y:S01]  /*2470*/  @!P6 IMAD.IADD R114, R114, 0x1, -R2 ;  /* 0x000000017272e824 */ /* 0x000fe200078e0a02 */
[C---:B------:R-:W-:Y:S01]  /*2480*/  ISETP.GT.U32.AND P6, PT, R2.reuse, R112, PT ;  /* 0x000000700200720c */ /* 0x040fe20003fc4070 */
[----:B------:R-:W-:Y:S01]  /*2490*/  @!P2 IMAD.MOV R120, RZ, RZ, -R120 ;  /* 0x000000ffff78a224 */ /* 0x000fe200078e0a78 */
[----:B------:R-:W-:Y:S01]  /*24a0*/  ISETP.GT.U32.AND P2, PT, R2, R60, PT ;  /* 0x0000003c0200720c */ /* 0x000fe20003f44070 */
[----:B------:R-:W-:-:S04]  /*24b0*/  IMAD.HI.U32 R11, R3, R110, RZ ;  /* 0x0000006e030b7227 */ /* 0x000fc800078e00ff */
[----:B------:R-:W-:Y:S02]  /*24c0*/  IMAD.MOV R11, RZ, RZ, -R11 ;  /* 0x000000ffff0b7224 */ /* 0x000fe400078e0a0b */
[----:B------:R-:W-:Y:S01]  /*24d0*/  @!P5 IMAD.MOV R56, RZ, RZ, -R56 ;  /* 0x000000ffff38d224 */ /* 0x000fe200078e0a38 */
[----:B------:R-:W-:Y:S01]  /*24e0*/  ISETP.GE.AND P5, PT, R104, RZ, PT ;  /* 0x000000ff6800720c */ /* 0x000fe20003fa6270 */
[--C-:B------:R-:W-:Y:S01]  /*24f0*/  @!P4 IMAD.IADD R62, R62, 0x1, -R2.reuse ;  /* 0x000000013e3ec824 */ /* 0x100fe200078e0a02 */
[----:B------:R-:W-:Y:S01]  /*2500*/  ISETP.GT.U32.AND P4, PT, R2, R114, PT ;  /* 0x000000720200720c */ /* 0x000fe20003f84070 */
[--C-:B------:R-:W-:Y:S01]  /*2510*/  @!P6 IMAD.IADD R112, R112, 0x1, -R2.reuse ;  /* 0x000000017070e824 */ /* 0x100fe200078e0a02 */
[----:B------:R-:W-:Y:S01]  /*2520*/  IABS R104, R148 ;  /* 0x0000009400687213 */ /* 0x000fe20000000000 */
[----:B------:R-:W-:Y:S01]  /*2530*/  @!P2 IMAD.IADD R60, R60, 0x1, -R2 ;  /* 0x000000013c3ca824 */ /* 0x000fe200078e0a02 */
[C---:B------:R-:W-:Y:S01]  /*2540*/  ISETP.GT.U32.AND P6, PT, R2.reuse, R62, PT ;  /* 0x0000003e0200720c */ /* 0x040fe20003fc4070 */
[----:B------:R-:W-:Y:S01]  /*2550*/  IMAD R110, R2, R11, R110 ;  /* 0x0000000b026e7224 */ /* 0x000fe200078e026e */
[----:B------:R-:W-:Y:S01]  /*2560*/  ISETP.GE.AND P2, PT, R68, RZ, PT ;  /* 0x000000ff4400720c */ /* 0x000fe20003f46270 */
[----:B------:R-:W-:-:S02]  /*2570*/  IMAD.MOV.U32 R68, RZ, RZ, R9 ;  /* 0x000000ffff447224 */ /* 0x000fc400078e0009 */
[----:B------:R-:W-:Y:S01]  /*2580*/  @!P1 IMAD.MOV R116, RZ, RZ, -R116 ;  /* 0x000000ffff749224 */ /* 0x000fe200078e0a74 */
[----:B------:R-:W-:Y:S01]  /*2590*/  ISETP.GT.U32.AND P1, PT, R2, R112, PT ;  /* 0x000000700200720c */ /* 0x000fe20003f24070 */
[----:B------:R-:W-:-:S04]  /*25a0*/  IMAD.HI.U32 R9, R3, R68, RZ ;  /* 0x0000004403097227 */ /* 0x000fc800078e00ff */
[----:B------:R-:W-:Y:S02]  /*25b0*/  IMAD.MOV R9, RZ, RZ, -R9 ;  /* 0x000000ffff097224 */ /* 0x000fe400078e0a09 */
[----:B------:R-:W-:Y:S01]  /*25c0*/  @!P6 IMAD.IADD R62, R62, 0x1, -R2 ;  /* 0x000000013e3ee824 */ /* 0x000fe200078e0a02 */
[C---:B------:R-:W-:Y:S01]  /*25d0*/  ISETP.GT.U32.AND P6, PT, R2.reuse, R110, PT ;  /* 0x0000006e0200720c */ /* 0x040fe20003fc4070 */
[----:B------:R-:W-:Y:S02]  /*25e0*/  IMAD R68, R2, R9, R68 ;  /* 0x0000000902447224 */ /* 0x000fe400078e0244 */
[----:B------:R-:W-:-:S04]  /*25f0*/  IMAD.HI.U32 R9, R3, R12, RZ ;  /* 0x0000000c03097227 */ /* 0x000fc800078e00ff */
[----:B------:R-:W-:Y:S02]  /*2600*/  IMAD.MOV R9, RZ, RZ, -R9 ;  /* 0x000000ffff097224 */ /* 0x000fe400078e0a09 */
[----:B------:R-:W-:Y:S01]  /*2610*/  @!P4 IMAD.IADD R114, R114, 0x1, -R2 ;  /* 0x000000017272c824 */ /* 0x000fe200078e0a02 */
[----:B------:R-:W-:Y:S01]  /*2620*/  ISETP.GT.U32.AND P4, PT, R2, R68, PT ;  /* 0x000000440200720c */ /* 0x000fe20003f84070 */
[----:B------:R-:W-:Y:S01]  /*2630*/  @!P5 IMAD.MOV R60, RZ, RZ, -R60 ;  /* 0x000000ffff3cd224 */ /* 0x000fe200078e0a3c */
[----:B------:R-:W-:Y:S01]  /*2640*/  ISETP.GE.AND P5, PT, R70, RZ, PT ;  /* 0x000000ff4600720c */ /* 0x000fe20003fa6270 */
[----:B------:R-:W-:Y:S02]  /*2650*/  @!P6 IMAD.IADD R110, R110, 0x1, -R2 ;  /* 0x000000016e6ee824 */ /* 0x000fe400078e0a02 */
[C---:B------:R-:W-:Y:S01]  /*2660*/  IMAD R70, R2.reuse, R9, R12 ;  /* 0x0000000902467224 */ /* 0x040fe200078e020c */
[----:B------:R-:W-:Y:S01]  /*2670*/  IABS R12, R76 ;  /* 0x0000004c000c7213 */ /* 0x000fe20000000000 */
[----:B------:R-:W-:Y:S01]  /*2680*/  IMAD.HI.U32 R9, R3, R108, RZ ;  /* 0x0000006c03097227 */ /* 0x000fe200078e00ff */
[----:B------:R-:W-:-:S03]  /*2690*/  ISETP.GT.U32.AND P6, PT, R2, R110, PT ;  /* 0x0000006e0200720c */ /* 0x000fc60003fc4070 */
[----:B------:R-:W-:Y:S01]  /*26a0*/  @!P1 IMAD.IADD R112, R112, 0x1, -R2 ;  /* 0x0000000170709824 */ /* 0x000fe200078e0a02 */
[----:B------:R-:W-:Y:S01]  /*26b0*/  ISETP.GT.U32.AND P1, PT, R2, R70, PT ;  /* 0x000000460200720c */ /* 0x000fe20003f24070 */
[----:B------:R-:W-:Y:S02]  /*26c0*/  IMAD.MOV R11, RZ, RZ, -R9 ;  /* 0x000000ffff0b7224 */ /* 0x000fe400078e0a09 */
[----:B------:R-:W-:-:S04]  /*26d0*/  IMAD.HI.U32 R9, R3, R12, RZ ;  /* 0x0000000c03097227 */ /* 0x000fc800078e00ff */
[----:B------:R-:W-:Y:S02]  /*26e0*/  IMAD R108, R2, R11, R108 ;  /* 0x0000000b026c7224 */ /* 0x000fe400078e026c */
[--C-:B------:R-:W-:Y:S02]  /*26f0*/  @!P4 IMAD.IADD R68, R68, 0x1, -R2.reuse ;  /* 0x000000014444c824 */ /* 0x100fe400078e0a02 */
[----:B------:R-:W-:Y:S01]  /*2700*/  @!P6 IMAD.IADD R110, R110, 0x1, -R2 ;  /* 0x000000016e6ee824 */ /* 0x000fe200078e0a02 */
[C---:B------:R-:W-:Y:S01]  /*2710*/  ISETP.GT.U32.AND P6, PT, R2.reuse, R108, PT ;  /* 0x0000006c0200720c */ /* 0x040fe20003fc4070 */
[----:B------:R-:W-:Y:S01]  /*2720*/  IMAD.MOV R13, RZ, RZ, -R9 ;  /* 0x000000ffff0d7224 */ /* 0x000fe200078e0a09 */
[----:B------:R-:W-:Y:S01]  /*2730*/  ISETP.GT.U32.AND P4, PT, R2, R68, PT ;  /* 0x000000440200720c */ /* 0x000fe20003f84070 */
[----:B------:R-:W-:-:S04]  /*2740*/  IMAD.HI.U32 R9, R3, R106, RZ ;  /* 0x0000006a03097227 */ /* 0x000fc800078e00ff */
[----:B------:R-:W-:Y:S02]  /*2750*/  @!P1 IMAD.IADD R70, R70, 0x1, -R2 ;  /* 0x0000000146469824 */ /* 0x000fe400078e0a02 */
[----:B------:R-:W-:Y:S02]  /*2760*/  IMAD.MOV R9, RZ, RZ, -R9 ;  /* 0x000000ffff097224 */ /* 0x000fe400078e0a09 */
[----:B------:R-:W-:Y:S01]  /*2770*/  @!P3 IMAD.MOV R54, RZ, RZ, -R54 ;  /* 0x000000ffff36b224 */ /* 0x000fe200078e0a36 */
[C---:B------:R-:W-:Y:S01]  /*2780*/  ISETP.GT.U32.AND P1, PT, R2.reuse, R70, PT ;  /* 0x000000460200720c */ /* 0x040fe20003f24070 */
[C---:B------:R-:W-:Y:S01]  /*2790*/  IMAD R106, R2.reuse, R9, R106 ;  /* 0x00000009026a7224 */ /* 0x040fe200078e026a */
[----:B------:R-:W-:Y:S01]  /*27a0*/  ISETP.GT.U32.AND P3, PT, R2, R58, PT ;  /* 0x0000003a0200720c */ /* 0x000fe20003f64070 */
[--C-:B------:R-:W-:Y:S02]  /*27b0*/  @!P6 IMAD.IADD R108, R108, 0x1, -R2.reuse ;  /* 0x000000016c6ce824 */ /* 0x100fe400078e0a02 */
[----:B------:R-:W-:Y:S01]  /*27c0*/  @!P4 IMAD.IADD R68, R68, 0x1, -R2 ;  /* 0x000000014444c824 */ /* 0x000fe200078e0a02 */
[----:B------:R-:W-:Y:S01]  /*27d0*/  ISETP.GT.U32.AND P6, PT, R2, R106, PT ;  /* 0x0000006a0200720c */ /* 0x000fe20003fc4070 */
[----:B------:R-:W-:Y:S01]  /*27e0*/  IMAD.HI.U32 R9, R3, R104, RZ ;  /* 0x0000006803097227 */ /* 0x000fe200078e00ff */
[----:B------:R-:W-:-:S03]  /*27f0*/  ISETP.GE.AND P4, PT, R72, RZ, PT ;  /* 0x000000ff4800720c */ /* 0x000fc60003f86270 */
[----:B------:R-:W-:Y:S01]  /*2800*/  @!P2 IMAD.MOV R62, RZ, RZ, -R62 ;  /* 0x000000ffff3ea224 */ /* 0x000fe200078e0a3e */
[----:B------:R-:W-:Y:S01]  /*2810*/  ISETP.GE.AND P2, PT, R74, RZ, PT ;  /* 0x000000ff4a00720c */ /* 0x000fe20003f46270 */
[----:B------:R-:W-:Y:S01]  /*2820*/  IMAD R72, R2, R13, R12 ;  /* 0x0000000d02487224 */ /* 0x000fe200078e020c */
[----:B------:R-:W-:Y:S01]  /*2830*/  IABS R74, R80 ;  /* 0x00000050004a7213 */ /* 0x000fe20000000000 */
[----:B------:R-:W-:Y:S01]  /*2840*/  IMAD.MOV R9, RZ, RZ, -R9 ;  /* 0x000000ffff097224 */ /* 0x000fe200078e0a09 */
[----:B------:R-:W-:Y:S01]  /*2850*/  IABS R13, R98 ;  /* 0x00000062000d7213 */ /* 0x000fe20000000000 */
[--C-:B------:R-:W-:Y:S01]  /*2860*/  @!P1 IMAD.IADD R70, R70, 0x1, -R2.reuse ;  /* 0x0000000146469824 */ /* 0x100fe200078e0a02 */
[----:B------:R-:W-:Y:S01]  /*2870*/  ISETP.GT.U32.AND P1, PT, R2, R72, PT ;  /* 0x000000480200720c */ /* 0x000fe20003f24070 */
[----:B------:R-:W-:Y:S01]  /*2880*/  @!P3 IMAD.IADD R58, R58, 0x1, -R2 ;  /* 0x000000013a3ab824 */ /* 0x000fe200078e0a02 */
[----:B------:R-:W-:Y:S01]  /*2890*/  ISETP.GE.AND P3, PT, R102, RZ, PT ;  /* 0x000000ff6600720c */ /* 0x000fe20003f66270 */
[----:B------:R-:W-:Y:S01]  /*28a0*/  IMAD.HI.U32 R11, R3, R74, RZ ;  /* 0x0000004a030b7227 */ /* 0x000fe200078e00ff */
[----:B------:R-:W-:-:S03]  /*28b0*/  IABS R102, R147 ;  /* 0x0000009300667213 */ /* 0x000fc60000000000 */
[----:B------:R-:W-:Y:S02]  /*28c0*/  IMAD R104, R2, R9, R104 ;  /* 0x0000000902687224 */ /* 0x000fe400078e0268 */
[----:B------:R-:W-:Y:S01]  /*28d0*/  @!P0 IMAD.MOV R58, RZ, RZ, -R58 ;  /* 0x000000ffff3a8224 */ /* 0x000fe200078e0a3a */
[----:B------:R-:W-:Y:S01]  /*28e0*/  ISETP.GE.AND P0, PT, R100, RZ, PT ;  /* 0x000000ff6400720c */ /* 0x000fe20003f06270 */
[----:B------:R-:W-:Y:S01]  /*28f0*/  IMAD.MOV R11, RZ, RZ, -R11 ;  /* 0x000000ffff0b7224 */ /* 0x000fe200078e0a0b */
[----:B------:R-:W-:Y:S01]  /*2900*/  IABS R100, R94 ;  /* 0x0000005e00647213 */ /* 0x000fe20000000000 */
[----:B------:R-:W-:Y:S01]  /*2910*/  @!P6 IMAD.IADD R106, R106, 0x1, -R2 ;  /* 0x000000016a6ae824 */ /* 0x000fe200078e0a02 */
[C---:B------:R-:W-:Y:S01]  /*2920*/  ISETP.GT.U32.AND P6, PT, R2.reuse, R104, PT ;  /* 0x000000680200720c */ /* 0x040fe20003fc4070 */
[----:B------:R-:W-:Y:S02]  /*2930*/  IMAD R74, R2, R11, R74 ;  /* 0x0000000b024a7224 */ /* 0x000fe400078e024a */
[----:B------:R-:W-:-:S02]  /*2940*/  @!P1 IMAD.IADD R72, R72, 0x1, -R2 ;  /* 0x0000000148489824 */ /* 0x000fc400078e0a02 */
[----:B------:R-:W-:Y:S01]  /*2950*/  @!P3 IMAD.MOV R114, RZ, RZ, -R114 ;  /* 0x000000ffff72b224 */ /* 0x000fe200078e0a72 */
[----:B------:R-:W-:Y:S01]  /*2960*/  ISETP.GT.U32.AND P1, PT, R2, R74, PT ;  /* 0x0000004a0200720c */ /* 0x000fe20003f24070 */
[----:B------:R-:W-:Y:S01]  /*2970*/  IMAD.HI.U32 R9, R3, R13, RZ ;  /* 0x0000000d03097227 */ /* 0x000fe200078e00ff */
[----:B------:R-:W-:Y:S02]  /*2980*/  ISETP.GE.AND P3, PT, R78, RZ, PT ;  /* 0x000000ff4e00720c */ /* 0x000fe40003f66270 */
[----:B------:R-:W-:Y:S01]  /*2990*/  IABS R78, R82 ;  /* 0x00000052004e7213 */ /* 0x000fe20000000000 */
[----:B------:R-:W-:Y:S01]  /*29a0*/  @!P0 IMAD.MOV R112, RZ, RZ, -R112 ;  /* 0x000000ffff708224 */ /* 0x000fe200078e0a70 */
[----:B------:R-:W-:Y:S01]  /*29b0*/  ISETP.GT.U32.AND P0, PT, R2, R108, PT ;  /* 0x0000006c0200720c */ /* 0x000fe20003f04070 */
[----:B------:R-:W-:Y:S02]  /*29c0*/  @!P6 IMAD.IADD R104, R104, 0x1, -R2 ;  /* 0x000000016868e824 */ /* 0x000fe400078e0a02 */
[----:B------:R-:W-:-:S02]  /*29d0*/  IMAD.MOV R14, RZ, RZ, -R9 ;  /* 0x000000ffff0e7224 */ /* 0x000fc400078e0a09 */
[----:B------:R-:W-:Y:S01]  /*29e0*/  IMAD.HI.U32 R9, R3, R100, RZ ;  /* 0x0000006403097227 */ /* 0x000fe200078e00ff */
[----:B------:R-:W-:-:S03]  /*29f0*/  ISETP.GT.U32.AND P6, PT, R2, R104, PT ;  /* 0x000000680200720c */ /* 0x000fc60003fc4070 */
[----:B------:R-:W-:Y:S01]  /*2a00*/  @!P1 IMAD.IADD R74, R74, 0x1, -R2 ;  /* 0x000000014a4a9824 */ /* 0x000fe200078e0a02 */
[----:B------:R-:W-:Y:S01]  /*2a10*/  ISETP.GE.AND P1, PT, R76, RZ, PT ;  /* 0x000000ff4c00720c */ /* 0x000fe20003f26270 */
[----:B------:R-:W-:Y:S01]  /*2a20*/  @!P5 IMAD.MOV R68, RZ, RZ, -R68 ;  /* 0x000000ffff44d224 */ /* 0x000fe200078e0a44 */
[----:B------:R-:W-:Y:S01]  /*2a30*/  ISETP.GT.U32.AND P5, PT, R2, R72, PT ;  /* 0x000000480200720c */ /* 0x000fe20003fa4070 */
[----:B------:R-:W-:-:S04]  /*2a40*/  IMAD.HI.U32 R11, R3, R102, RZ ;  /* 0x00000066030b7227 */ /* 0x000fc800078e00ff */
[C---:B------:R-:W-:Y:S01]  /*2a50*/  IMAD R76, R2.reuse, R14, R13 ;  /* 0x0000000e024c7224 */ /* 0x040fe200078e020d */
[----:B------:R-:W-:Y:S01]  /*2a60*/  IABS R13, R146 ;  /* 0x00000092000d7213 */ /* 0x000fe20000000000 */
[----:B------:R-:W-:Y:S01]  /*2a70*/  IMAD.MOV R9, RZ, RZ, -R9 ;  /* 0x000000ffff097224 */ /* 0x000fe200078e0a09 */
[----:B------:R-:W-:Y:S01]  /*2a80*/  IABS R14, R85 ;  /* 0x00000055000e7213 */ /* 0x000fe20000000000 */
[----:B------:R-:W-:Y:S01]  /*2a90*/  @!P3 IMAD.MOV R110, RZ, RZ, -R110 ;  /* 0x000000ffff6eb224 */ /* 0x000fe200078e0a6e */
[----:B------:R-:W-:Y:S01]  /*2aa0*/  ISETP.GT.U32.AND P3, PT, R2, R106, PT ;  /* 0x0000006a0200720c */ /* 0x000fe20003f64070 */
[----:B------:R-:W-:-:S04]  /*2ab0*/  IMAD.HI.U32 R12, R3, R78, RZ ;  /* 0x0000004e030c7227 */ /* 0x000fc800078e00ff */
[----:B------:R-:W-:Y:S02]  /*2ac0*/  IMAD.MOV R11, RZ, RZ, -R11 ;  /* 0x000000ffff0b7224 */ /* 0x000fe400078e0a0b */
[----:B------:R-:W-:Y:S02]  /*2ad0*/  IMAD R100, R2, R9, R100 ;  /* 0x0000000902647224 */ /* 0x000fe400078e0264 */
[----:B------:R-:W-:Y:S01]  /*2ae0*/  @!P0 IMAD.IADD R108, R108, 0x1, -R2 ;  /* 0x000000016c6c8824 */ /* 0x000fe200078e0a02 */
[C---:B------:R-:W-:Y:S01]  /*2af0*/  ISETP.GT.U32.AND P0, PT, R2.reuse, R76, PT ;  /* 0x0000004c0200720c */ /* 0x040fe20003f04070 */
[----:B------:R-:W-:Y:S01]  /*2b00*/  IMAD.MOV R15, RZ, RZ, -R12 ;  /* 0x000000ffff0f7224 */ /* 0x000fe200078e0a0c */
[----:B------:R-:W-:Y:S01]  /*2b10*/  IABS R12, R96 ;  /* 0x00000060000c7213 */ /* 0x000fe20000000000 */
[----:B------:R-:W-:Y:S02]  /*2b20*/  IMAD R102, R2, R11, R102 ;  /* 0x0000000b02667224 */ /* 0x000fe400078e0266 */
[----:B------:R-:W-:Y:S01]  /*2b30*/  @!P6 IMAD.IADD R104, R104, 0x1, -R2 ;  /* 0x000000016868e824 */ /* 0x000fe200078e0a02 */
[C---:B------:R-:W-:Y:S01]  /*2b40*/  ISETP.GT.U32.AND P6, PT, R2.reuse, R100, PT ;  /* 0x000000640200720c */ /* 0x040fe20003fc4070 */
[----:B------:R-:W-:-:S02]  /*2b50*/  IMAD R78, R2, R15, R78 ;  /* 0x0000000f024e7224 */ /* 0x000fc400078e024e */
[--C-:B------:R-:W-:Y:S01]  /*2b60*/  @!P5 IMAD.IADD R72, R72, 0x1, -R2.reuse ;  /* 0x000000014848d824 */ /* 0x100fe200078e0a02 */
[----:B------:R-:W-:Y:S01]  /*2b70*/  ISETP.GT.U32.AND P5, PT, R2, R102, PT ;  /* 0x000000660200720c */ /* 0x000fe20003fa4070 */
[--C-:B------:R-:W-:Y:S01]  /*2b80*/  @!P3 IMAD.IADD R106, R106, 0x1, -R2.reuse ;  /* 0x000000016a6ab824 */ /* 0x100fe200078e0a02 */
[----:B------:R-:W-:Y:S01]  /*2b90*/  ISETP.GT.U32.AND P3, PT, R2, R78, PT ;  /* 0x0000004e0200720c */ /* 0x000fe20003f64070 */
[----:B------:R-:W-:Y:S01]  /*2ba0*/  @!P0 IMAD.IADD R76, R76, 0x1, -R2 ;  /* 0x000000014c4c8824 */ /* 0x000fe200078e0a02 */
[----:B------:R-:W-:Y:S01]  /*2bb0*/  ISETP.GE.AND P0, PT, R80, RZ, PT ;  /* 0x000000ff5000720c */ /* 0x000fe20003f06270 */
[----:B------:R-:W-:Y:S01]  /*2bc0*/  @!P2 IMAD.MOV R70, RZ, RZ, -R70 ;  /* 0x000000ffff46a224 */ /* 0x000fe200078e0a46 */
[----:B------:R-:W-:Y:S01]  /*2bd0*/  ISETP.GT.U32.AND P2, PT, R2, R74, PT ;  /* 0x0000004a0200720c */ /* 0x000fe20003f44070 */
[----:B------:R-:W-:-:S04]  /*2be0*/  IMAD.HI.U32 R11, R3, R13, RZ ;  /* 0x0000000d030b7227 */ /* 0x000fc800078e00ff */
[--C-:B------:R-:W-:Y:S01]  /*2bf0*/  @!P6 IMAD.IADD R100, R100, 0x1, -R2.reuse ;  /* 0x000000016464e824 */ /* 0x100fe200078e0a02 */
[----:B------:R-:W-:Y:S01]  /*2c00*/  ISETP.GT.U32.AND P6, PT, R2, R76, PT ;  /* 0x0000004c0200720c */ /* 0x000fe20003fc4070 */
[----:B------:R-:W-:Y:S01]  /*2c10*/  @!P5 IMAD.IADD R102, R102, 0x1, -R2 ;  /* 0x000000016666d824 */ /* 0x000fe200078e0a02 */
[----:B------:R-:W-:Y:S01]  /*2c20*/  ISETP.GE.AND P5, PT, R148, RZ, PT ;  /* 0x000000ff9400720c */ /* 0x000fe20003fa6270 */
[----:B------:R-:W-:Y:S01]  /*2c30*/  IMAD.MOV R11, RZ, RZ, -R11 ;  /* 0x000000ffff0b7224 */ /* 0x000fe200078e0a0b */
[----:B------:R-:W-:Y:S01]  /*2c40*/  IABS R148, R23 ;  /* 0x0000001700947213 */ /* 0x000fe20000000000 */
[----:B------:R-:W-:-:S04]  /*2c50*/  IMAD.HI.U32 R9, R3, R12, RZ ;  /* 0x0000000c03097227 */ /* 0x000fc800078e00ff */
[----:B------:R-:W-:Y:S01]  /*2c60*/  @!P3 IMAD.IADD R78, R78, 0x1, -R2 ;  /* 0x000000014e4eb824 */ /* 0x000fe200078e0a02 */
[----:B------:R-:W-:Y:S01]  /*2c70*/  ISETP.GE.AND P3, PT, R98, RZ, PT ;  /* 0x000000ff6200720c */ /* 0x000fe20003f66270 */
[----:B------:R-:W-:Y:S01]  /*2c80*/  @!P1 IMAD.MOV R72, RZ, RZ, -R72 ;  /* 0x000000ffff489224 */ /* 0x000fe200078e0a48 */
[C---:B------:R-:W-:Y:S01]  /*2c90*/  ISETP.GT.U32.AND P1, PT, R2.reuse, R102, PT ;  /* 0x000000660200720c */ /* 0x040fe20003f24070 */
[----:B------:R-:W-:Y:S01]  /*2ca0*/  @!P4 IMAD.MOV R108, RZ, RZ, -R108 ;  /* 0x000000ffff6cc224 */ /* 0x000fe200078e0a6c */
[C---:B------:R-:W-:Y:S01]  /*2cb0*/  ISETP.GT.U32.AND P4, PT, R2.reuse, R100, PT ;  /* 0x000000640200720c */ /* 0x040fe20003f84070 */
        /* <DEDUP_REMOVED lines=10> */
[----:B------:R-:W-:-:S04]  /*2d60*/  IMAD.HI.U32 R9, R3, R11, RZ ;  /* 0x0000000b03097227 */ /* 0x000fc800078e00ff */
[----:B------:R-:W-:Y:S01]  /*2d70*/  @!P0 IMAD.MOV R74, RZ, RZ, -R74 ;  /* 0x000000ffff4a8224 */ /* 0x000fe200078e0a4a */
[----:B------:R-:W-:Y:S01]  /*2d80*/  ISETP.GT.U32.AND P0, PT, R2, R80, PT ;  /* 0x000000500200720c */ /* 0x000fe20003f04070 */
[----:B------:R-:W-:Y:S02]  /*2d90*/  IMAD.MOV R9, RZ, RZ, -R9 ;  /* 0x000000ffff097224 */ /* 0x000fe400078e0a09 */
[----:B------:R-:W-:Y:S01]  /*2da0*/  @!P1 IMAD.IADD R102, R102, 0x1, -R2 ;  /* 0x0000000166669824 */ /* 0x000fe200078e0a02 */
[----:B------:R-:W-:Y:S01]  /*2db0*/  ISETP.GE.AND P1, PT, R82, RZ, PT ;  /* 0x000000ff5200720c */ /* 0x000fe20003f26270 */
[----:B------:R-:W-:Y:S01]  /*2dc0*/  @!P5 IMAD.MOV R104, RZ, RZ, -R104 ;  /* 0x000000ffff68d224 */ /* 0x000fe200078e0a68 */
[----:B------:R-:W-:Y:S01]  /*2dd0*/  ISETP.GE.AND P5, PT, R147, RZ, PT ;  /* 0x000000ff9300720c */ /* 0x000fe20003fa6270 */
[--C-:B------:R-:W-:Y:S01]  /*2de0*/  @!P4 IMAD.IADD R100, R100, 0x1, -R2.reuse ;  /* 0x000000016464c824 */ /* 0x100fe200078e0a02 */
[----:B------:R-:W-:Y:S01]  /*2df0*/  ISETP.GE.AND P4, PT, R96, RZ, PT ;  /* 0x000000ff6000720c */ /* 0x000fe20003f86270 */
[----:B------:R-:W-:Y:S01]  /*2e00*/  IMAD R82, R2, R9, R11 ;  /* 0x0000000902527224 */ /* 0x000fe200078e020b */
[----:B------:R-:W-:Y:S01]  /*2e10*/  IABS R96, R88 ;  /* 0x0000005800607213 */ /* 0x000fe20000000000 */
[--C-:B------:R-:W-:Y:S01]  /*2e20*/  @!P6 IMAD.IADD R98, R98, 0x1, -R2.reuse ;  /* 0x000000016262e824 */ /* 0x100fe200078e0a02 */
[----:B------:R-:W-:Y:S01]  /*2e30*/  IABS R11, R86 ;  /* 0x00000056000b7213 */ /* 0x000fe20000000000 */
[----:B------:R-:W-:Y:S01]  /*2e40*/  @!P0 IMAD.IADD R80, R80, 0x1, -R2 ;  /* 0x0000000150508824 */ /* 0x000fe200078e0a02 */
[----:B------:R-:W-:Y:S01]  /*2e50*/  ISETP.GT.U32.AND P6, PT, R2, R82, PT ;  /* 0x000000520200720c */ /* 0x000fe20003fc4070 */
[----:B------:R-:W-:Y:S01]  /*2e60*/  IMAD.HI.U32 R9, R3, R96, RZ ;  /* 0x0000006003097227 */ /* 0x000fe200078e00ff */
[----:B------:R-:W-:-:S02]  /*2e70*/  ISETP.GE.AND P0, PT, R146, RZ, PT ;  /* 0x000000ff9200720c */ /* 0x000fc40003f06270 */
[----:B------:R-:W-:Y:S01]  /*2e80*/  IABS R146, R25 ;  /* 0x0000001900927213 */ /* 0x000fe20000000000 */
[----:B------:R-:W-:Y:S02]  /*2e90*/  IMAD.MOV R9, RZ, RZ, -R9 ;  /* 0x000000ffff097224 */ /* 0x000fe400078e0a09 */
[----:B------:R-:W-:Y:S01]  /*2ea0*/  @!P2 IMAD.MOV R106, RZ, RZ, -R106 ;  /* 0x000000ffff6aa224 */ /* 0x000fe200078e0a6a */
[C---:B------:R-:W-:Y:S01]  /*2eb0*/  ISETP.GT.U32.AND P2, PT, R2.reuse, R78, PT ;  /* 0x0000004e0200720c */ /* 0x040fe20003f44070 */
[----:B------:R-:W-:Y:S01]  /*2ec0*/  @!P3 IMAD.MOV R76, RZ, RZ, -R76 ;  /* 0x000000ffff4cb224 */ /* 0x000fe200078e0a4c */
[C---:B------:R-:W-:Y:S01]  /*2ed0*/  ISETP.GT.U32.AND P3, PT, R2.reuse, R80, PT ;  /* 0x000000500200720c */ /* 0x040fe20003f64070 */
[----:B------:R-:W-:Y:S01]  /*2ee0*/  @!P5 IMAD.MOV R102, RZ, RZ, -R102 ;  /* 0x000000ffff66d224 */ /* 0x000fe200078e0a66 */
[C---:B------:R-:W-:Y:S01]  /*2ef0*/  ISETP.GT.U32.AND P5, PT, R2.reuse, R98, PT ;  /* 0x000000620200720c */ /* 0x040fe20003fa4070 */
[----:B------:R-:W-:Y:S02]  /*2f00*/  IMAD R96, R2, R9, R96 ;  /* 0x0000000902607224 */ /* 0x000fe400078e0260 */
[----:B------:R-:W-:-:S02]  /*2f10*/  @!P6 IMAD.IADD R82, R82, 0x1, -R2 ;  /* 0x000000015252e824 */ /* 0x000fc400078e0a02 */
[----:B------:R-:W-:Y:S01]  /*2f20*/  IMAD.MOV.U32 R9, RZ, RZ, R11 ;  /* 0x000000ffff097224 */ /* 0x000fe200078e000b */
[----:B------:R-:W-:-:S03]  /*2f30*/  ISETP.GT.U32.AND P6, PT, R2, R96, PT ;  /* 0x000000600200720c */ /* 0x000fc60003fc4070 */
[--C-:B------:R-:W-:Y:S01]  /*2f40*/  @!P2 IMAD.IADD R78, R78, 0x1, -R2.reuse ;  /* 0x000000014e4ea824 */ /* 0x100fe200078e0a02 */
[----:B------:R-:W-:Y:S01]  /*2f50*/  ISETP.GE.AND P2, PT, R94, RZ, PT ;  /* 0x000000ff5e00720c */ /* 0x000fe20003f46270 */
[--C-:B------:R-:W-:Y:S01]  /*2f60*/  @!P3 IMAD.IADD R80, R80, 0x1, -R2.reuse ;  /* 0x000000015050b824 */ /* 0x100fe200078e0a02 */
[----:B------:R-:W-:Y:S01]  /*2f70*/  IABS R94, R7 ;  /* 0x00000007005e7213 */ /* 0x000fe20000000000 */
[----:B------:R-:W-:Y:S01]  /*2f80*/  @!P5 IMAD.IADD R98, R98, 0x1, -R2 ;  /* 0x000000016262d824 */ /* 0x000fe200078e0a02 */
[----:B------:R-:W-:Y:S01]  /*2f90*/  ISETP.GE.AND P5, PT, R7, RZ, PT ;  /* 0x000000ff0700720c */ /* 0x000fe20003fa6270 */
[----:B------:R-:W-:Y:S01]  /*2fa0*/  IMAD.HI.U32 R7, R3, R9, RZ ;  /* 0x0000000903077227 */ /* 0x000fe200078e00ff */
[----:B------:R-:W-:Y:S02]  /*2fb0*/  ISETP.GE.AND P3, PT, R86, RZ, PT ;  /* 0x000000ff5600720c */ /* 0x000fe40003f66270 */
[----:B------:R-:W-:Y:S01]  /*2fc0*/  IABS R86, R84 ;  /* 0x0000005400567213 */ /* 0x000fe20000000000 */
[----:B------:R-:W-:Y:S01]  /*2fd0*/  @!P4 IMAD.MOV R80, RZ, RZ, -R80 ;  /* 0x000000ffff50c224 */ /* 0x000fe200078e0a50 */
[----:B------:R-:W-:Y:S01]  /*2fe0*/  ISETP.GT.U32.AND P4, PT, R2, R82, PT ;  /* 0x000000520200720c */ /* 0x000fe20003f84070 */
[----:B------:R-:W-:-:S02]  /*2ff0*/  @!P6 IMAD.IADD R96, R96, 0x1, -R2 ;  /* 0x000000016060e824 */ /* 0x000fc400078e0a02 */
[----:B------:R-:W-:Y:S02]  /*3000*/  IMAD.MOV R7, RZ, RZ, -R7 ;  /* 0x000000ffff077224 */ /* 0x000fe400078e0a07 */
[----:B------:R-:W-:Y:S01]  /*3010*/  @!P0 IMAD.MOV R98, RZ, RZ, -R98 ;  /* 0x000000ffff628224 */ /* 0x000fe200078e0a62 */
[----:B------:R-:W-:Y:S01]  /*3020*/  ISETP.GE.AND P0, PT, R84, RZ, PT ;  /* 0x000000ff5400720c */ /* 0x000fe20003f06270 */
[C---:B------:R-:W-:Y:S01]  /*3030*/  IMAD R84, R2.reuse, R7, R9 ;  /* 0x0000000702547224 */ /* 0x040fe200078e0209 */
[----:B------:R-:W-:Y:S01]  /*3040*/  ISETP.GT.U32.AND P6, PT, R2, R96, PT ;  /* 0x000000600200720c */ /* 0x000fe20003fc4070 */
[----:B------:R-:W-:-:S04]  /*3050*/  IMAD.HI.U32 R7, R3, R94, RZ ;  /* 0x0000005e03077227 */ /* 0x000fc800078e00ff */
[----:B------:R-:W-:Y:S01]  /*3060*/  @!P1 IMAD.MOV R78, RZ, RZ, -R78 ;  /* 0x000000ffff4e9224 */ /* 0x000fe200078e0a4e */
[----:B------:R-:W-:Y:S01]  /*3070*/  ISETP.GE.AND P1, PT, R92, RZ, PT ;  /* 0x000000ff5c00720c */ /* 0x000fe20003f26270 */
[----:B------:R-:W-:Y:S01]  /*3080*/  IMAD.MOV R11, RZ, RZ, -R7 ;  /* 0x000000ffff0b7224 */ /* 0x000fe200078e0a07 */
[----:B------:R-:W-:Y:S01]  /*3090*/  IABS R92, R90 ;  /* 0x0000005a005c7213 */ /* 0x000fe20000000000 */
[----:B------:R-:W-:Y:S01]  /*30a0*/  @!P2 IMAD.MOV R100, RZ, RZ, -R100 ;  /* 0x000000ffff64a224 */ /* 0x000fe200078e0a64 */
[----:B------:R-:W-:Y:S01]  /*30b0*/  ISETP.GE.AND P2, PT, R88, RZ, PT ;  /* 0x000000ff5800720c */ /* 0x000fe20003f46270 */
[----:B------:R-:W-:Y:S01]  /*30c0*/  @!P4 IMAD.IADD R82, R82, 0x1, -R2 ;  /* 0x000000015252c824 */ /* 0x000fe200078e0a02 */
[C---:B------:R-:W-:Y:S01]  /*30d0*/  ISETP.GT.U32.AND P4, PT, R2.reuse, R84, PT ;  /* 0x000000540200720c */ /* 0x040fe20003f84070 */
[----:B------:R-:W-:Y:S01]  /*30e0*/  IMAD R94, R2, R11, R94 ;  /* 0x0000000b025e7224 */ /* 0x000fe200078e025e */
[----:B------:R-:W-:Y:S01]  /*30f0*/  IABS R88, R145 ;  /* 0x0000009100587213 */ /* 0x000fe20000000000 */
[----:B------:R-:W-:-:S04]  /*3100*/  IMAD.HI.U32 R7, R3, R86, RZ ;  /* 0x0000005603077227 */ /* 0x000fc800078e00ff */
[----:B------:R-:W-:-:S04]  /*3110*/  IMAD.HI.U32 R9, R3, R92, RZ ;  /* 0x0000005c03097227 */ /* 0x000fc800078e00ff */
[----:B------:R-:W-:Y:S01]  /*3120*/  @!P6 IMAD.IADD R96, R96, 0x1, -R2 ;  /* 0x000000016060e824 */ /* 0x000fe200078e0a02 */
[----:B------:R-:W-:Y:S01]  /*3130*/  ISETP.GT.U32.AND P6, PT, R2, R94, PT ;  /* 0x0000005e0200720c */ /* 0x000fe20003fc4070 */
[----:B------:R-:W-:Y:S02]  /*3140*/  IMAD.MOV R11, RZ, RZ, -R7 ;  /* 0x000000ffff0b7224 */ /* 0x000fe400078e0a07 */
[----:B------:R-:W-:Y:S02]  /*3150*/  IMAD.MOV R9, RZ, RZ, -R9 ;  /* 0x000000ffff097224 */ /* 0x000fe400078e0a09 */
[----:B------:R-:W-:-:S04]  /*3160*/  IMAD.HI.U32 R7, R3, R88, RZ ;  /* 0x0000005803077227 */ /* 0x000fc800078e00ff */
[C---:B------:R-:W-:Y:S02]  /*3170*/  IMAD R92, R2.reuse, R9, R92 ;  /* 0x00000009025c7224 */ /* 0x040fe400078e025c */
[----:B------:R-:W-:Y:S02]  /*3180*/  IMAD R86, R2, R11, R86 ;  /* 0x0000000b02567224 */ /* 0x000fe400078e0256 */
[----:B------:R-:W-:Y:S02]  /*3190*/  IMAD.MOV R9, RZ, RZ, -R7 ;  /* 0x000000ffff097224 */ /* 0x000fe400078e0a07 */
[----:B------:R-:W-:Y:S02]  /*31a0*/  @!P4 IMAD.IADD R84, R84, 0x1, -R2 ;  /* 0x000000015454c824 */ /* 0x000fe400078e0a02 */
[C---:B------:R-:W-:Y:S02]  /*31b0*/  IMAD R88, R2.reuse, R9, R88 ;  /* 0x0000000902587224 */ /* 0x040fe400078e0258 */
[----:B------:R-:W-:Y:S01]  /*31c0*/  @!P1 IMAD.MOV R82, RZ, RZ, -R82 ;  /* 0x000000ffff529224 */ /* 0x000fe200078e0a52 */
[C---:B------:R-:W-:Y:S01]  /*31d0*/  ISETP.GT.U32.AND P1, PT, R2.reuse, R86, PT ;  /* 0x000000560200720c */ /* 0x040fe20003f24070 */
[----:B------:R-:W-:Y:S01]  /*31e0*/  @!P2 IMAD.MOV R96, RZ, RZ, -R96 ;  /* 0x000000ffff60a224 */ /* 0x000fe200078e0a60 */
[----:B------:R-:W-:Y:S01]  /*31f0*/  ISETP.GT.U32.AND P2, PT, R2, R92, PT ;  /* 0x0000005c0200720c */ /* 0x000fe20003f44070 */
[----:B------:R-:W-:Y:S01]  /*3200*/  @!P6 IMAD.IADD R94, R94, 0x1, -R2 ;  /* 0x000000015e5ee824 */ /* 0x000fe200078e0a02 */
[C---:B------:R-:W-:Y:S01]  /*3210*/  ISETP.GT.U32.AND P4, PT, R2.reuse, R84, PT ;  /* 0x000000540200720c */ /* 0x040fe20003f84070 */
[----:B------:R-:W-:Y:S01]  /*3220*/  IMAD.MOV.U32 R11, RZ, RZ, R12 ;  /* 0x000000ffff0b7224 */ /* 0x000fe200078e000c */
[----:B------:R-:W-:Y:S01]  /*3230*/  ISETP.GT.U32.AND P6, PT, R2, R88, PT ;  /* 0x000000580200720c */ /* 0x000fe20003fc4070 */
[----:B------:R-:W-:Y:S01]  /*3240*/  IMAD.HI.U32 R9, R3, R13, RZ ;  /* 0x0000000d03097227 */ /* 0x000fe200078e00ff */
[----:B------:R-:W-:-:S03]  /*3250*/  IABS R12, R142 ;  /* 0x0000008e000c7213 */ /* 0x000fc60000000000 */
[----:B------:R-:W-:-:S04]  /*3260*/  IMAD.HI.U32 R7, R3, R11, RZ ;  /* 0x0000000b03077227 */ /* 0x000fc800078e00ff */
[--C-:B------:R-:W-:Y:S01]  /*3270*/  @!P1 IMAD.IADD R86, R86, 0x1, -R2.reuse ;  /* 0x0000000156569824 */ /* 0x100fe200078e0a02 */
[----:B------:R-:W-:Y:S01]  /*3280*/  ISETP.GT.U32.AND P1, PT, R2, R94, PT ;  /* 0x0000005e0200720c */ /* 0x000fe20003f24070 */
[--C-:B------:R-:W-:Y:S02]  /*3290*/  @!P2 IMAD.IADD R92, R92, 0x1, -R2.reuse ;  /* 0x000000015c5ca824 */ /* 0x100fe400078e0a02 */
[----:B------:R-:W-:Y:S01]  /*32a0*/  IMAD.MOV R7, RZ, RZ, -R7 ;  /* 0x000000ffff077224 */ /* 0x000fe200078e0a07 */
[----:B------:R-:W-:Y:S01]  /*32b0*/  ISETP.GT.U32.AND P2, PT, R2, R86, PT ;  /* 0x000000560200720c */ /* 0x000fe20003f44070 */
[--C-:B------:R-:W-:Y:S01]  /*32c0*/  @!P4 IMAD.IADD R84, R84, 0x1, -R2.reuse ;  /* 0x000000015454c824 */ /* 0x100fe200078e0a02 */
[----:B------:R-:W-:Y:S01]  /*32d0*/  ISETP.GE.AND P4, PT, R90, RZ, PT ;  /* 0x000000ff5a00720c */ /* 0x000fe20003f86270 */
[----:B------:R-:W-:Y:S01]  /*32e0*/  @!P6 IMAD.IADD R88, R88, 0x1, -R2 ;  /* 0x000000015858e824 */ /* 0x000fe200078e0a02 */
[C---:B------:R-:W-:Y:S01]  /*32f0*/  ISETP.GT.U32.AND P6, PT, R2.reuse, R92, PT ;  /* 0x0000005c0200720c */ /* 0x040fe20003fc4070 */
[----:B------:R-:W-:-:S02]  /*3300*/  IMAD R90, R2, R7, R11 ;  /* 0x00000007025a7224 */ /* 0x000fc400078e020b */
[----:B------:R-:W-:-:S04]  /*3310*/  IMAD.HI.U32 R7, R3, R252, RZ ;  /* 0x000000fc03077227 */ /* 0x000fc800078e00ff */
[----:B------:R-:W-:Y:S02]  /*3320*/  IMAD.MOV R7, RZ, RZ, -R7 ;  /* 0x000000ffff077224 */ /* 0x000fe400078e0a07 */
[----:B------:R-:W-:Y:S01]  /*3330*/  @!P1 IMAD.IADD R94, R94, 0x1, -R2 ;  /* 0x000000015e5e9824 */ /* 0x000fe200078e0a02 */
[C---:B------:R-:W-:Y:S01]  /*3340*/  ISETP.GT.U32.AND P1, PT, R2.reuse, R90, PT ;  /* 0x0000005a0200720c */ /* 0x040fe20003f24070 */
[----:B------:R-:W-:Y:S02]  /*3350*/  IMAD R252, R2, R7, R252 ;  /* 0x0000000702fc7224 */ /* 0x000fe400078e02fc */
[----:B------:R-:W-:Y:S02]  /*3360*/  @!P6 IMAD.IADD R92, R92, 0x1, -R2 ;  /* 0x000000015c5ce824 */ /* 0x000fe400078e0a02 */
[----:B------:R-:W-:Y:S01]  /*3370*/  @!P3 IMAD.MOV R84, RZ, RZ, -R84 ;  /* 0x000000ffff54b224 */ /* 0x000fe200078e0a54 */
[C---:B------:R-:W-:Y:S01]  /*3380*/  ISETP.GT.U32.AND P6, PT, R2.reuse, R252, PT ;  /* 0x000000fc0200720c */ /* 0x040fe20003fc4070 */
[----:B------:R-:W-:Y:S01]  /*3390*/  IMAD.HI.U32 R7, R3, R12, RZ ;  /* 0x0000000c03077227 */ /* 0x000fe200078e00ff */
[----:B------:R-:W-:-:S03]  /*33a0*/  ISETP.GT.U32.AND P3, PT, R2, R88, PT ;  /* 0x000000580200720c */ /* 0x000fc60003f64070 */
[----:B------:R-:W-:-:S04]  /*33b0*/  IMAD.HI.U32 R11, R3, R14, RZ ;  /* 0x0000000e030b7227 */ /* 0x000fc800078e00ff */
        /* <DEDUP_REMOVED lines=8> */
[----:B------:R-:W-:Y:S02]  /*3440*/  IMAD.MOV R7, RZ, RZ, -R7 ;  /* 0x000000ffff077224 */ /* 0x000fe400078e0a07 */
[----:B------:R-:W-:-:S02]  /*3450*/  IMAD.MOV R11, RZ, RZ, -R11 ;  /* 0x000000ffff0b7224 */ /* 0x000fc400078e0a0b */
[C---:B------:R-:W-:Y:S02]  /*3460*/  IMAD R87, R2.reuse, R9, R13 ;  /* 0x0000000902577224 */ /* 0x040fe400078e020d */
[C---:B------:R-:W-:Y:S01]  /*3470*/  IMAD R7, R2.reuse, R7, R12 ;  /* 0x0000000702077224 */ /* 0x040fe200078e020c */
[----:B------:R-:W-:Y:S01]  /*3480*/  IABS R12, R141 ;  /* 0x0000008d000c7213 */ /* 0x000fe20000000000 */
[C---:B------:R-:W-:Y:S01]  /*3490*/  IMAD R9, R2.reuse, R11, R14 ;  /* 0x0000000b02097224 */ /* 0x040fe200078e020e */
[----:B------:R-:W-:Y:S01]  /*34a0*/  IABS R14, R113 ;  /* 0x00000071000e7213 */ /* 0x000fe20000000000 */
[----:B------:R-:W-:Y:S01]  /*34b0*/  @!P4 IMAD.MOV R92, RZ, RZ, -R92 ;  /* 0x000000ffff5cc224 */ /* 0x000fe200078e0a5c */
[C---:B------:R-:W-:Y:S01]  /*34c0*/  ISETP.GT.U32.AND P4, PT, R2.reuse, R87, PT ;  /* 0x000000570200720c */ /* 0x040fe20003f84070 */
[----:B------:R-:W-:Y:S01]  /*34d0*/  @!P5 IMAD.MOV R94, RZ, RZ, -R94 ;  /* 0x000000ffff5ed224 */ /* 0x000fe200078e0a5e */
[----:B------:R-:W-:Y:S01]  /*34e0*/  ISETP.GT.U32.AND P5, PT, R2, R7, PT ;  /* 0x000000070200720c */ /* 0x000fe20003fa4070 */
[--C-:B------:R-:W-:Y:S01]  /*34f0*/  @!P6 IMAD.IADD R90, R90, 0x1, -R2.reuse ;  /* 0x000000015a5ae824 */ /* 0x100fe200078e0a02 */
[----:B------:R-:W-:Y:S01]  /*3500*/  ISETP.GT.U32.AND P6, PT, R2, R9, PT ;  /* 0x000000090200720c */ /* 0x000fe20003fc4070 */
[----:B------:R-:W-:Y:S01]  /*3510*/  @!P2 IMAD.IADD R86, R86, 0x1, -R2 ;  /* 0x000000015656a824 */ /* 0x000fe200078e0a02 */
[----:B------:R-:W-:Y:S01]  /*3520*/  ISETP.GE.AND P2, PT, R145, RZ, PT ;  /* 0x000000ff9100720c */ /* 0x000fe20003f46270 */
[----:B------:R-:W-:-:S04]  /*3530*/  IMAD.HI.U32 R11, R3, R12, RZ ;  /* 0x0000000c030b7227 */ /* 0x000fc800078e00ff */
[----:B------:R-:W-:Y:S01]  /*3540*/  @!P0 IMAD.MOV R86, RZ, RZ, -R86 ;  /* 0x000000ffff568224 */ /* 0x000fe200078e0a56 */
[C---:B------:R-:W-:Y:S01]  /*3550*/  ISETP.GT.U32.AND P0, PT, R2.reuse, R252, PT ;  /* 0x000000fc0200720c */ /* 0x040fe20003f04070 */
[--C-:B------:R-:W-:Y:S02]  /*3560*/  @!P4 IMAD.IADD R87, R87, 0x1, -R2.reuse ;  /* 0x000000015757c824 */ /* 0x100fe400078e0a02 */
[----:B------:R-:W-:Y:S02]  /*3570*/  IMAD.MOV R11, RZ, RZ, -R11 ;  /* 0x000000ffff0b7224 */ /* 0x000fe400078e0a0b */
[--C-:B------:R-:W-:Y:S01]  /*3580*/  @!P5 IMAD.IADD R7, R7, 0x1, -R2.reuse ;  /* 0x000000010707d824 */ /* 0x100fe200078e0a02 */
[----:B------:R-:W-:Y:S01]  /*3590*/  ISETP.GE.AND P5, PT, R85, RZ, PT ;  /* 0x000000ff5500720c */ /* 0x000fe20003fa6270 */
[----:B------:R-:W-:Y:S01]  /*35a0*/  @!P6 IMAD.IADD R9, R9, 0x1, -R2 ;  /* 0x000000010909e824 */ /* 0x000fe200078e0a02 */
[C---:B------:R-:W-:Y:S01]  /*35b0*/  ISETP.GT.U32.AND P6, PT, R2.reuse, R87, PT ;  /* 0x000000570200720c */ /* 0x040fe20003fc4070 */
[C---:B------:R-:W-:Y:S01]  /*35c0*/  IMAD R85, R2.reuse, R11, R12 ;  /* 0x0000000b02557224 */ /* 0x040fe200078e020c */
[----:B------:R-:W-:Y:S01]  /*35d0*/  ISETP.GT.U32.AND P4, PT, R2, R7, PT ;  /* 0x000000070200720c */ /* 0x000fe20003f84070 */
[----:B------:R-:W-:-:S04]  /*35e0*/  IMAD.HI.U32 R11, R3, R250, RZ ;  /* 0x000000fa030b7227 */ /* 0x000fc800078e00ff */
[----:B------:R-:W-:Y:S01]  /*35f0*/  @!P0 IMAD.IADD R252, R252, 0x1, -R2 ;  /* 0x00000001fcfc8824 */ /* 0x000fe200078e0a02 */
[----:B------:R-:W-:Y:S01]  /*3600*/  ISETP.GE.AND P0, PT, R143, RZ, PT ;  /* 0x000000ff8f00720c */ /* 0x000fe20003f06270 */
[----:B------:R-:W-:Y:S02]  /*3610*/  IMAD.MOV R11, RZ, RZ, -R11 ;  /* 0x000000ffff0b7224 */ /* 0x000fe400078e0a0b */
[----:B------:R-:W-:Y:S01]  /*3620*/  @!P3 IMAD.MOV R90, RZ, RZ, -R90 ;  /* 0x000000ffff5ab224 */ /* 0x000fe200078e0a5a */
[C---:B------:R-:W-:Y:S01]  /*3630*/  ISETP.GT.U32.AND P3, PT, R2.reuse, R9, PT ;  /* 0x000000090200720c */ /* 0x040fe20003f64070 */
[C---:B------:R-:W-:Y:S02]  /*3640*/  IMAD R250, R2.reuse, R11, R250 ;  /* 0x0000000b02fa7224 */ /* 0x040fe400078e02fa */
[----:B------:R-:W-:Y:S01]  /*3650*/  @!P1 IMAD.MOV R252, RZ, RZ, -R252 ;  /* 0x000000fffffc9224 */ /* 0x000fe200078e0afc */
[C---:B------:R-:W-:Y:S01]  /*3660*/  ISETP.GT.U32.AND P1, PT, R2.reuse, R85, PT ;  /* 0x000000550200720c */ /* 0x040fe20003f24070 */
[----:B------:R-:W-:Y:S01]  /*3670*/  @!P6 IMAD.IADD R87, R87, 0x1, -R2 ;  /* 0x000000015757e824 */ /* 0x000fe200078e0a02 */
[----:B------:R-:W-:Y:S01]  /*3680*/  ISETP.GT.U32.AND P6, PT, R2, R250, PT ;  /* 0x000000fa0200720c */ /* 0x000fe20003fc4070 */
[----:B------:R-:W-:-:S04]  /*3690*/  IMAD.HI.U32 R12, R3, R246, RZ ;  /* 0x000000f6030c7227 */ /* 0x000fc800078e00ff */
[----:B------:R-:W-:Y:S02]  /*36a0*/  IMAD.MOV R13, RZ, RZ, -R12 ;  /* 0x000000ffff0d7224 */ /* 0x000fe400078e0a0c */
[----:B------:R-:W-:-:S04]  /*36b0*/  IMAD.HI.U32 R11, R3, R248, RZ ;  /* 0x000000f8030b7227 */ /* 0x000fc800078e00ff */
[--C-:B------:R-:W-:Y:S01]  /*36c0*/  @!P3 IMAD.IADD R9, R9, 0x1, -R2.reuse ;  /* 0x000000010909b824 */ /* 0x100fe200078e0a02 */
[----:B------:R-:W-:Y:S01]  /*36d0*/  ISETP.GE.AND P3, PT, R139, RZ, PT ;  /* 0x000000ff8b00720c */ /* 0x000fe20003f66270 */
[----:B------:R-:W-:Y:S01]  /*36e0*/  @!P1 IMAD.IADD R85, R85, 0x1, -R2 ;  /* 0x0000000155559824 */ /* 0x000fe200078e0a02 */
[----:B------:R-:W-:Y:S01]  /*36f0*/  ISETP.GE.AND P1, PT, R140, RZ, PT ;  /* 0x000000ff8c00720c */ /* 0x000fe20003f26270 */
[----:B------:R-:W-:Y:S01]  /*3700*/  IMAD R246, R2, R13, R246 ;  /* 0x0000000d02f67224 */ /* 0x000fe200078e02f6 */
[----:B------:R-:W-:Y:S01]  /*3710*/  IABS R140, R27 ;  /* 0x0000001b008c7213 */ /* 0x000fe20000000000 */
[----:B------:R-:W-:Y:S02]  /*3720*/  IMAD.MOV R11, RZ, RZ, -R11 ;  /* 0x000000ffff0b7224 */ /* 0x000fe400078e0a0b */
[----:B------:R-:W-:Y:S01]  /*3730*/  @!P6 IMAD.IADD R250, R250, 0x1, -R2 ;  /* 0x00000001fafae824 */ /* 0x000fe200078e0a02 */
[C---:B------:R-:W-:Y:S01]  /*3740*/  ISETP.GT.U32.AND P6, PT, R2.reuse, R85, PT ;  /* 0x000000550200720c */ /* 0x040fe20003fc4070 */
[----:B------:R-:W-:Y:S01]  /*3750*/  @!P5 IMAD.MOV R9, RZ, RZ, -R9 ;  /* 0x000000ffff09d224 */ /* 0x000fe200078e0a09 */
[C---:B------:R-:W-:Y:S01]  /*3760*/  ISETP.GT.U32.AND P5, PT, R2.reuse, R246, PT ;  /* 0x000000f60200720c */ /* 0x040fe20003fa4070 */
[----:B------:R-:W-:-:S02]  /*3770*/  IMAD R248, R2, R11, R248 ;  /* 0x0000000b02f87224 */ /* 0x000fc400078e02f8 */
[----:B------:R-:W-:-:S04]  /*3780*/  IMAD.HI.U32 R11, R3, R244, RZ ;  /* 0x000000f4030b7227 */ /* 0x000fc800078e00ff */
[----:B------:R-:W-:Y:S01]  /*3790*/  @!P4 IMAD.IADD R7, R7, 0x1, -R2 ;  /* 0x000000010707c824 */ /* 0x000fe200078e0a02 */
[----:B------:R-:W-:Y:S01]  /*37a0*/  ISETP.GE.AND P4, PT, R141, RZ, PT ;  /* 0x000000ff8d00720c */ /* 0x000fe20003f86270 */
[----:B------:R-:W-:Y:S02]  /*37b0*/  IMAD.MOV R11, RZ, RZ, -R11 ;  /* 0x000000ffff0b7224 */ /* 0x000fe400078e0a0b */
[----:B------:R-:W-:Y:S01]  /*37c0*/  @!P2 IMAD.MOV R88, RZ, RZ, -R88 ;  /* 0x000000ffff58a224 */ /* 0x000fe200078e0a58 */
[----:B------:R-:W-:Y:S01]  /*37d0*/  ISETP.GE.AND P2, PT, R142, RZ, PT ;  /* 0x000000ff8e00720c */ /* 0x000fe20003f46270 */
[----:B------:R-:W-:Y:S01]  /*37e0*/  IMAD R244, R2, R11, R244 ;  /* 0x0000000b02f47224 */ /* 0x000fe200078e02f4 */
[----:B------:R-:W-:Y:S01]  /*37f0*/  IABS R142, R33 ;  /* 0x00000021008e7213 */ /* 0x000fe20000000000 */
[----:B------:R-:W-:-:S04]  /*3800*/  IMAD.HI.U32 R11, R3, R242, RZ ;  /* 0x000000f2030b7227 */ /* 0x000fc800078e00ff */
[--C-:B------:R-:W-:Y:S01]  /*3810*/  @!P6 IMAD.IADD R85, R85, 0x1, -R2.reuse ;  /* 0x000000015555e824 */ /* 0x100fe200078e0a02 */
[----:B------:R-:W-:Y:S01]  /*3820*/  ISETP.GE.AND P6, PT, R137, RZ, PT ;  /* 0x000000ff8900720c */ /* 0x000fe20003fc6270 */
[----:B------:R-:W-:Y:S02]  /*3830*/  @!P5 IMAD.IADD R246, R246, 0x1, -R2 ;  /* 0x00000001f6f6d824 */ /* 0x000fe400078e0a02 */
[----:B------:R-:W-:Y:S02]  /*3840*/  IMAD.MOV R11, RZ, RZ, -R11 ;  /* 0x000000ffff0b7224 */ /* 0x000fe400078e0a0b */
[----:B------:R-:W-:Y:S01]  /*3850*/  @!P4 IMAD.MOV R85, RZ, RZ, -R85 ;  /* 0x000000ffff55c224 */ /* 0x000fe200078e0a55 */
[C---:B------:R-:W-:Y:S01]  /*3860*/  ISETP.GT.U32.AND P4, PT, R2.reuse, R246, PT ;  /* 0x000000f60200720c */ /* 0x040fe20003f84070 */
[----:B------:R-:W-:Y:S02]  /*3870*/  IMAD R242, R2, R11, R242 ;  /* 0x0000000b02f27224 */ /* 0x000fe400078e02f2 */
[----:B------:R-:W-:-:S04]  /*3880*/  IMAD.HI.U32 R11, R3, R240, RZ ;  /* 0x000000f0030b7227 */ /* 0x000fc800078e00ff */
[----:B------:R-:W-:Y:S01]  /*3890*/  @!P0 IMAD.MOV R87, RZ, RZ, -R87 ;  /* 0x000000ffff578224 */ /* 0x000fe200078e0a57 */
[C---:B------:R-:W-:Y:S01]  /*38a0*/  ISETP.GT.U32.AND P0, PT, R2.reuse, R250, PT ;  /* 0x000000fa0200720c */ /* 0x040fe20003f04070 */
[----:B------:R-:W-:Y:S01]  /*38b0*/  @!P2 IMAD.MOV R7, RZ, RZ, -R7 ;  /* 0x000000ffff07a224 */ /* 0x000fe200078e0a07 */
[----:B------:R-:W-:Y:S01]  /*38c0*/  ISETP.GT.U32.AND P2, PT, R2, R248, PT ;  /* 0x000000f80200720c */ /* 0x000fe20003f44070 */
[----:B------:R-:W-:Y:S02]  /*38d0*/  IMAD.MOV R13, RZ, RZ, -R11 ;  /* 0x000000ffff0d7224 */ /* 0x000fe400078e0a0b */
[----:B------:R-:W-:Y:S02]  /*38e0*/  @!P4 IMAD.IADD R246, R246, 0x1, -R2 ;  /* 0x00000001f6f6c824 */ /* 0x000fe400078e0a02 */
[----:B------:R-:W-:Y:S02]  /*38f0*/  IMAD R240, R2, R13, R240 ;  /* 0x0000000d02f07224 */ /* 0x000fe400078e02f0 */
[----:B------:R-:W-:-:S03]  /*3900*/  IMAD.HI.U32 R11, R3, R236, RZ ;  /* 0x000000ec030b7227 */ /* 0x000fc600078e00ff */
[----:B------:R-:W-:Y:S01]  /*3910*/  ISETP.GT.U32.AND P4, PT, R2, R240, PT ;  /* 0x000000f00200720c */ /* 0x000fe20003f84070 */
[--C-:B------:R-:W-:Y:S01]  /*3920*/  @!P0 IMAD.IADD R250, R250, 0x1, -R2.reuse ;  /* 0x00000001fafa8824 */ /* 0x100fe200078e0a02 */
[----:B------:R-:W-:Y:S01]  /*3930*/  ISETP.GT.U32.AND P0, PT, R2, R244, PT ;  /* 0x000000f40200720c */ /* 0x000fe20003f04070 */
[----:B------:R-:W-:Y:S01]  /*3940*/  @!P2 IMAD.IADD R248, R248, 0x1, -R2 ;  /* 0x00000001f8f8a824 */ /* 0x000fe200078e0a02 */
[----:B------:R-:W-:Y:S01]  /*3950*/  ISETP.GE.AND P2, PT, R138, RZ, PT ;  /* 0x000000ff8a00720c */ /* 0x000fe20003f46270 */
[----:B------:R-:W-:Y:S01]  /*3960*/  @!P3 IMAD.MOV R250, RZ, RZ, -R250 ;  /* 0x000000fffffab224 */ /* 0x000fe200078e0afa */
[C---:B------:R-:W-:Y:S01]  /*3970*/  ISETP.GT.U32.AND P3, PT, R2.reuse, R242, PT ;  /* 0x000000f20200720c */ /* 0x040fe20003f64070 */
[----:B------:R-:W-:Y:S01]  /*3980*/  IMAD.MOV R13, RZ, RZ, -R11 ;  /* 0x000000ffff0d7224 */ /* 0x000fe200078e0a0b */
[----:B------:R-:W-:Y:S01]  /*3990*/  ISETP.GT.U32.AND P5, PT, R2, R248, PT ;  /* 0x000000f80200720c */ /* 0x000fe20003fa4070 */
[----:B------:R-:W-:Y:S01]  /*39a0*/  IMAD.HI.U32 R11, R3, R232, RZ ;  /* 0x000000e8030b7227 */ /* 0x000fe200078e00ff */
[----:B------:R-:W-:-:S03]  /*39b0*/  IABS R138, R29 ;  /* 0x0000001d008a7213 */ /* 0x000fc60000000000 */
[--C-:B------:R-:W-:Y:S02]  /*39c0*/  @!P4 IMAD.IADD R240, R240, 0x1, -R2.reuse ;  /* 0x00000001f0f0c824 */ /* 0x100fe400078e0a02 */
[----:B------:R-:W-:Y:S02]  /*39d0*/  IMAD.MOV R11, RZ, RZ, -R11 ;  /* 0x000000ffff0b7224 */ /* 0x000fe400078e0a0b */
[----:B------:R-:W-:Y:S01]  /*39e0*/  @!P0 IMAD.IADD R244, R244, 0x1, -R2 ;  /* 0x00000001f4f48824 */ /* 0x000fe200078e0a02 */
[C---:B------:R-:W-:Y:S01]  /*39f0*/  ISETP.GT.U32.AND P4, PT, R2.reuse, R240, PT ;  /* 0x000000f00200720c */ /* 0x040fe20003f84070 */
[C---:B------:R-:W-:Y:S02]  /*3a00*/  IMAD R232, R2.reuse, R11, R232 ;  /* 0x0000000b02e87224 */ /* 0x040fe400078e02e8 */
[----:B------:R-:W-:Y:S01]  /*3a10*/  IMAD.HI.U32 R11, R3, R238, RZ ;  /* 0x000000ee030b7227 */ /* 0x000fe200078e00ff */
[----:B------:R-:W-:-:S03]  /*3a20*/  ISETP.GT.U32.AND P0, PT, R2, R244, PT ;  /* 0x000000f40200720c */ /* 0x000fc60003f04070 */
[--C-:B------:R-:W-:Y:S01]  /*3a30*/  @!P5 IMAD.IADD R248, R248, 0x1, -R2.reuse ;  /* 0x00000001f8f8d824 */ /* 0x100fe200078e0a02 */
[----:B------:R-:W-:Y:S01]  /*3a40*/  ISETP.GE.AND P5, PT, R135, RZ, PT ;  /* 0x000000ff8700720c */ /* 0x000fe20003fa6270 */
[----:B------:R-:W-:Y:S02]  /*3a50*/  @!P3 IMAD.IADD R242, R242, 0x1, -R2 ;  /* 0x00000001f2f2b824 */ /* 0x000fe400078e0a02 */
[----:B------:R-:W-:Y:S02]  /*3a60*/  IMAD.MOV R11, RZ, RZ, -R11 ;  /* 0x000000ffff0b7224 */ /* 0x000fe400078e0a0b */
[----:B------:R-:W-:Y:S01]  /*3a70*/  @!P1 IMAD.MOV R248, RZ, RZ, -R248 ;  /* 0x000000fffff89224 */ /* 0x000fe200078e0af8 */
[C---:B------:R-:W-:Y:S01]  /*3a80*/  ISETP.GT.U32.AND P1, PT, R2.reuse, R242, PT ;  /* 0x000000f20200720c */ /* 0x040fe20003f24070 */
[----:B------:R-:W-:Y:S01]  /*3a90*/  @!P6 IMAD.MOV R246, RZ, RZ, -R246 ;  /* 0x000000fffff6e224 */ /* 0x000fe200078e0af6 */
[C---:B------:R-:W-:Y:S01]  /*3aa0*/  ISETP.GT.U32.AND P6, PT, R2.reuse, R232, PT ;  /* 0x000000e80200720c */ /* 0x040fe20003fc4070 */
[----:B------:R-:W-:-:S02]  /*3ab0*/  IMAD R238, R2, R11, R238 ;  /* 0x0000000b02ee7224 */ /* 0x000fc400078e02ee */
[--C-:B------:R-:W-:Y:S02]  /*3ac0*/  @!P4 IMAD.IADD R240, R240, 0x1, -R2.reuse ;  /* 0x00000001f0f0c824 */ /* 0x100fe400078e0a02 */
[--C-:B------:R-:W-:Y:S01]  /*3ad0*/  @!P0 IMAD.IADD R244, R244, 0x1, -R2.reuse ;  /* 0x00000001f4f48824 */ /* 0x100fe200078e0a02 */
[----:B------:R-:W-:Y:S01]  /*3ae0*/  ISETP.GT.U32.AND P4, PT, R2, R238, PT ;  /* 0x000000ee0200720c */ /* 0x000fe20003f84070 */
[----:B------:R-:W-:Y:S01]  /*3af0*/  IMAD.HI.U32 R11, R3, R234, RZ ;  /* 0x000000ea030b7227 */ /* 0x000fe200078e00ff */
[----:B------:R-:W-:Y:S02]  /*3b00*/  ISETP.GE.AND P0, PT, R136, RZ, PT ;  /* 0x000000ff8800720c */ /* 0x000fe40003f06270 */
[----:B------:R-:W-:Y:S01]  /*3b10*/  IABS R136, R31 ;  /* 0x0000001f00887213 */ /* 0x000fe20000000000 */
[--C-:B------:R-:W-:Y:S01]  /*3b20*/  @!P1 IMAD.IADD R242, R242, 0x1, -R2.reuse ;  /* 0x00000001f2f29824 */ /* 0x100fe200078e0a02 */
[----:B------:R-:W-:Y:S01]  /*3b30*/  ISETP.GE.AND P1, PT, R133, RZ, PT ;  /* 0x000000ff8500720c */ /* 0x000fe20003f26270 */
[----:B------:R-:W-:Y:S01]  /*3b40*/  @!P6 IMAD.IADD R232, R232, 0x1, -R2 ;  /* 0x00000001e8e8e824 */ /* 0x000fe200078e0a02 */
[----:B------:R-:W-:Y:S01]  /*3b50*/  ISETP.GE.AND P6, PT, R127, RZ, PT ;  /* 0x000000ff7f00720c */ /* 0x000fe20003fc6270 */
[----:B------:R-:W-:-:S02]  /*3b60*/  @!P5 IMAD.MOV R242, RZ, RZ, -R242 ;  /* 0x000000fffff2d224 */ /* 0x000fc400078e0af2 */
[C---:B------:R-:W-:Y:S01]  /*3b70*/  IMAD R236, R2.reuse, R13, R236 ;  /* 0x0000000d02ec7224 */ /* 0x040fe200078e02ec */
[----:B------:R-:W-:Y:S01]  /*3b80*/  ISETP.GT.U32.AND P5, PT, R2, R232, PT ;  /* 0x000000e80200720c */ /* 0x000fe20003fa4070 */
[----:B------:R-:W-:Y:S01]  /*3b90*/  @!P4 IMAD.IADD R238, R238, 0x1, -R2 ;  /* 0x00000001eeeec824 */ /* 0x000fe200078e0a02 */
[----:B------:R-:W-:Y:S01]  /*3ba0*/  ISETP.GE.AND P4, PT, R125, RZ, PT ;  /* 0x000000ff7d00720c */ /* 0x000fe20003f86270 */
[----:B------:R-:W-:Y:S01]  /*3bb0*/  @!P0 IMAD.MOV R240, RZ, RZ, -R240 ;  /* 0x000000fffff08224 */ /* 0x000fe200078e0af0 */
[C---:B------:R-:W-:Y:S01]  /*3bc0*/  ISETP.GT.U32.AND P3, PT, R2.reuse, R236, PT ;  /* 0x000000ec0200720c */ /* 0x040fe20003f64070 */
[----:B------:R-:W-:Y:S01]  /*3bd0*/  IMAD.MOV R13, RZ, RZ, -R11 ;  /* 0x000000ffff0d7224 */ /* 0x000fe200078e0a0b */
[----:B------:R-:W-:Y:S01]  /*3be0*/  ISETP.GT.U32.AND P0, PT, R2, R238, PT ;  /* 0x000000ee0200720c */ /* 0x000fe20003f04070 */
[----:B------:R-:W-:-:S04]  /*3bf0*/  IMAD.HI.U32 R11, R3, R230, RZ ;  /* 0x000000e6030b7227 */ /* 0x000fc800078e00ff */
[----:B------:R-:W-:Y:S02]  /*3c00*/  IMAD R234, R2, R13, R234 ;  /* 0x0000000d02ea7224 */ /* 0x000fe400078e02ea */
[----:B------:R-:W-:Y:S02]  /*3c10*/  IMAD.MOV R11, RZ, RZ, -R11 ;  /* 0x000000ffff0b7224 */ /* 0x000fe400078e0a0b */
[----:B------:R-:W-:Y:S01]  /*3c20*/  @!P5 IMAD.IADD R232, R232, 0x1, -R2 ;  /* 0x00000001e8e8d824 */ /* 0x000fe200078e0a02 */
[C---:B------:R-:W-:Y:S01]  /*3c30*/  ISETP.GT.U32.AND P5, PT, R2.reuse, R234, PT ;  /* 0x000000ea0200720c */ /* 0x040fe20003fa4070 */
[----:B------:R-:W-:Y:S02]  /*3c40*/  IMAD R230, R2, R11, R230 ;  /* 0x0000000b02e67224 */ /* 0x000fe400078e02e6 */
[--C-:B------:R-:W-:Y:S01]  /*3c50*/  @!P0 IMAD.IADD R238, R238, 0x1, -R2.reuse ;  /* 0x00000001eeee8824 */ /* 0x100fe200078e0a02 */
[----:B------:R-:W-:Y:S01]  /*3c60*/  ISETP.GE.AND P0, PT, R10, RZ, PT ;  /* 0x000000ff0a00720c */ /* 0x000fe20003f06270 */
[----:B------:R-:W-:-:S02]  /*3c70*/  @!P3 IMAD.IADD R236, R236, 0x1, -R2 ;  /* 0x00000001ececb824 */ /* 0x000fc400078e0a02 */
[----:B------:R-:W-:Y:S01]  /*3c80*/  @!P6 IMAD.MOV R238, RZ, RZ, -R238 ;  /* 0x000000ffffeee224 */ /* 0x000fe200078e0aee */
[C---:B------:R-:W-:Y:S01]  /*3c90*/  ISETP.GT.U32.AND P6, PT, R2.reuse, R230, PT ;  /* 0x000000e60200720c */ /* 0x040fe20003fc4070 */
[----:B------:R-:W-:Y:S01]  /*3ca0*/  @!P1 IMAD.MOV R232, RZ, RZ, -R232 ;  /* 0x000000ffffe89224 */ /* 0x000fe200078e0ae8 */
[----:B------:R-:W-:Y:S01]  /*3cb0*/  ISETP.GT.U32.AND P3, PT, R2, R236, PT ;  /* 0x000000ec0200720c */ /* 0x000fe20003f64070 */
[----:B------:R-:W-:Y:S01]  /*3cc0*/  IMAD.HI.U32 R10, R3, R224, RZ ;  /* 0x000000e0030a7227 */ /* 0x000fe200078e00ff */
[----:B------:R-:W-:-:S03]  /*3cd0*/  ISETP.GE.AND P1, PT, R8, RZ, PT ;  /* 0x000000ff0800720c */ /* 0x000fc60003f26270 */
[----:B------:R-:W-:Y:S02]  /*3ce0*/  @!P5 IMAD.IADD R234, R234, 0x1, -R2 ;  /* 0x00000001eaead824 */ /* 0x000fe400078e0a02 */
[----:B------:R-:W-:-:S03]  /*3cf0*/  IMAD.HI.U32 R8, R3, R228, RZ ;  /* 0x000000e403087227 */ /* 0x000fc600078e00ff */
[----:B------:R-:W-:Y:S01]  /*3d00*/  ISETP.GT.U32.AND P5, PT, R2, R234, PT ;  /* 0x000000ea0200720c */ /* 0x000fe20003fa4070 */
[----:B------:R-:W-:Y:S02]  /*3d10*/  @!P6 IMAD.IADD R230, R230, 0x1, -R2 ;  /* 0x00000001e6e6e824 */ /* 0x000fe400078e0a02 */
[----:B------:R-:W-:Y:S02]  /*3d20*/  IMAD.MOV R11, RZ, RZ, -R8 ;  /* 0x000000ffff0b7224 */ /* 0x000fe400078e0a08 */
[----:B------:R-:W-:Y:S01]  /*3d30*/  IMAD.HI.U32 R8, R3, R226, RZ ;  /* 0x000000e203087227 */ /* 0x000fe200078e00ff */
[----:B------:R-:W-:-:S03]  /*3d40*/  ISETP.GT.U32.AND P6, PT, R2, R230, PT ;  /* 0x000000e60200720c */ /* 0x000fc60003fc4070 */
[----:B------:R-:W-:Y:S02]  /*3d50*/  IMAD R228, R2, R11, R228 ;  /* 0x0000000b02e47224 */ /* 0x000fe400078e02e4 */
[----:B------:R-:W-:Y:S01]  /*3d60*/  @!P3 IMAD.IADD R236, R236, 0x1, -R2 ;  /* 0x00000001ececb824 */ /* 0x000fe200078e0a02 */
[----:B------:R-:W-:Y:S01]  /*3d70*/  ISETP.GE.AND P3, PT, R129, RZ, PT ;  /* 0x000000ff8100720c */ /* 0x000fe20003f66270 */
[----:B------:R-:W-:Y:S02]  /*3d80*/  IMAD.MOV R11, RZ, RZ, -R8 ;  /* 0x000000ffff0b7224 */ /* 0x000fe400078e0a08 */
[----:B------:R-:W-:Y:S01]  /*3d90*/  @!P5 IMAD.IADD R234, R234, 0x1, -R2 ;  /* 0x00000001eaead824 */ /* 0x000fe200078e0a02 */
[C---:B------:R-:W-:Y:S01]  /*3da0*/  ISETP.GT.U32.AND P5, PT, R2.reuse, R228, PT ;  /* 0x000000e40200720c */ /* 0x040fe20003fa4070 */
[----:B------:R-:W-:Y:S02]  /*3db0*/  IMAD.MOV R13, RZ, RZ, -R10 ;  /* 0x000000ffff0d7224 */ /* 0x000fe400078e0a0a */
[----:B------:R-:W-:-:S02]  /*3dc0*/  IMAD R226, R2, R11, R226 ;  /* 0x0000000b02e27224 */ /* 0x000fc400078e02e2 */
[----:B------:R-:W-:Y:S01]  /*3dd0*/  @!P2 IMAD.MOV R244, RZ, RZ, -R244 ;  /* 0x000000fffff4a224 */ /* 0x000fe200078e0af4 */
[----:B------:R-:W-:Y:S01]  /*3de0*/  ISETP.GE.AND P2, PT, R131, RZ, PT ;  /* 0x000000ff8300720c */ /* 0x000fe20003f46270 */
[----:B------:R-:W-:Y:S02]  /*3df0*/  IMAD R224, R2, R13, R224 ;  /* 0x0000000d02e07224 */ /* 0x000fe400078e02e0 */
[----:B------:R-:W-:Y:S01]  /*3e00*/  @!P6 IMAD.IADD R230, R230, 0x1, -R2 ;  /* 0x00000001e6e6e824 */ /* 0x000fe200078e0a02 */
[----:B------:R-:W-:Y:S01]  /*3e10*/  ISETP.GT.U32.AND P6, PT, R2, R226, PT ;  /* 0x000000e20200720c */ /* 0x000fe20003fc4070 */
[----:B------:R-:W-:-:S04]  /*3e20*/  IMAD.HI.U32 R8, R3, R222, RZ ;  /* 0x000000de03087227 */ /* 0x000fc800078e00ff */
[----:B------:R-:W-:-:S04]  /*3e30*/  IMAD.HI.U32 R10, R3, R220, RZ ;  /* 0x000000dc030a7227 */ /* 0x000fc800078e00ff */
[----:B------:R-:W-:Y:S01]  /*3e40*/  @!P3 IMAD.MOV R234, RZ, RZ, -R234 ;  /* 0x000000ffffeab224 */ /* 0x000fe200078e0aea */
[----:B------:R-:W-:Y:S01]  /*3e50*/  ISETP.GT.U32.AND P3, PT, R2, R224, PT ;  /* 0x000000e00200720c */ /* 0x000fe20003f64070 */
[----:B------:R-:W-:Y:S02]  /*3e60*/  IMAD.MOV R11, RZ, RZ, -R8 ;  /* 0x000000ffff0b7224 */ /* 0x000fe400078e0a08 */
[----:B------:R-:W-:Y:S02]  /*3e70*/  IMAD.MOV R13, RZ, RZ, -R10 ;  /* 0x000000ffff0d7224 */ /* 0x000fe400078e0a0a */
[----:B------:R-:W-:Y:S02]  /*3e80*/  @!P5 IMAD.IADD R228, R228, 0x1, -R2 ;  /* 0x00000001e4e4d824 */ /* 0x000fe400078e0a02 */
[C---:B------:R-:W-:Y:S02]  /*3e90*/  IMAD R222, R2.reuse, R11, R222 ;  /* 0x0000000b02de7224 */ /* 0x040fe400078e02de */
[C---:B------:R-:W-:Y:S01]  /*3ea0*/  IMAD R220, R2.reuse, R13, R220 ;  /* 0x0000000d02dc7224 */ /* 0x040fe200078e02dc */
[C---:B------:R-:W-:Y:S01]  /*3eb0*/  ISETP.GT.U32.AND P5, PT, R2.reuse, R228, PT ;  /* 0x000000e40200720c */ /* 0x040fe20003fa4070 */
[----:B------:R-:W-:Y:S01]  /*3ec0*/  @!P2 IMAD.MOV R236, RZ, RZ, -R236 ;  /* 0x000000ffffeca224 */ /* 0x000fe200078e0aec */
[----:B------:R-:W-:Y:S01]  /*3ed0*/  ISETP.GE.AND P2, PT, R123, RZ, PT ;  /* 0x000000ff7b00720c */ /* 0x000fe20003f46270 */
[----:B------:R-:W-:Y:S01]  /*3ee0*/  @!P4 IMAD.MOV R230, RZ, RZ, -R230 ;  /* 0x000000ffffe6c224 */ /* 0x000fe200078e0ae6 */
[----:B------:R-:W-:Y:S01]  /*3ef0*/  ISETP.GT.U32.AND P4, PT, R2, R222, PT ;  /* 0x000000de0200720c */ /* 0x000fe20003f84070 */
[--C-:B------:R-:W-:Y:S01]  /*3f00*/  @!P6 IMAD.IADD R226, R226, 0x1, -R2.reuse ;  /* 0x00000001e2e2e824 */ /* 0x100fe200078e0a02 */
[----:B------:R-:W-:Y:S01]  /*3f10*/  ISETP.GT.U32.AND P6, PT, R2, R220, PT ;  /* 0x000000dc0200720c */ /* 0x000fe20003fc4070 */
[----:B------:R-:W-:-:S02]  /*3f20*/  @!P3 IMAD.IADD R224, R224, 0x1, -R2 ;  /* 0x00000001e0e0b824 */ /* 0x000fc400078e0a02 */
[----:B------:R-:W-:Y:S01]  /*3f30*/  IMAD.HI.U32 R8, R3, R218, RZ ;  /* 0x000000da03087227 */ /* 0x000fe200078e00ff */
[----:B------:R-:W-:-:S03]  /*3f40*/  ISETP.GT.U32.AND P3, PT, R2, R226, PT ;  /* 0x000000e20200720c */ /* 0x000fc60003f64070 */
[----:B------:R-:W-:Y:S02]  /*3f50*/  IMAD.MOV R11, RZ, RZ, -R8 ;  /* 0x000000ffff0b7224 */ /* 0x000fe400078e0a08 */
[----:B------:R-:W-:Y:S01]  /*3f60*/  @!P5 IMAD.IADD R228, R228, 0x1, -R2 ;  /* 0x00000001e4e4d824 */ /* 0x000fe200078e0a02 */
[----:B------:R-:W-:Y:S01]  /*3f70*/  ISETP.GE.AND P5, PT, R121, RZ, PT ;  /* 0x000000ff7900720c */ /* 0x000fe20003fa6270 */
[----:B------:R-:W-:Y:S01]  /*3f80*/  IMAD R218, R2, R11, R218 ;  /* 0x0000000b02da7224 */ /* 0x000fe200078e02da */
[----:B------:R-:W-:Y:S01]  /*3f90*/  IABS R11, R66 ;  /* 0x00000042000b7213 */ /* 0x000fe20000000000 */
[----:B------:R-:W-:Y:S02]  /*3fa0*/  @!P4 IMAD.IADD R222, R222, 0x1, -R2 ;  /* 0x00000001dedec824 */ /* 0x000fe400078e0a02 */
[----:B------:R-:W-:Y:S01]  /*3fb0*/  @!P2 IMAD.MOV R228, RZ, RZ, -R228 ;  /* 0x000000ffffe4a224 */ /* 0x000fe200078e0ae4 */
[----:B------:R-:W-:Y:S01]  /*3fc0*/  ISETP.GT.U32.AND P2, PT, R2, R224, PT ;  /* 0x000000e00200720c */ /* 0x000fe20003f44070 */
[----:B------:R-:W-:Y:S01]  /*3fd0*/  @!P6 IMAD.IADD R220, R220, 0x1, -R2 ;  /* 0x00000001dcdce824 */ /* 0x000fe200078e0a02 */
[----:B------:R-:W-:Y:S01]  /*3fe0*/  ISETP.GT.U32.AND P4, PT, R2, R222, PT ;  /* 0x000000de0200720c */ /* 0x000fe20003f84070 */
[----:B------:R-:W-:-:S03]  /*3ff0*/  IMAD.HI.U32 R10, R3, R216, RZ ;  /* 0x000000d8030a7227 */ /* 0x000fc600078e00ff */
[----:B------:R-:W-:Y:S01]  /*4000*/  ISETP.GT.U32.AND P6, PT, R2, R220, PT ;  /* 0x000000dc0200720c */ /* 0x000fe20003fc4070 */
[----:B------:R-:W-:Y:S01]  /*4010*/  @!P3 IMAD.IADD R226, R226, 0x1, -R2 ;  /* 0x00000001e2e2b824 */ /* 0x000fe200078e0a02 */
[----:B------:R-:W-:Y:S01]  /*4020*/  ISETP.GT.U32.AND P3, PT, R2, R218, PT ;  /* 0x000000da0200720c */ /* 0x000fe20003f64070 */
[----:B------:R-:W-:Y:S02]  /*4030*/  IMAD.MOV R13, RZ, RZ, -R10 ;  /* 0x000000ffff0d7224 */ /* 0x000fe400078e0a0a */
[----:B------:R-:W-:-:S04]  /*4040*/  IMAD.HI.U32 R8, R3, R11, RZ ;  /* 0x0000000b03087227 */ /* 0x000fc800078e00ff */
[----:B------:R-:W-:Y:S02]  /*4050*/  IMAD R216, R2, R13, R216 ;  /* 0x0000000d02d87224 */ /* 0x000fe400078e02d8 */
[----:B------:R-:W-:Y:S02]  /*4060*/  IMAD.MOV R8, RZ, RZ, -R8 ;  /* 0x000000ffff087224 */ /* 0x000fe400078e0a08 */
[--C-:B------:R-:W-:Y:S01]  /*4070*/  @!P2 IMAD.IADD R224, R224, 0x1, -R2.reuse ;  /* 0x00000001e0e0a824 */ /* 0x100fe200078e0a02 */
[C---:B------:R-:W-:Y:S01]  /*4080*/  ISETP.GT.U32.AND P2, PT, R2.reuse, R216, PT ;  /* 0x000000d80200720c */ /* 0x040fe20003f44070 */
[----:B------:R-:W-:Y:S02]  /*4090*/  IMAD R11, R2, R8, R11 ;  /* 0x00000008020b7224 */ /* 0x000fe400078e020b */
[--C-:B------:R-:W-:Y:S01]  /*40a0*/  @!P4 IMAD.IADD R222, R222, 0x1, -R2.reuse ;  /* 0x00000001dedec824 */ /* 0x100fe200078e0a02 */
[----:B------:R-:W-:Y:S01]  /*40b0*/  ISETP.GE.AND P4, PT, R115, RZ, PT ;  /* 0x000000ff7300720c */ /* 0x000fe20003f86270 */
[--C-:B------:R-:W-:Y:S01]  /*40c0*/  @!P6 IMAD.IADD R220, R220, 0x1, -R2.reuse ;  /* 0x00000001dcdce824 */ /* 0x100fe200078e0a02 */
[----:B------:R-:W-:Y:S01]  /*40d0*/  ISETP.GT.U32.AND P6, PT, R2, R11, PT ;  /* 0x0000000b0200720c */ /* 0x000fe20003fc4070 */
[----:B------:R-:W-:Y:S01]  /*40e0*/  @!P3 IMAD.IADD R218, R218, 0x1, -R2 ;  /* 0x00000001dadab824 */ /* 0x000fe200078e0a02 */
[----:B------:R-:W-:Y:S01]  /*40f0*/  ISETP.GE.AND P3, PT, R117, RZ, PT ;  /* 0x000000ff7500720c */ /* 0x000fe20003f66270 */
[----:B------:R-:W-:-:S04]  /*4100*/  IMAD.HI.U32 R8, R3, R214, RZ ;  /* 0x000000d603087227 */ /* 0x000fc800078e00ff */
[----:B------:R-:W-:-:S04]  /*4110*/  IMAD.HI.U32 R10, R3, R14, RZ ;  /* 0x0000000e030a7227 */ /* 0x000fc800078e00ff */
[----:B------:R-:W-:Y:S01]  /*4120*/  @!P1 IMAD.MOV R226, RZ, RZ, -R226 ;  /* 0x000000ffffe29224 */ /* 0x000fe200078e0ae2 */
[----:B------:R-:W-:Y:S01]  /*4130*/  ISETP.GT.U32.AND P1, PT, R2, R218, PT ;  /* 0x000000da0200720c */ /* 0x000fe20003f24070 */
[----:B------:R-:W-:Y:S02]  /*4140*/  IMAD.MOV R13, RZ, RZ, -R8 ;  /* 0x000000ffff0d7224 */ /* 0x000fe400078e0a08 */
[----:B------:R-:W-:-:S04]  /*4150*/  IMAD.HI.U32 R12, R3, R210, RZ ;  /* 0x000000d2030c7227 */ /* 0x000fc800078e00ff */
[----:B------:R-:W-:Y:S02]  /*4160*/  IMAD.MOV R15, RZ, RZ, -R10 ;  /* 0x000000ffff0f7224 */ /* 0x000fe400078e0a0a */
[----:B------:R-:W-:Y:S02]  /*4170*/  IMAD R214, R2, R13, R214 ;  /* 0x0000000d02d67224 */ /* 0x000fe400078e02d6 */
[----:B------:R-:W-:Y:S01]  /*4180*/  IMAD.MOV R115, RZ, RZ, -R12 ;  /* 0x000000ffff737224 */ /* 0x000fe200078e0a0c */
[----:B------:R-:W-:Y:S01]  /*4190*/  IABS R12, R22 ;  /* 0x00000016000c7213 */ /* 0x000fe20000000000 */
[----:B------:R-:W-:Y:S01]  /*41a0*/  @!P2 IMAD.IADD R216, R216, 0x1, -R2 ;  /* 0x00000001d8d8a824 */ /* 0x000fe200078e0a02 */
[----:B------:R-:W-:Y:S01]  /*41b0*/  ISETP.GE.AND P2, PT, R119, RZ, PT ;  /* 0x000000ff7700720c */ /* 0x000fe20003f46270 */
[C---:B------:R-:W-:Y:S01]  /*41c0*/  IMAD R13, R2.reuse, R15, R14 ;  /* 0x0000000f020d7224 */ /* 0x040fe200078e020e */
[----:B------:R-:W-:Y:S01]  /*41d0*/  IABS R14, R45 ;  /* 0x0000002d000e7213 */ /* 0x000fe20000000000 */
[----:B------:R-:W-:-:S02]  /*41e0*/  IMAD R210, R2, R115, R210 ;  /* 0x0000007302d27224 */ /* 0x000fc400078e02d2 */
[----:B------:R-:W-:Y:S01]  /*41f0*/  @!P6 IMAD.IADD R11, R11, 0x1, -R2 ;  /* 0x000000010b0be824 */ /* 0x000fe200078e0a02 */
[C---:B------:R-:W-:Y:S01]  /*4200*/  ISETP.GT.U32.AND P6, PT, R2.reuse, R216, PT ;  /* 0x000000d80200720c */ /* 0x040fe20003fc4070 */
[----:B------:R-:W-:Y:S01]  /*4210*/  @!P4 IMAD.MOV R220, RZ, RZ, -R220 ;  /* 0x000000ffffdcc224 */ /* 0x000fe200078e0adc */
[----:B------:R-:W-:Y:S01]  /*4220*/  ISETP.GT.U32.AND P4, PT, R2, R13, PT ;  /* 0x0000000d0200720c */ /* 0x000fe20003f84070 */
[----:B------:R-:W-:Y:S01]  /*4230*/  @!P1 IMAD.IADD R218, R218, 0x1, -R2 ;  /* 0x00000001dada9824 */ /* 0x000fe200078e0a02 */
[C---:B------:R-:W-:Y:S01]  /*4240*/  ISETP.GT.U32.AND P1, PT, R2.reuse, R210, PT ;  /* 0x000000d20200720c */ /* 0x040fe20003f24070 */
[----:B------:R-:W-:Y:S01]  /*4250*/  @!P0 IMAD.MOV R224, RZ, RZ, -R224 ;  /* 0x000000ffffe08224 */ /* 0x000fe200078e0ae0 */
[----:B------:R-:W-:Y:S01]  /*4260*/  ISETP.GT.U32.AND P0, PT, R2, R11, PT ;  /* 0x0000000b0200720c */ /* 0x000fe20003f04070 */
[----:B------:R-:W-:-:S04]  /*4270*/  IMAD.HI.U32 R8, R3, R212, RZ ;  /* 0x000000d403087227 */ /* 0x000fc800078e00ff */
[----:B------:R-:W-:Y:S01]  /*4280*/  @!P5 IMAD.MOV R222, RZ, RZ, -R222 ;  /* 0x000000ffffded224 */ /* 0x000fe200078e0ade */
[----:B------:R-:W-:Y:S01]  /*4290*/  ISETP.GT.U32.AND P5, PT, R2, R214, PT ;  /* 0x000000d60200720c */ /* 0x000fe20003fa4070 */
[--C-:B------:R-:W-:Y:S01]  /*42a0*/  @!P6 IMAD.IADD R216, R216, 0x1, -R2.reuse ;  /* 0x00000001d8d8e824 */ /* 0x100fe200078e0a02 */
[----:B------:R-:W-:Y:S01]  /*42b0*/  ISETP.GE.AND P6, PT, R66, RZ, PT ;  /* 0x000000ff4200720c */ /* 0x000fe20003fc6270 */
[--C-:B------:R-:W-:Y:S02]  /*42c0*/  @!P4 IMAD.IADD R13, R13, 0x1, -R2.reuse ;  /* 0x000000010d0dc824 */ /* 0x100fe400078e0a02 */
[----:B------:R-:W-:Y:S02]  /*42d0*/  @!P1 IMAD.IADD R210, R210, 0x1, -R2 ;  /* 0x00000001d2d29824 */ /* 0x000fe400078e0a02 */
[----:B------:R-:W-:Y:S01]  /*42e0*/  IMAD.MOV R15, RZ, RZ, -R8 ;  /* 0x000000ffff0f7224 */ /* 0x000fe200078e0a08 */
[----:B------:R-:W-:Y:S01]  /*42f0*/  ISETP.GT.U32.AND P1, PT, R2, R13, PT ;  /* 0x0000000d0200720c */ /* 0x000fe20003f24070 */
[----:B------:R-:W-:Y:S01]  /*4300*/  @!P0 IMAD.IADD R11, R11, 0x1, -R2 ;  /* 0x000000010b0b8824 */ /* 0x000fe200078e0a02 */
[----:B------:R-:W-:Y:S01]  /*4310*/  ISETP.GE.AND P0, PT, R111, RZ, PT ;  /* 0x000000ff6f00720c */ /* 0x000fe20003f06270 */
[----:B------:R-:W-:-:S04]  /*4320*/  IMAD.HI.U32 R8, R3, R208, RZ ;  /* 0x000000d003087227 */ /* 0x000fc800078e00ff */
[C---:B------:R-:W-:Y:S02]  /*4330*/  IMAD R212, R2.reuse, R15, R212 ;  /* 0x0000000f02d47224 */ /* 0x040fe400078e02d4 */
[----:B------:R-:W-:Y:S02]  /*4340*/  IMAD.MOV R15, RZ, RZ, -R8 ;  /* 0x000000ffff0f7224 */ /* 0x000fe400078e0a08 */
[----:B------:R-:W-:Y:S02]  /*4350*/  IMAD.MOV.U32 R66, RZ, RZ, R11 ;  /* 0x000000ffff427224 */ /* 0x000fe400078e000b */
[C---:B------:R-:W-:Y:S02]  /*4360*/  IMAD R208, R2.reuse, R15, R208 ;  /* 0x0000000f02d07224 */ /* 0x040fe400078e02d0 */
[----:B------:R-:W-:Y:S01]  /*4370*/  @!P6 IMAD.MOV R66, RZ, RZ, -R66 ;  /* 0x000000ffff42e224 */ /* 0x000fe200078e0a42 */
[----:B------:R-:W-:Y:S01]  /*4380*/  ISETP.GT.U32.AND P6, PT, R2, R212, PT ;  /* 0x000000d40200720c */ /* 0x000fe20003fc4070 */
[--C-:B------:R-:W-:Y:S01]  /*4390*/  @!P5 IMAD.IADD R214, R214, 0x1, -R2.reuse ;  /* 0x00000001d6d6d824 */ /* 0x100fe200078e0a02 */
[----:B------:R-:W-:Y:S01]  /*43a0*/  ISETP.GE.AND P5, PT, R113, RZ, PT ;  /* 0x000000ff7100720c */ /* 0x000fe20003fa6270 */
[----:B------:R-:W-:Y:S01]  /*43b0*/  @!P1 IMAD.IADD R13, R13, 0x1, -R2 ;  /* 0x000000010d0d9824 */ /* 0x000fe200078e0a02 */
[C---:B------:R-:W-:Y:S01]  /*43c0*/  ISETP.GT.U32.AND P1, PT, R2.reuse, R208, PT ;  /* 0x000000d00200720c */ /* 0x040fe20003f24070 */
[----:B------:R-:W-:Y:S01]  /*43d0*/  IMAD.HI.U32 R8, R3, R206, RZ ;  /* 0x000000ce03087227 */ /* 0x000fe200078e00ff */
[----:B------:R-:W-:-:S03]  /*43e0*/  ISETP.GT.U32.AND P4, PT, R2, R214, PT ;  /* 0x000000d60200720c */ /* 0x000fc60003f84070 */
[----:B------:R-:W-:-:S04]  /*43f0*/  IMAD.HI.U32 R10, R3, R204, RZ ;  /* 0x000000cc030a7227 */ /* 0x000fc800078e00ff */
[----:B------:R-:W-:Y:S02]  /*4400*/  @!P6 IMAD.IADD R212, R212, 0x1, -R2 ;  /* 0x00000001d4d4e824 */ /* 0x000fe400078e0a02 */
[----:B------:R-:W-:Y:S02]  /*4410*/  IMAD.MOV R11, RZ, RZ, -R8 ;  /* 0x000000ffff0b7224 */ /* 0x000fe400078e0a08 */
[--C-:B------:R-:W-:Y:S01]  /*4420*/  @!P1 IMAD.IADD R208, R208, 0x1, -R2.reuse ;  /* 0x00000001d0d09824 */ /* 0x100fe200078e0a02 */
[----:B------:R-:W-:Y:S01]  /*4430*/  ISETP.GT.U32.AND P6, PT, R2, R212, PT ;  /* 0x000000d40200720c */ /* 0x000fe20003fc4070 */
[----:B------:R-:W-:Y:S01]  /*4440*/  @!P4 IMAD.IADD R214, R214, 0x1, -R2 ;  /* 0x00000001d6d6c824 */ /* 0x000fe200078e0a02 */
[----:B------:R-:W-:Y:S01]  /*4450*/  ISETP.GE.AND P4, PT, R107, RZ, PT ;  /* 0x000000ff6b00720c */ /* 0x000fe20003f86270 */
[C---:B------:R-:W-:Y:S01]  /*4460*/  IMAD R206, R2.reuse, R11, R206 ;  /* 0x0000000b02ce7224 */ /* 0x040fe200078e02ce */
[----:B------:R-:W-:Y:S01]  /*4470*/  ISETP.GT.U32.AND P1, PT, R2, R208, PT ;  /* 0x000000d00200720c */ /* 0x000fe20003f24070 */
[----:B------:R-:W-:Y:S01]  /*4480*/  @!P0 IMAD.MOV R214, RZ, RZ, -R214 ;  /* 0x000000ffffd68224 */ /* 0x000fe200078e0ad6 */
[----:B------:R-:W-:Y:S01]  /*4490*/  ISETP.GE.AND P0, PT, R64, RZ, PT ;  /* 0x000000ff4000720c */ /* 0x000fe20003f06270 */
[----:B------:R-:W-:-:S02]  /*44a0*/  IMAD.MOV.U32 R64, RZ, RZ, R13 ;  /* 0x000000ffff407224 */ /* 0x000fc400078e000d */
[----:B------:R-:W-:Y:S02]  /*44b0*/  IMAD.MOV R13, RZ, RZ, -R10 ;  /* 0x000000ffff0d7224 */ /* 0x000fe400078e0a0a */
[----:B------:R-:W-:Y:S01]  /*44c0*/  @!P3 IMAD.MOV R218, RZ, RZ, -R218 ;  /* 0x000000ffffdab224 */ /* 0x000fe200078e0ada */
[C---:B------:R-:W-:Y:S01]  /*44d0*/  ISETP.GT.U32.AND P3, PT, R2.reuse, R210, PT ;  /* 0x000000d20200720c */ /* 0x040fe20003f64070 */
[----:B------:R-:W-:Y:S02]  /*44e0*/  IMAD R204, R2, R13, R204 ;  /* 0x0000000d02cc7224 */ /* 0x000fe400078e02cc */
[----:B------:R-:W-:Y:S01]  /*44f0*/  @!P6 IMAD.IADD R212, R212, 0x1, -R2 ;  /* 0x00000001d4d4e824 */ /* 0x000fe200078e0a02 */
[----:B------:R-:W-:Y:S01]  /*4500*/  ISETP.GT.U32.AND P6, PT, R2, R206, PT ;  /* 0x000000ce0200720c */ /* 0x000fe20003fc4070 */
[----:B------:R-:W-:Y:S01]  /*4510*/  @!P2 IMAD.MOV R216, RZ, RZ, -R216 ;  /* 0x000000ffffd8a224 */ /* 0x000fe200078e0ad8 */
[----:B------:R-:W-:Y:S01]  /*4520*/  ISETP.GE.AND P2, PT, R105, RZ, PT ;  /* 0x000000ff6900720c */ /* 0x000fe20003f46270 */
[----:B------:R-:W-:Y:S01]  /*4530*/  @!P1 IMAD.IADD R208, R208, 0x1, -R2 ;  /* 0x00000001d0d09824 */ /* 0x000fe200078e0a02 */
[----:B------:R-:W-:Y:S01]  /*4540*/  ISETP.GT.U32.AND P1, PT, R2, R204, PT ;  /* 0x000000cc0200720c */ /* 0x000fe20003f24070 */
[----:B------:R-:W-:-:S04]  /*4550*/  IMAD.HI.U32 R8, R3, R200, RZ ;  /* 0x000000c803087227 */ /* 0x000fc800078e00ff */
[----:B------:R-:W-:Y:S01]  /*4560*/  @!P3 IMAD.IADD R210, R210, 0x1, -R2 ;  /* 0x00000001d2d2b824 */ /* 0x000fe200078e0a02 */
[----:B------:R-:W-:Y:S01]  /*4570*/  ISETP.GE.AND P3, PT, R109, RZ, PT ;  /* 0x000000ff6d00720c */ /* 0x000fe20003f66270 */
[----:B------:R-:W-:Y:S02]  /*4580*/  IMAD.MOV R13, RZ, RZ, -R8 ;  /* 0x000000ffff0d7224 */ /* 0x000fe400078e0a08 */
[----:B------:R-:W-:Y:S02]  /*4590*/  @!P6 IMAD.IADD R206, R206, 0x1, -R2 ;  /* 0x00000001cecee824 */ /* 0x000fe400078e0a02 */
[----:B------:R-:W-:Y:S01]  /*45a0*/  @!P2 IMAD.MOV R210, RZ, RZ, -R210 ;  /* 0x000000ffffd2a224 */ /* 0x000fe200078e0ad2 */
[----:B------:R-:W-:Y:S01]  /*45b0*/  ISETP.GE.AND P2, PT, R6, RZ, PT ;  /* 0x000000ff0600720c */ /* 0x000fe20003f46270 */
[----:B------:R-:W-:Y:S01]  /*45c0*/  @!P1 IMAD.IADD R204, R204, 0x1, -R2 ;  /* 0x00000001cccc9824 */ /* 0x000fe200078e0a02 */
[----:B------:R-:W-:Y:S01]  /*45d0*/  ISETP.GT.U32.AND P6, PT, R2, R206, PT ;  /* 0x000000ce0200720c */ /* 0x000fe20003fc4070 */
[----:B------:R-:W-:-:S03]  /*45e0*/  IMAD.HI.U32 R6, R3, R202, RZ ;  /* 0x000000ca03067227 */ /* 0x000fc600078e00ff */
[C---:B------:R-:W-:Y:S01]  /*45f0*/  ISETP.GT.U32.AND P1, PT, R2.reuse, R204, PT ;  /* 0x000000cc0200720c */ /* 0x040fe20003f24070 */
[----:B------:R-:W-:Y:S02]  /*4600*/  IMAD.MOV R11, RZ, RZ, -R6 ;  /* 0x000000ffff0b7224 */ /* 0x000fe400078e0a06 */
[C---:B------:R-:W-:Y:S02]  /*4610*/  IMAD R200, R2.reuse, R13, R200 ;  /* 0x0000000d02c87224 */ /* 0x040fe400078e02c8 */
[----:B------:R-:W-:Y:S02]  /*4620*/  IMAD R202, R2, R11, R202 ;  /* 0x0000000b02ca7224 */ /* 0x000fe400078e02ca */
[----:B------:R-:W-:-:S04]  /*4630*/  IMAD.HI.U32 R10, R3, R198, RZ ;  /* 0x000000c6030a7227 */ /* 0x000fc800078e00ff */
[--C-:B------:R-:W-:Y:S01]  /*4640*/  @!P6 IMAD.IADD R206, R206, 0x1, -R2.reuse ;  /* 0x00000001cecee824 */ /* 0x100fe200078e0a02 */
[----:B------:R-:W-:Y:S01]  /*4650*/  ISETP.GT.U32.AND P6, PT, R2, R202, PT ;  /* 0x000000ca0200720c */ /* 0x000fe20003fc4070 */
[----:B------:R-:W-:Y:S01]  /*4660*/  @!P1 IMAD.IADD R204, R204, 0x1, -R2 ;  /* 0x00000001cccc9824 */ /* 0x000fe200078e0a02 */
[----:B------:R-:W-:Y:S01]  /*4670*/  ISETP.GT.U32.AND P1, PT, R2, R200, PT ;  /* 0x000000c80200720c */ /* 0x000fe20003f24070 */
[----:B------:R-:W-:-:S04]  /*4680*/  IMAD.HI.U32 R6, R3, R196, RZ ;  /* 0x000000c403067227 */ /* 0x000fc800078e00ff */
[----:B------:R-:W-:Y:S02]  /*4690*/  IMAD.MOV R15, RZ, RZ, -R10 ;  /* 0x000000ffff0f7224 */ /* 0x000fe400078e0a0a */
[----:B------:R-:W-:Y:S01]  /*46a0*/  @!P5 IMAD.MOV R64, RZ, RZ, -R64 ;  /* 0x000000ffff40d224 */ /* 0x000fe200078e0a40 */
[----:B------:R-:W-:Y:S01]  /*46b0*/  ISETP.GE.AND P5, PT, R103, RZ, PT ;  /* 0x000000ff6700720c */ /* 0x000fe20003fa6270 */
[----:B------:R-:W-:Y:S02]  /*46c0*/  IMAD.MOV R11, RZ, RZ, -R6 ;  /* 0x000000ffff0b7224 */ /* 0x000fe400078e0a06 */
[--C-:B------:R-:W-:Y:S02]  /*46d0*/  @!P6 IMAD.IADD R202, R202, 0x1, -R2.reuse ;  /* 0x00000001cacae824 */ /* 0x100fe400078e0a02 */
[----:B------:R-:W-:Y:S02]  /*46e0*/  @!P1 IMAD.IADD R200, R200, 0x1, -R2 ;  /* 0x00000001c8c89824 */ /* 0x000fe400078e0a02 */
[C---:B------:R-:W-:Y:S01]  /*46f0*/  IMAD R198, R2.reuse, R15, R198 ;  /* 0x0000000f02c67224 */ /* 0x040fe200078e02c6 */
[----:B------:R-:W-:Y:S01]  /*4700*/  ISETP.GT.U32.AND P1, PT, R2, R202, PT ;  /* 0x000000ca0200720c */ /* 0x000fe20003f24070 */
[----:B------:R-:W-:-:S03]  /*4710*/  IMAD.HI.U32 R6, R3, R194, RZ ;  /* 0x000000c203067227 */ /* 0x000fc600078e00ff */
[C---:B------:R-:W-:Y:S01]  /*4720*/  ISETP.GT.U32.AND P6, PT, R2.reuse, R198, PT ;  /* 0x000000c60200720c */ /* 0x040fe20003fc4070 */
[----:B------:R-:W-:Y:S02]  /*4730*/  IMAD R196, R2, R11, R196 ;  /* 0x0000000b02c47224 */ /* 0x000fe400078e02c4 */
[----:B------:R-:W-:Y:S02]  /*4740*/  IMAD.MOV R11, RZ, RZ, -R6 ;  /* 0x000000ffff0b7224 */ /* 0x000fe400078e0a06 */
[----:B------:R-:W-:-:S04]  /*4750*/  IMAD.HI.U32 R8, R3, R192, RZ ;  /* 0x000000c003087227 */ /* 0x000fc800078e00ff */
[----:B------:R-:W-:Y:S02]  /*4760*/  IMAD R194, R2, R11, R194 ;  /* 0x0000000b02c27224 */ /* 0x000fe400078e02c2 */
[----:B------:R-:W-:Y:S01]  /*4770*/  @!P1 IMAD.IADD R202, R202, 0x1, -R2 ;  /* 0x00000001caca9824 */ /* 0x000fe200078e0a02 */
[C---:B------:R-:W-:Y:S01]  /*4780*/  ISETP.GT.U32.AND P1, PT, R2.reuse, R196, PT ;  /* 0x000000c40200720c */ /* 0x040fe20003f24070 */
[----:B------:R-:W-:Y:S02]  /*4790*/  IMAD.MOV R13, RZ, RZ, -R8 ;  /* 0x000000ffff0d7224 */ /* 0x000fe400078e0a08 */
[----:B------:R-:W-:Y:S01]  /*47a0*/  @!P5 IMAD.MOV R204, RZ, RZ, -R204 ;  /* 0x000000ffffccd224 */ /* 0x000fe200078e0acc */
[C---:B------:R-:W-:Y:S01]  /*47b0*/  ISETP.GT.U32.AND P5, PT, R2.reuse, R194, PT ;  /* 0x000000c20200720c */ /* 0x040fe20003fa4070 */
[----:B------:R-:W-:Y:S02]  /*47c0*/  IMAD R192, R2, R13, R192 ;  /* 0x0000000d02c07224 */ /* 0x000fe400078e02c0 */
[----:B------:R-:W-:Y:S01]  /*47d0*/  @!P6 IMAD.IADD R198, R198, 0x1, -R2 ;  /* 0x00000001c6c6e824 */ /* 0x000fe200078e0a02 */
[C---:B------:R-:W-:Y:S01]  /*47e0*/  ISETP.GT.U32.AND P6, PT, R2.reuse, R200, PT ;  /* 0x000000c80200720c */ /* 0x040fe20003fc4070 */
[----:B------:R-:W-:Y:S01]  /*47f0*/  @!P2 IMAD.MOV R202, RZ, RZ, -R202 ;  /* 0x000000ffffcaa224 */ /* 0x000fe200078e0aca */
[----:B------:R-:W-:Y:S01]  /*4800*/  ISETP.GT.U32.AND P2, PT, R2, R192, PT ;  /* 0x000000c00200720c */ /* 0x000fe20003f44070 */
[----:B------:R-:W-:-:S04]  /*4810*/  IMAD.HI.U32 R10, R3, R190, RZ ;  /* 0x000000be030a7227 */ /* 0x000fc800078e00ff */
[----:B------:R-:W-:Y:S01]  /*4820*/  @!P1 IMAD.IADD R196, R196, 0x1, -R2 ;  /* 0x00000001c4c49824 */ /* 0x000fe200078e0a02 */
[----:B------:R-:W-:Y:S01]  /*4830*/  ISETP.GE.AND P1, PT, R97, RZ, PT ;  /* 0x000000ff6100720c */ /* 0x000fe20003f26270 */
[----:B------:R-:W-:Y:S01]  /*4840*/  IMAD.MOV R15, RZ, RZ, -R10 ;  /* 0x000000ffff0f7224 */ /* 0x000fe200078e0a0a */
[----:B------:R-:W-:Y:S01]  /*4850*/  IABS R10, R57 ;  /* 0x00000039000a7213 */ /* 0x000fe20000000000 */
[----:B------:R-:W-:Y:S01]  /*4860*/  @!P5 IMAD.IADD R194, R194, 0x1, -R2 ;  /* 0x00000001c2c2d824 */ /* 0x000fe200078e0a02 */
[C---:B------:R-:W-:Y:S01]  /*4870*/  ISETP.GT.U32.AND P5, PT, R2.reuse, R196, PT ;  /* 0x000000c40200720c */ /* 0x040fe20003fa4070 */
[----:B------:R-:W-:Y:S02]  /*4880*/  IMAD R190, R2, R15, R190 ;  /* 0x0000000f02be7224 */ /* 0x000fe400078e02be */
[----:B------:R-:W-:-:S04]  /*4890*/  IMAD.HI.U32 R6, R3, R188, RZ ;  /* 0x000000bc03067227 */ /* 0x000fc800078e00ff */
[----:B------:R-:W-:Y:S02]  /*48a0*/  IMAD.MOV R11, RZ, RZ, -R6 ;  /* 0x000000ffff0b7224 */ /* 0x000fe400078e0a06 */
[--C-:B------:R-:W-:Y:S01]  /*48b0*/  @!P6 IMAD.IADD R200, R200, 0x1, -R2.reuse ;  /* 0x00000001c8c8e824 */ /* 0x100fe200078e0a02 */
[----:B------:R-:W-:Y:S01]  /*48c0*/  ISETP.GT.U32.AND P6, PT, R2, R190, PT ;  /* 0x000000be0200720c */ /* 0x000fe20003fc4070 */
[----:B------:R-:W-:Y:S01]  /*48d0*/  @!P2 IMAD.IADD R192, R192, 0x1, -R2 ;  /* 0x00000001c0c0a824 */ /* 0x000fe200078e0a02 */
[----:B------:R-:W-:Y:S01]  /*48e0*/  ISETP.GT.U32.AND P2, PT, R2, R194, PT ;  /* 0x000000c20200720c */ /* 0x000fe20003f44070 */
[----:B------:R-:W-:-:S04]  /*48f0*/  IMAD.HI.U32 R8, R3, R186, RZ ;  /* 0x000000ba03087227 */ /* 0x000fc800078e00ff */
[----:B------:R-:W-:Y:S01]  /*4900*/  @!P0 IMAD.MOV R206, RZ, RZ, -R206 ;  /* 0x000000ffffce8224 */ /* 0x000fe200078e0ace */
[C---:B------:R-:W-:Y:S01]  /*4910*/  ISETP.GT.U32.AND P0, PT, R2.reuse, R198, PT ;  /* 0x000000c60200720c */ /* 0x040fe20003f04070 */
[----:B------:R-:W-:Y:S02]  /*4920*/  IMAD R188, R2, R11, R188 ;  /* 0x0000000b02bc7224 */ /* 0x000fe400078e02bc */
[----:B------:R-:W-:Y:S02]  /*4930*/  IMAD.MOV R13, RZ, RZ, -R8 ;  /* 0x000000ffff0d7224 */ /* 0x000fe400078e0a08 */
[----:B------:R-:W-:Y:S01]  /*4940*/  @!P5 IMAD.IADD R196, R196, 0x1, -R2 ;  /* 0x00000001c4c4d824 */ /* 0x000fe200078e0a02 */
[C---:B------:R-:W-:Y:S01]  /*4950*/  ISETP.GT.U32.AND P5, PT, R2.reuse, R188, PT ;  /* 0x000000bc0200720c */ /* 0x040fe20003fa4070 */
[----:B------:R-:W-:Y:S02]  /*4960*/  IMAD R186, R2, R13, R186 ;  /* 0x0000000d02ba7224 */ /* 0x000fe400078e02ba */
[----:B------:R-:W-:-:S02]  /*4970*/  @!P6 IMAD.IADD R190, R190, 0x1, -R2 ;  /* 0x00000001bebee824 */ /* 0x000fc400078e0a02 */
[--C-:B------:R-:W-:Y:S01]  /*4980*/  @!P2 IMAD.IADD R194, R194, 0x1, -R2.reuse ;  /* 0x00000001c2c2a824 */ /* 0x100fe200078e0a02 */
[----:B------:R-:W-:Y:S01]  /*4990*/  ISETP.GT.U32.AND P2, PT, R2, R186, PT ;  /* 0x000000ba0200720c */ /* 0x000fe20003f44070 */
[----:B------:R-:W-:Y:S01]  /*49a0*/  @!P0 IMAD.IADD R198, R198, 0x1, -R2 ;  /* 0x00000001c6c68824 */ /* 0x000fe200078e0a02 */
[----:B------:R-:W-:Y:S01]  /*49b0*/  ISETP.GE.AND P0, PT, R95, RZ, PT ;  /* 0x000000ff5f00720c */ /* 0x000fe20003f06270 */
[----:B------:R-:W-:Y:S01]  /*49c0*/  @!P4 IMAD.MOV R212, RZ, RZ, -R212 ;  /* 0x000000ffffd4c224 */ /* 0x000fe200078e0ad4 */
[----:B------:R-:W-:Y:S01]  /*49d0*/  ISETP.GT.U32.AND P6, PT, R2, R190, PT ;  /* 0x000000be0200720c */ /* 0x000fe20003fc4070 */
[----:B------:R-:W-:Y:S01]  /*49e0*/  IMAD.HI.U32 R6, R3, R184, RZ ;  /* 0x000000b803067227 */ /* 0x000fe200078e00ff */
[----:B------:R-:W-:-:S03]  /*49f0*/  ISETP.GE.AND P4, PT, R101, RZ, PT ;  /* 0x000000ff6500720c */ /* 0x000fc60003f86270 */
[----:B------:R-:W-:Y:S01]  /*4a00*/  @!P5 IMAD.IADD R188, R188, 0x1, -R2 ;  /* 0x00000001bcbcd824 */ /* 0x000fe200078e0a02 */
[----:B------:R-:W-:Y:S01]  /*4a10*/  ISETP.GE.AND P5, PT, R91, RZ, PT ;  /* 0x000000ff5b00720c */ /* 0x000fe20003fa6270 */
[----:B------:R-:W-:Y:S02]  /*4a20*/  IMAD.MOV R11, RZ, RZ, -R6 ;  /* 0x000000ffff0b7224 */ /* 0x000fe400078e0a06 */
[----:B------:R-:W-:Y:S01]  /*4a30*/  @!P2 IMAD.IADD R186, R186, 0x1, -R2 ;  /* 0x00000001babaa824 */ /* 0x000fe200078e0a02 */
[----:B------:R-:W-:Y:S01]  /*4a40*/  ISETP.GE.AND P2, PT, R93, RZ, PT ;  /* 0x000000ff5d00720c */ /* 0x000fe20003f46270 */
[----:B------:R-:W-:Y:S02]  /*4a50*/  @!P0 IMAD.MOV R196, RZ, RZ, -R196 ;  /* 0x000000ffffc48224 */ /* 0x000fe400078e0ac4 */
[----:B------:R-:W-:Y:S01]  /*4a60*/  @!P6 IMAD.IADD R190, R190, 0x1, -R2 ;  /* 0x00000001bebee824 */ /* 0x000fe200078e0a02 */
[----:B------:R-:W-:Y:S01]  /*4a70*/  ISETP.GT.U32.AND P0, PT, R2, R186, PT ;  /* 0x000000ba0200720c */ /* 0x000fe20003f04070 */
[----:B------:R-:W-:-:S04]  /*4a80*/  IMAD.HI.U32 R6, R3, R182, RZ ;  /* 0x000000b603067227 */ /* 0x000fc800078e00ff */
[----:B------:R-:W-:Y:S01]  /*4a90*/  @!P4 IMAD.MOV R200, RZ, RZ, -R200 ;  /* 0x000000ffffc8c224 */ /* 0x000fe200078e0ac8 */
[C---:B------:R-:W-:Y:S01]  /*4aa0*/  ISETP.GT.U32.AND P4, PT, R2.reuse, R192, PT ;  /* 0x000000c00200720c */ /* 0x040fe20003f84070 */
[C---:B------:R-:W-:Y:S02]  /*4ab0*/  IMAD R184, R2.reuse, R11, R184 ;  /* 0x0000000b02b87224 */ /* 0x040fe400078e02b8 */
[----:B------:R-:W-:Y:S01]  /*4ac0*/  @!P5 IMAD.MOV R190, RZ, RZ, -R190 ;  /* 0x000000ffffbed224 */ /* 0x000fe200078e0abe */
[----:B------:R-:W-:Y:S01]  /*4ad0*/  ISETP.GE.AND P5, PT, R81, RZ, PT ;  /* 0x000000ff5100720c */ /* 0x000fe20003fa6270 */
[----:B------:R-:W-:Y:S01]  /*4ae0*/  IMAD.MOV R11, RZ, RZ, -R6 ;  /* 0x000000ffff0b7224 */ /* 0x000fe200078e0a06 */
[----:B------:R-:W-:Y:S01]  /*4af0*/  ISETP.GT.U32.AND P6, PT, R2, R184, PT ;  /* 0x000000b80200720c */ /* 0x000fe20003fc4070 */
[----:B------:R-:W-:-:S04]  /*4b00*/  IMAD.HI.U32 R6, R3, R180, RZ ;  /* 0x000000b403067227 */ /* 0x000fc800078e00ff */
[----:B------:R-:W-:Y:S01]  /*4b10*/  @!P3 IMAD.MOV R208, RZ, RZ, -R208 ;  /* 0x000000ffffd0b224 */ /* 0x000fe200078e0ad0 */
[----:B------:R-:W-:Y:S01]  /*4b20*/  ISETP.GE.AND P3, PT, R99, RZ, PT ;  /* 0x000000ff6300720c */ /* 0x000fe20003f66270 */
[----:B------:R-:W-:Y:S02]  /*4b30*/  IMAD R182, R2, R11, R182 ;  /* 0x0000000b02b67224 */ /* 0x000fe400078e02b6 */
[----:B------:R-:W-:Y:S02]  /*4b40*/  IMAD.MOV R11, RZ, RZ, -R6 ;  /* 0x000000ffff0b7224 */ /* 0x000fe400078e0a06 */
[----:B------:R-:W-:Y:S01]  /*4b50*/  @!P0 IMAD.IADD R186, R186, 0x1, -R2 ;  /* 0x00000001baba8824 */ /* 0x000fe200078e0a02 */
[----:B------:R-:W-:Y:S01]  /*4b60*/  ISETP.GE.AND P0, PT, R77, RZ, PT ;  /* 0x000000ff4d00720c */ /* 0x000fe20003f06270 */
[----:B------:R-:W-:Y:S02]  /*4b70*/  IMAD R180, R2, R11, R180 ;  /* 0x0000000b02b47224 */ /* 0x000fe400078e02b4 */
[----:B------:R-:W-:Y:S01]  /*4b80*/  @!P4 IMAD.IADD R192, R192, 0x1, -R2 ;  /* 0x00000001c0c0c824 */ /* 0x000fe200078e0a02 */
[----:B------:R-:W-:Y:S01]  /*4b90*/  ISETP.GE.AND P4, PT, R89, RZ, PT ;  /* 0x000000ff5900720c */ /* 0x000fe20003f86270 */
[----:B------:R-:W-:-:S04]  /*4ba0*/  IMAD.HI.U32 R8, R3, R178, RZ ;  /* 0x000000b203087227 */ /* 0x000fc800078e00ff */
[----:B------:R-:W-:Y:S01]  /*4bb0*/  @!P5 IMAD.MOV R186, RZ, RZ, -R186 ;  /* 0x000000ffffbad224 */ /* 0x000fe200078e0aba */
[C---:B------:R-:W-:Y:S01]  /*4bc0*/  ISETP.GT.U32.AND P5, PT, R2.reuse, R180, PT ;  /* 0x000000b40200720c */ /* 0x040fe20003fa4070 */
[----:B------:R-:W-:Y:S02]  /*4bd0*/  IMAD.MOV R13, RZ, RZ, -R8 ;  /* 0x000000ffff0d7224 */ /* 0x000fe400078e0a08 */
[----:B------:R-:W-:Y:S01]  /*4be0*/  @!P3 IMAD.MOV R198, RZ, RZ, -R198 ;  /* 0x000000ffffc6b224 */ /* 0x000fe200078e0ac6 */
[C---:B------:R-:W-:Y:S01]  /*4bf0*/  ISETP.GT.U32.AND P3, PT, R2.reuse, R188, PT ;  /* 0x000000bc0200720c */ /* 0x040fe20003f64070 */
[----:B------:R-:W-:Y:S01]  /*4c00*/  @!P1 IMAD.MOV R194, RZ, RZ, -R194 ;  /* 0x000000ffffc29224 */ /* 0x000fe200078e0ac2 */
[C---:B------:R-:W-:Y:S01]  /*4c10*/  ISETP.GT.U32.AND P1, PT, R2.reuse, R182, PT ;  /* 0x000000b60200720c */ /* 0x040fe20003f24070 */
[----:B------:R-:W-:Y:S02]  /*4c20*/  IMAD R178, R2, R13, R178 ;  /* 0x0000000d02b27224 */ /* 0x000fe400078e02b2 */
[----:B------:R-:W-:-:S02]  /*4c30*/  @!P4 IMAD.MOV R192, RZ, RZ, -R192 ;  /* 0x000000ffffc0c224 */ /* 0x000fc400078e0ac0 */
[--C-:B------:R-:W-:Y:S01]  /*4c40*/  @!P6 IMAD.IADD R184, R184, 0x1, -R2.reuse ;  /* 0x00000001b8b8e824 */ /* 0x100fe200078e0a02 */
[----:B------:R-:W-:Y:S01]  /*4c50*/  ISETP.GT.U32.AND P4, PT, R2, R178, PT ;  /* 0x000000b20200720c */ /* 0x000fe20003f84070 */
[--C-:B------:R-:W-:Y:S02]  /*4c60*/  @!P5 IMAD.IADD R180, R180, 0x1, -R2.reuse ;  /* 0x00000001b4b4d824 */ /* 0x100fe400078e0a02 */
[----:B------:R-:W-:Y:S01]  /*4c70*/  IMAD.HI.U32 R8, R3, R172, RZ ;  /* 0x000000ac03087227 */ /* 0x000fe200078e00ff */
[C---:B------:R-:W-:Y:S02]  /*4c80*/  ISETP.GT.U32.AND P6, PT, R2.reuse, R184, PT ;  /* 0x000000b80200720c */ /* 0x040fe40003fc4070 */
[----:B------:R-:W-:Y:S01]  /*4c90*/  ISETP.GT.U32.AND P5, PT, R2, R180, PT ;  /* 0x000000b40200720c */ /* 0x000fe20003fa4070 */
[--C-:B------:R-:W-:Y:S01]  /*4ca0*/  @!P3 IMAD.IADD R188, R188, 0x1, -R2.reuse ;  /* 0x00000001bcbcb824 */ /* 0x100fe200078e0a02 */
[----:B------:R-:W-:Y:S01]  /*4cb0*/  ISETP.GE.AND P3, PT, R83, RZ, PT ;  /* 0x000000ff5300720c */ /* 0x000fe20003f66270 */
[----:B------:R-:W-:Y:S01]  /*4cc0*/  @!P1 IMAD.IADD R182, R182, 0x1, -R2 ;  /* 0x00000001b6b69824 */ /* 0x000fe200078e0a02 */
[----:B------:R-:W-:Y:S01]  /*4cd0*/  ISETP.GE.AND P1, PT, R75, RZ, PT ;  /* 0x000000ff4b00720c */ /* 0x000fe20003f26270 */
[----:B------:R-:W-:-:S02]  /*4ce0*/  @!P2 IMAD.MOV R188, RZ, RZ, -R188 ;  /* 0x000000ffffbca224 */ /* 0x000fc400078e0abc */
[----:B------:R-:W-:Y:S01]  /*4cf0*/  @!P4 IMAD.IADD R178, R178, 0x1, -R2 ;  /* 0x00000001b2b2c824 */ /* 0x000fe200078e0a02 */
[C---:B------:R-:W-:Y:S01]  /*4d00*/  ISETP.GT.U32.AND P2, PT, R2.reuse, R182, PT ;  /* 0x000000b60200720c */ /* 0x040fe20003f44070 */
[----:B------:R-:W-:Y:S01]  /*4d10*/  IMAD.MOV R13, RZ, RZ, -R8 ;  /* 0x000000ffff0d7224 */ /* 0x000fe200078e0a08 */
[----:B------:R-:W-:Y:S01]  /*4d20*/  IABS R8, R63 ;  /* 0x0000003f00087213 */ /* 0x000fe20000000000 */
[----:B------:R-:W-:Y:S01]  /*4d30*/  IMAD.HI.U32 R6, R3, R176, RZ ;  /* 0x000000b003067227 */ /* 0x000fe200078e00ff */
[----:B------:R-:W-:-:S03]  /*4d40*/  ISETP.GT.U32.AND P4, PT, R2, R178, PT ;  /* 0x000000b20200720c */ /* 0x000fc60003f84070 */
[----:B------:R-:W-:Y:S02]  /*4d50*/  IMAD R172, R2, R13, R172 ;  /* 0x0000000d02ac7224 */ /* 0x000fe400078e02ac */
[----:B------:R-:W-:Y:S02]  /*4d60*/  @!P5 IMAD.IADD R180, R180, 0x1, -R2 ;  /* 0x00000001b4b4d824 */ /* 0x000fe400078e0a02 */
[----:B------:R-:W-:Y:S02]  /*4d70*/  IMAD.MOV R11, RZ, RZ, -R6 ;  /* 0x000000ffff0b7224 */ /* 0x000fe400078e0a06 */
[----:B------:R-:W-:Y:S01]  /*4d80*/  @!P6 IMAD.IADD R184, R184, 0x1, -R2 ;  /* 0x00000001b8b8e824 */ /* 0x000fe200078e0a02 */
[----:B------:R-:W-:Y:S01]  /*4d90*/  ISETP.GE.AND P6, PT, R79, RZ, PT ;  /* 0x000000ff4f00720c */ /* 0x000fe20003fc6270 */
[----:B------:R-:W-:Y:S01]  /*4da0*/  @!P1 IMAD.MOV R180, RZ, RZ, -R180 ;  /* 0x000000ffffb49224 */ /* 0x000fe200078e0ab4 */
[----:B------:R-:W-:Y:S01]  /*4db0*/  ISETP.GT.U32.AND P1, PT, R2, R172, PT ;  /* 0x000000ac0200720c */ /* 0x000fe20003f24070 */
[----:B------:R-:W-:Y:S01]  /*4dc0*/  @!P2 IMAD.IADD R182, R182, 0x1, -R2 ;  /* 0x00000001b6b6a824 */ /* 0x000fe200078e0a02 */
[----:B------:R-:W-:Y:S01]  /*4dd0*/  ISETP.GE.AND P2, PT, R71, RZ, PT ;  /* 0x000000ff4700720c */ /* 0x000fe20003f46270 */
[----:B------:R-:W-:-:S02]  /*4de0*/  IMAD R176, R2, R11, R176 ;  /* 0x0000000b02b07224 */ /* 0x000fc400078e02b0 */
[----:B------:R-:W-:Y:S02]  /*4df0*/  @!P0 IMAD.MOV R182, RZ, RZ, -R182 ;  /* 0x000000ffffb68224 */ /* 0x000fe400078e0ab6 */
[----:B------:R-:W-:Y:S01]  /*4e00*/  @!P4 IMAD.IADD R178, R178, 0x1, -R2 ;  /* 0x00000001b2b2c824 */ /* 0x000fe200078e0a02 */
[----:B------:R-:W-:Y:S01]  /*4e10*/  ISETP.GT.U32.AND P0, PT, R2, R176, PT ;  /* 0x000000b00200720c */ /* 0x000fe20003f04070 */
[----:B------:R-:W-:Y:S01]  /*4e20*/  IMAD.HI.U32 R6, R3, R174, RZ ;  /* 0x000000ae03067227 */ /* 0x000fe200078e00ff */
[----:B------:R-:W-:-:S03]  /*4e30*/  ISETP.GE.AND P4, PT, R73, RZ, PT ;  /* 0x000000ff4900720c */ /* 0x000fc60003f86270 */
[----:B------:R-:W-:Y:S01]  /*4e40*/  @!P6 IMAD.MOV R178, RZ, RZ, -R178 ;  /* 0x000000ffffb2e224 */ /* 0x000fe200078e0ab2 */
[----:B------:R-:W-:Y:S01]  /*4e50*/  ISETP.GE.AND P6, PT, R4, RZ, PT ;  /* 0x000000ff0400720c */ /* 0x000fe20003fc6270 */
[----:B------:R-:W-:Y:S02]  /*4e60*/  IMAD.MOV R11, RZ, RZ, -R6 ;  /* 0x000000ffff0b7224 */ /* 0x000fe400078e0a06 */
[----:B------:R-:W-:-:S04]  /*4e70*/  IMAD.HI.U32 R4, R3, R170, RZ ;  /* 0x000000aa03047227 */ /* 0x000fc800078e00ff */
[----:B------:R-:W-:Y:S02]  /*4e80*/  @!P1 IMAD.IADD R172, R172, 0x1, -R2 ;  /* 0x00000001acac9824 */ /* 0x000fe400078e0a02 */
[C---:B------:R-:W-:Y:S02]  /*4e90*/  IMAD R174, R2.reuse, R11, R174 ;  /* 0x0000000b02ae7224 */ /* 0x040fe400078e02ae */
[----:B------:R-:W-:Y:S01]  /*4ea0*/  IMAD.MOV R11, RZ, RZ, -R4 ;  /* 0x000000ffff0b7224 */ /* 0x000fe200078e0a04 */
[----:B------:R-:W-:Y:S01]  /*4eb0*/  ISETP.GT.U32.AND P1, PT, R2, R172, PT ;  /* 0x000000ac0200720c */ /* 0x000fe20003f24070 */
[----:B------:R-:W-:Y:S01]  /*4ec0*/  @!P0 IMAD.IADD R176, R176, 0x1, -R2 ;  /* 0x00000001b0b08824 */ /* 0x000fe200078e0a02 */
[----:B------:R-:W-:Y:S01]  /*4ed0*/  ISETP.GT.U32.AND P5, PT, R2, R174, PT ;  /* 0x000000ae0200720c */ /* 0x000fe20003fa4070 */
[----:B------:R-:W-:-:S03]  /*4ee0*/  IMAD.HI.U32 R4, R3, R168, RZ ;  /* 0x000000a803047227 */ /* 0x000fc600078e00ff */
[C---:B------:R-:W-:Y:S01]  /*4ef0*/  ISETP.GT.U32.AND P0, PT, R2.reuse, R176, PT ;  /* 0x000000b00200720c */ /* 0x040fe20003f04070 */
[----:B------:R-:W-:Y:S02]  /*4f00*/  IMAD R170, R2, R11, R170 ;  /* 0x0000000b02aa7224 */ /* 0x000fe400078e02aa */
[----:B------:R-:W-:Y:S02]  /*4f10*/  IMAD.MOV R11, RZ, RZ, -R4 ;  /* 0x000000ffff0b7224 */ /* 0x000fe400078e0a04 */
[----:B------:R-:W-:-:S04]  /*4f20*/  IMAD.HI.U32 R4, R3, R166, RZ ;  /* 0x000000a603047227 */ /* 0x000fc800078e00ff */
[----:B------:R-:W-:Y:S01]  /*4f30*/  @!P3 IMAD.MOV R184, RZ, RZ, -R184 ;  /* 0x000000ffffb8b224 */ /* 0x000fe200078e0ab8 */
[----:B------:R-:W-:Y:S01]  /*4f40*/  ISETP.GE.AND P3, PT, R69, RZ, PT ;  /* 0x000000ff4500720c */ /* 0x000fe20003f66270 */
[----:B------:R-:W-:Y:S01]  /*4f50*/  IMAD.MOV R13, RZ, RZ, -R4 ;  /* 0x000000ffff0d7224 */ /* 0x000fe200078e0a04 */
[----:B------:R-:W-:Y:S01]  /*4f60*/  IABS R4, R59 ;  /* 0x0000003b00047213 */ /* 0x000fe20000000000 */
[----:B------:R-:W-:-:S04]  /*4f70*/  IMAD.HI.U32 R6, R3, R8, RZ ;  /* 0x0000000803067227 */ /* 0x000fc800078e00ff */
[----:B------:R-:W-:Y:S02]  /*4f80*/  IMAD R166, R2, R13, R166 ;  /* 0x0000000d02a67224 */ /* 0x000fe400078e02a6 */
[----:B------:R-:W-:Y:S02]  /*4f90*/  @!P1 IMAD.IADD R172, R172, 0x1, -R2 ;  /* 0x00000001acac9824 */ /* 0x000fe400078e0a02 */
[C---:B------:R-:W-:Y:S02]  /*4fa0*/  IMAD R168, R2.reuse, R11, R168 ;  /* 0x0000000b02a87224 */ /* 0x040fe400078e02a8 */
[----:B------:R-:W-:Y:S02]  /*4fb0*/  IMAD.MOV R11, RZ, RZ, -R6 ;  /* 0x000000ffff0b7224 */ /* 0x000fe400078e0a06 */
[----:B------:R-:W-:Y:S01]  /*4fc0*/  @!P4 IMAD.MOV R172, RZ, RZ, -R172 ;  /* 0x000000ffffacc224 */ /* 0x000fe200078e0aac */
[----:B------:R-:W-:Y:S01]  /*4fd0*/  ISETP.GT.U32.AND P4, PT, R2, R166, PT ;  /* 0x000000a60200720c */ /* 0x000fe20003f84070 */
[----:B------:R-:W-:-:S02]  /*4fe0*/  @!P5 IMAD.IADD R174, R174, 0x1, -R2 ;  /* 0x00000001aeaed824 */ /* 0x000fc400078e0a02 */
[----:B------:R-:W-:Y:S01]  /*4ff0*/  @!P0 IMAD.IADD R176, R176, 0x1, -R2 ;  /* 0x00000001b0b08824 */ /* 0x000fe200078e0a02 */
[C---:B------:R-:W-:Y:S01]  /*5000*/  ISETP.GT.U32.AND P0, PT, R2.reuse, R170, PT ;  /* 0x000000aa0200720c */ /* 0x040fe20003f04070 */
[C---:B------:R-:W-:Y:S01]  /*5010*/  IMAD R11, R2.reuse, R11, R8 ;  /* 0x0000000b020b7224 */ /* 0x040fe200078e0208 */
[C---:B------:R-:W-:Y:S01]  /*5020*/  ISETP.GT.U32.AND P5, PT, R2.reuse, R174, PT ;  /* 0x000000ae0200720c */ /* 0x040fe20003fa4070 */
[----:B------:R-:W-:Y:S01]  /*5030*/  @!P3 IMAD.MOV R176, RZ, RZ, -R176 ;  /* 0x000000ffffb0b224 */ /* 0x000fe200078e0ab0 */
[C---:B------:R-:W-:Y:S01]  /*5040*/  ISETP.GT.U32.AND P3, PT, R2.reuse, R168, PT ;  /* 0x000000a80200720c */ /* 0x040fe20003f64070 */
[----:B------:R-:W-:Y:S01]  /*5050*/  IMAD.MOV.U32 R13, RZ, RZ, R4 ;  /* 0x000000ffff0d7224 */ /* 0x000fe200078e0004 */
[----:B------:R-:W-:Y:S02]  /*5060*/  ISETP.GT.U32.AND P1, PT, R2, R11, PT ;  /* 0x0000000b0200720c */ /* 0x000fe40003f24070 */
[----:B------:R-:W-:Y:S01]  /*5070*/  IABS R8, R40 ;  /* 0x0000002800087213 */ /* 0x000fe20000000000 */
[----:B------:R-:W-:-:S04]  /*5080*/  IMAD.HI.U32 R4, R3, R13, RZ ;  /* 0x0000000d03047227 */ /* 0x000fc800078e00ff */
[--C-:B------:R-:W-:Y:S02]  /*5090*/  @!P4 IMAD.IADD R166, R166, 0x1, -R2.reuse ;  /* 0x00000001a6a6c824 */ /* 0x100fe400078e0a02 */
[----:B------:R-:W-:Y:S02]  /*50a0*/  @!P0 IMAD.IADD R170, R170, 0x1, -R2 ;  /* 0x00000001aaaa8824 */ /* 0x000fe400078e0a02 */
[----:B------:R-:W-:Y:S01]  /*50b0*/  IMAD.MOV R4, RZ, RZ, -R4 ;  /* 0x000000ffff047224 */ /* 0x000fe200078e0a04 */
[----:B------:R-:W-:Y:S01]  /*50c0*/  ISETP.GT.U32.AND P4, PT, R2, R166, PT ;  /* 0x000000a60200720c */ /* 0x000fe20003f84070 */
[--C-:B------:R-:W-:Y:S01]  /*50d0*/  @!P5 IMAD.IADD R174, R174, 0x1, -R2.reuse ;  /* 0x00000001aeaed824 */ /* 0x100fe200078e0a02 */
[----:B------:R-:W-:Y:S01]  /*50e0*/  ISETP.GT.U32.AND P0, PT, R2, R170, PT ;  /* 0x000000aa0200720c */ /* 0x000fe20003f04070 */
[----:B------:R-:W-:Y:S01]  /*50f0*/  @!P3 IMAD.IADD R168, R168, 0x1, -R2 ;  /* 0x00000001a8a8b824 */ /* 0x000fe200078e0a02 */
[----:B------:R-:W-:Y:S01]  /*5100*/  ISETP.GE.AND P5, PT, R67, RZ, PT ;  /* 0x000000ff4300720c */ /* 0x000fe20003fa6270 */
[----:B------:R-:W-:Y:S01]  /*5110*/  IMAD R13, R2, R4, R13 ;  /* 0x00000004020d7224 */ /* 0x000fe200078e020d */
[----:B------:R-:W-:Y:S01]  /*5120*/  ISETP.GE.AND P3, PT, R63, RZ, PT ;  /* 0x000000ff3f00720c */ /* 0x000fe20003f66270 */
[----:B------:R-:W-:-:S04]  /*5130*/  IMAD.HI.U32 R4, R3, R164, RZ ;  /* 0x000000a403047227 */ /* 0x000fc800078e00ff */
[----:B------:R-:W-:Y:S02]  /*5140*/  @!P1 IMAD.IADD R11, R11, 0x1, -R2 ;  /* 0x000000010b0b9824 */ /* 0x000fe400078e0a02 */
[----:B------:R-:W-:Y:S01]  /*5150*/  @!P2 IMAD.MOV R174, RZ, RZ, -R174 ;  /* 0x000000ffffaea224 */ /* 0x000fe200078e0aae */
[C---:B------:R-:W-:Y:S01]  /*5160*/  ISETP.GT.U32.AND P2, PT, R2.reuse, R168, PT ;  /* 0x000000a80200720c */ /* 0x040fe20003f44070 */
[----:B------:R-:W-:Y:S01]  /*5170*/  IMAD.MOV R15, RZ, RZ, -R4 ;  /* 0x000000ffff0f7224 */ /* 0x000fe200078e0a04 */
[----:B------:R-:W-:Y:S01]  /*5180*/  ISETP.GT.U32.AND P1, PT, R2, R11, PT ;  /* 0x0000000b0200720c */ /* 0x000fe20003f24070 */
[----:B------:R-:W-:Y:S02]  /*5190*/  @!P4 IMAD.IADD R166, R166, 0x1, -R2 ;  /* 0x00000001a6a6c824 */ /* 0x000fe400078e0a02 */
[----:B------:R-:W-:Y:S02]  /*51a0*/  IMAD R164, R2, R15, R164 ;  /* 0x0000000f02a47224 */ /* 0x000fe400078e02a4 */
[----:B------:R-:W-:Y:S01]  /*51b0*/  @!P0 IMAD.IADD R170, R170, 0x1, -R2 ;  /* 0x00000001aaaa8824 */ /* 0x000fe200078e0a02 */
[----:B------:R-:W-:Y:S01]  /*51c0*/  ISETP.GE.AND P0, PT, R65, RZ, PT ;  /* 0x000000ff4100720c */ /* 0x000fe20003f06270 */
[----:B------:R-:W-:Y:S01]  /*51d0*/  IMAD.HI.U32 R6, R3, R8, RZ ;  /* 0x0000000803067227 */ /* 0x000fe200078e00ff */
[----:B------:R-:W-:-:S03]  /*51e0*/  ISETP.GT.U32.AND P4, PT, R2, R164, PT ;  /* 0x000000a40200720c */ /* 0x000fc60003f84070 */
[----:B------:R-:W-:Y:S01]  /*51f0*/  @!P2 IMAD.IADD R168, R168, 0x1, -R2 ;  /* 0x00000001a8a8a824 */ /* 0x000fe200078e0a02 */
[----:B------:R-:W-:Y:S01]  /*5200*/  ISETP.GT.U32.AND P2, PT, R2, R13, PT ;  /* 0x0000000d0200720c */ /* 0x000fe20003f44070 */
[----:B------:R-:W-:Y:S01]  /*5210*/  @!P6 IMAD.MOV R170, RZ, RZ, -R170 ;  /* 0x000000ffffaae224 */ /* 0x000fe200078e0aaa */
[----:B------:R-:W-:Y:S01]  /*5220*/  ISETP.GE.AND P6, PT, R59, RZ, PT ;  /* 0x000000ff3b00720c */ /* 0x000fe20003fc6270 */
[----:B------:R-:W-:Y:S01]  /*5230*/  @!P1 IMAD.IADD R11, R11, 0x1, -R2 ;  /* 0x000000010b0b9824 */ /* 0x000fe200078e0a02 */
[----:B------:R-:W-:Y:S01]  /*5240*/  ISETP.GE.AND P1, PT, R61, RZ, PT ;  /* 0x000000ff3d00720c */ /* 0x000fe20003f26270 */
[----:B------:R-:W-:Y:S02]  /*5250*/  IMAD.MOV R59, RZ, RZ, -R6 ;  /* 0x000000ffff3b7224 */ /* 0x000fe400078e0a06 */
[----:B------:R-:W-:Y:S01]  /*5260*/  @!P5 IMAD.MOV R168, RZ, RZ, -R168 ;  /* 0x000000ffffa8d224 */ /* 0x000fe200078e0aa8 */
[----:B------:R-:W-:Y:S01]  /*5270*/  ISETP.GE.AND P5, PT, R40, RZ, PT ;  /* 0x000000ff2800720c */ /* 0x000fe20003fa6270 */
[----:B------:R-:W-:-:S02]  /*5280*/  IMAD R15, R2, R59, R8 ;  /* 0x0000003b020f7224 */ /* 0x000fc400078e0208 */
[----:B------:R-:W-:Y:S02]  /*5290*/  IMAD.MOV.U32 R40, RZ, RZ, R11 ;  /* 0x000000ffff287224 */ /* 0x000fe400078e000b */
[----:B------:R-:W-:Y:S02]  /*52a0*/  @!P4 IMAD.IADD R164, R164, 0x1, -R2 ;  /* 0x00000001a4a4c824 */ /* 0x000fe400078e0a02 */
[----:B------:R-:W-:Y:S01]  /*52b0*/  @!P3 IMAD.MOV R40, RZ, RZ, -R40 ;  /* 0x000000ffff28b224 */ /* 0x000fe200078e0a28 */
[C---:B------:R-:W-:Y:S01]  /*52c0*/  ISETP.GT.U32.AND P3, PT, R2.reuse, R15, PT ;  /* 0x0000000f0200720c */ /* 0x040fe20003f64070 */
[----:B------:R-:W-:Y:S01]  /*52d0*/  IMAD.HI.U32 R4, R3, R162, RZ ;  /* 0x000000a203047227 */ /* 0x000fe200078e00ff */
[----:B------:R-:W-:-:S03]  /*52e0*/  ISETP.GT.U32.AND P4, PT, R2, R164, PT ;  /* 0x000000a40200720c */ /* 0x000fc60003f84070 */
[----:B------:R-:W-:Y:S01]  /*52f0*/  IMAD.MOV R11, RZ, RZ, -R4 ;  /* 0x000000ffff0b7224 */ /* 0x000fe200078e0a04 */
[----:B------:R-:W-:Y:S01]  /*5300*/  IABS R4, R55 ;  /* 0x0000003700047213 */ /* 0x000fe20000000000 */
[----:B------:R-:W-:Y:S02]  /*5310*/  @!P2 IMAD.IADD R13, R13, 0x1, -R2 ;  /* 0x000000010d0da824 */ /* 0x000fe400078e0a02 */
[C---:B------:R-:W-:Y:S02]  /*5320*/  IMAD R162, R2.reuse, R11, R162 ;  /* 0x0000000b02a27224 */ /* 0x040fe400078e02a2 */
[----:B------:R-:W-:Y:S01]  /*5330*/  IMAD.HI.U32 R6, R3, R10, RZ ;  /* 0x0000000a03067227 */ /* 0x000fe200078e00ff */
[----:B------:R-:W-:-:S03]  /*5340*/  ISETP.GT.U32.AND P2, PT, R2, R13, PT ;  /* 0x0000000d0200720c */ /* 0x000fc60003f44070 */
[--C-:B------:R-:W-:Y:S02]  /*5350*/  @!P3 IMAD.IADD R15, R15, 0x1, -R2.reuse ;  /* 0x000000010f0fb824 */ /* 0x100fe400078e0a02 */
[----:B------:R-:W-:Y:S01]  /*5360*/  @!P4 IMAD.IADD R164, R164, 0x1, -R2 ;  /* 0x00000001a4a4c824 */ /* 0x000fe200078e0a02 */
[C---:B------:R-:W-:Y:S01]  /*5370*/  ISETP.GT.U32.AND P4, PT, R2.reuse, R162, PT ;  /* 0x000000a20200720c */ /* 0x040fe20003f84070 */
[----:B------:R-:W-:Y:S01]  /*5380*/  IMAD.MOV R11, RZ, RZ, -R6 ;  /* 0x000000ffff0b7224 */ /* 0x000fe200078e0a06 */
[----:B------:R-:W-:Y:S01]  /*5390*/  ISETP.GT.U32.AND P3, PT, R2, R15, PT ;  /* 0x0000000f0200720c */ /* 0x000fe20003f64070 */
[----:B------:R-:W-:-:S04]  /*53a0*/  IMAD.HI.U32 R8, R3, R160, RZ ;  /* 0x000000a003087227 */ /* 0x000fc800078e00ff */
[----:B------:R-:W-:Y:S01]  /*53b0*/  IMAD R11, R2, R11, R10 ;  /* 0x0000000b020b7224 */ /* 0x000fe200078e020a */
[----:B------:R-:W-:Y:S01]  /*53c0*/  IABS R10, R53 ;  /* 0x00000035000a7213 */ /* 0x000fe20000000000 */
[----:B------:R-:W-:Y:S01]  /*53d0*/  @!P2 IMAD.IADD R13, R13, 0x1, -R2 ;  /* 0x000000010d0da824 */ /* 0x000fe200078e0a02 */
[----:B------:R-:W-:Y:S01]  /*53e0*/  ISETP.GE.AND P2, PT, R57, RZ, PT ;  /* 0x000000ff3900720c */ /* 0x000fe20003f46270 */
[----:B------:R-:W-:Y:S01]  /*53f0*/  @!P0 IMAD.MOV R166, RZ, RZ, -R166 ;  /* 0x000000ffffa68224 */ /* 0x000fe200078e0aa6 */
[----:B------:R-:W-:Y:S01]  /*5400*/  ISETP.GE.AND P0, PT, R38, RZ, PT ;  /* 0x000000ff2600720c */ /* 0x000fe20003f06270 */
[--C-:B------:R-:W-:Y:S02]  /*5410*/  @!P4 IMAD.IADD R162, R162, 0x1, -R2.reuse ;  /* 0x00000001a2a2c824 */ /* 0x100fe400078e0a02 */
[----:B------:R-:W-:Y:S01]  /*5420*/  @!P3 IMAD.IADD R15, R15, 0x1, -R2 ;  /* 0x000000010f0fb824 */ /* 0x000fe200078e0a02 */
[C---:B------:R-:W-:Y:S01]  /*5430*/  ISETP.GT.U32.AND P3, PT, R2.reuse, R11, PT ;  /* 0x0000000b0200720c */ /* 0x040fe20003f64070 */
[----:B------:R-:W-:Y:S01]  /*5440*/  IMAD.MOV.U32 R6, RZ, RZ, R4 ;  /* 0x000000ffff067224 */ /* 0x000fe200078e0004 */
[----:B------:R-:W-:Y:S01]  /*5450*/  ISETP.GT.U32.AND P4, PT, R2, R162, PT ;  /* 0x000000a20200720c */ /* 0x000fe20003f84070 */
[----:B------:R-:W-:-:S02]  /*5460*/  IMAD.MOV.U32 R38, RZ, RZ, R13 ;  /* 0x000000ffff267224 */ /* 0x000fc400078e000d */
[----:B------:R-:W-:Y:S01]  /*5470*/  IMAD.MOV R13, RZ, RZ, -R8 ;  /* 0x000000ffff0d7224 */ /* 0x000fe200078e0a08 */
[----:B------:R-:W-:Y:S01]  /*5480*/  IABS R8, R34 ;  /* 0x0000002200087213 */ /* 0x000fe20000000000 */
[----:B------:R-:W-:-:S04]  /*5490*/  IMAD.HI.U32 R4, R3, R6, RZ ;  /* 0x0000000603047227 */ /* 0x000fc800078e00ff */
[C---:B------:R-:W-:Y:S02]  /*54a0*/  IMAD R160, R2.reuse, R13, R160 ;  /* 0x0000000d02a07224 */ /* 0x040fe400078e02a0 */
[----:B------:R-:W-:Y:S02]  /*54b0*/  IMAD.MOV R13, RZ, RZ, -R4 ;  /* 0x000000ffff0d7224 */ /* 0x000fe400078e0a04 */
[----:B------:R-:W-:Y:S02]  /*54c0*/  @!P3 IMAD.IADD R11, R11, 0x1, -R2 ;  /* 0x000000010b0bb824 */ /* 0x000fe400078e0a02 */
[C---:B------:R-:W-:Y:S02]  /*54d0*/  IMAD R13, R2.reuse, R13, R6 ;  /* 0x0000000d020d7224 */ /* 0x040fe400078e0206 */
[----:B------:R-:W-:Y:S01]  /*54e0*/  @!P1 IMAD.MOV R164, RZ, RZ, -R164 ;  /* 0x000000ffffa49224 */ /* 0x000fe200078e0aa4 */
[----:B------:R-:W-:Y:S01]  /*54f0*/  ISETP.GT.U32.AND P1, PT, R2, R160, PT ;  /* 0x000000a00200720c */ /* 0x000fe20003f24070 */
[----:B------:R-:W-:Y:S01]  /*5500*/  @!P4 IMAD.IADD R162, R162, 0x1, -R2 ;  /* 0x00000001a2a2c824 */ /* 0x000fe200078e0a02 */
[C---:B------:R-:W-:Y:S01]  /*5510*/  ISETP.GT.U32.AND P4, PT, R2.reuse, R13, PT ;  /* 0x0000000d0200720c */ /* 0x040fe20003f84070 */
[----:B------:R-:W-:Y:S01]  /*5520*/  IMAD.HI.U32 R4, R3, R158, RZ ;  /* 0x0000009e03047227 */ /* 0x000fe200078e00ff */
[----:B------:R-:W-:-:S03]  /*5530*/  ISETP.GT.U32.AND P3, PT, R2, R11, PT ;  /* 0x0000000b0200720c */ /* 0x000fc60003f64070 */
[----:B------:R-:W-:Y:S01]  /*5540*/  @!P6 IMAD.MOV R38, RZ, RZ, -R38 ;  /* 0x000000ffff26e224 */ /* 0x000fe200078e0a26 */
[----:B------:R-:W-:Y:S01]  /*5550*/  ISETP.GE.AND P6, PT, R36, RZ, PT ;  /* 0x000000ff2400720c */ /* 0x000fe20003fc6270 */
[----:B------:R-:W-:Y:S02]  /*5560*/  IMAD.MOV.U32 R36, RZ, RZ, R15 ;  /* 0x000000ffff247224 */ /* 0x000fe400078e000f */
[----:B------:R-:W-:Y:S02]  /*5570*/  IMAD.MOV R15, RZ, RZ, -R4 ;  /* 0x000000ffff0f7224 */ /* 0x000fe400078e0a04 */
[----:B------:R-:W-:-:S04]  /*5580*/  IMAD.HI.U32 R6, R3, R8, RZ ;  /* 0x0000000803067227 */ /* 0x000fc800078e00ff */
[----:B------:R-:W-:Y:S02]  /*5590*/  IMAD R158, R2, R15, R158 ;  /* 0x0000000f029e7224 */ /* 0x000fe400078e029e */
[----:B------:R-:W-:Y:S01]  /*55a0*/  @!P5 IMAD.MOV R36, RZ, RZ, -R36 ;  /* 0x000000ffff24d224 */ /* 0x000fe200078e0a24 */
[----:B------:R-:W-:Y:S01]  /*55b0*/  ISETP.GE.AND P5, PT, R55, RZ, PT ;  /* 0x000000ff3700720c */ /* 0x000fe20003fa6270 */
[--C-:B------:R-:W-:Y:S02]  /*55c0*/  @!P1 IMAD.IADD R160, R160, 0x1, -R2.reuse ;  /* 0x00000001a0a09824 */ /* 0x100fe400078e0a02 */
[----:B------:R-:W-:Y:S01]  /*55d0*/  @!P4 IMAD.IADD R13, R13, 0x1, -R2 ;  /* 0x000000010d0dc824 */ /* 0x000fe200078e0a02 */
[----:B------:R-:W-:Y:S01]  /*55e0*/  ISETP.GE.AND P4, PT, R32, RZ, PT ;  /* 0x000000ff2000720c */ /* 0x000fe20003f86270 */
[----:B------:R-:W-:Y:S01]  /*55f0*/  IMAD.MOV R55, RZ, RZ, -R6 ;  /* 0x000000ffff377224 */ /* 0x000fe200078e0a06 */
[C---:B------:R-:W-:Y:S01]  /*5600*/  ISETP.GT.U32.AND P1, PT, R2.reuse, R160, PT ;  /* 0x000000a00200720c */ /* 0x040fe20003f24070 */
[----:B------:R-:W-:Y:S01]  /*5610*/  @!P3 IMAD.IADD R11, R11, 0x1, -R2 ;  /* 0x000000010b0bb824 */ /* 0x000fe200078e0a02 */
[C---:B------:R-:W-:Y:S01]  /*5620*/  ISETP.GT.U32.AND P3, PT, R2.reuse, R158, PT ;  /* 0x0000009e0200720c */ /* 0x040fe20003f64070 */
[----:B------:R-:W-:Y:S01]  /*5630*/  @!P0 IMAD.MOV R162, RZ, RZ, -R162 ;  /* 0x000000ffffa28224 */ /* 0x000fe200078e0aa2 */
[C---:B------:R-:W-:Y:S01]  /*5640*/  ISETP.GT.U32.AND P0, PT, R2.reuse, R13, PT ;  /* 0x0000000d0200720c */ /* 0x040fe20003f04070 */
[----:B------:R-:W-:-:S02]  /*5650*/  IMAD R15, R2, R55, R8 ;  /* 0x00000037020f7224 */ /* 0x000fc400078e0208 */
[----:B------:R-:W-:Y:S01]  /*5660*/  IMAD.MOV.U32 R8, RZ, RZ, R10 ;  /* 0x000000ffff087224 */ /* 0x000fe200078e000a */
[----:B------:R-:W-:Y:S01]  /*5670*/  IABS R10, R26 ;  /* 0x0000001a000a7213 */ /* 0x000fe20000000000 */
[----:B------:R-:W-:-:S04]  /*5680*/  IMAD.HI.U32 R4, R3, R156, RZ ;  /* 0x0000009c03047227 */ /* 0x000fc800078e00ff */
[----:B------:R-:W-:-:S04]  /*5690*/  IMAD.HI.U32 R6, R3, R8, RZ ;  /* 0x0000000803067227 */ /* 0x000fc800078e00ff */
[----:B------:R-:W-:Y:S02]  /*56a0*/  IMAD.MOV R55, RZ, RZ, -R4 ;  /* 0x000000ffff377224 */ /* 0x000fe400078e0a04 */
[----:B------:R-:W-:Y:S02]  /*56b0*/  IMAD.MOV R57, RZ, RZ, -R6 ;  /* 0x000000ffff397224 */ /* 0x000fe400078e0a06 */
[----:B------:R-:W-:Y:S02]  /*56c0*/  IMAD R156, R2, R55, R156 ;  /* 0x00000037029c7224 */ /* 0x000fe400078e029c */
[--C-:B------:R-:W-:Y:S01]  /*56d0*/  @!P3 IMAD.IADD R158, R158, 0x1, -R2.reuse ;  /* 0x000000019e9eb824 */ /* 0x100fe200078e0a02 */
[----:B------:R-:W-:Y:S01]  /*56e0*/  ISETP.GE.AND P3, PT, R34, RZ, PT ;  /* 0x000000ff2200720c */ /* 0x000fe20003f66270 */
[----:B------:R-:W-:Y:S02]  /*56f0*/  IMAD.MOV.U32 R34, RZ, RZ, R11 ;  /* 0x000000ffff227224 */ /* 0x000fe400078e000b */
[----:B------:R-:W-:Y:S01]  /*5700*/  @!P1 IMAD.IADD R160, R160, 0x1, -R2 ;  /* 0x00000001a0a09824 */ /* 0x000fe200078e0a02 */
[C---:B------:R-:W-:Y:S01]  /*5710*/  ISETP.GT.U32.AND P1, PT, R2.reuse, R15, PT ;  /* 0x0000000f0200720c */ /* 0x040fe20003f24070 */
[----:B------:R-:W-:-:S02]  /*5720*/  IMAD R11, R2, R57, R8 ;  /* 0x00000039020b7224 */ /* 0x000fc400078e0208 */
[----:B------:R-:W-:Y:S01]  /*5730*/  @!P0 IMAD.IADD R13, R13, 0x1, -R2 ;  /* 0x000000010d0d8824 */ /* 0x000fe200078e0a02 */
[C---:B------:R-:W-:Y:S01]  /*5740*/  ISETP.GT.U32.AND P0, PT, R2.reuse, R156, PT ;  /* 0x0000009c0200720c */ /* 0x040fe20003f04070 */
[----:B------:R-:W-:Y:S01]  /*5750*/  @!P6 IMAD.MOV R160, RZ, RZ, -R160 ;  /* 0x000000ffffa0e224 */ /* 0x000fe200078e0aa0 */
[----:B------:R-:W-:Y:S01]  /*5760*/  ISETP.GT.U32.AND P6, PT, R2, R11, PT ;  /* 0x0000000b0200720c */ /* 0x000fe20003fc4070 */
[----:B------:R-:W-:-:S04]  /*5770*/  IMAD.HI.U32 R4, R3, R154, RZ ;  /* 0x0000009a03047227 */ /* 0x000fc800078e00ff */
[----:B------:R-:W-:Y:S01]  /*5780*/  IMAD.MOV R55, RZ, RZ, -R4 ;  /* 0x000000ffff377224 */ /* 0x000fe200078e0a04 */
[----:B------:R-:W-:Y:S01]  /*5790*/  IABS R4, R28 ;  /* 0x0000001c00047213 */ /* 0x000fe20000000000 */
[----:B------:R-:W-:Y:S02]  /*57a0*/  IMAD.MOV.U32 R32, RZ, RZ, R13 ;  /* 0x000000ffff207224 */ /* 0x000fe400078e000d */
[----:B------:R-:W-:Y:S01]  /*57b0*/  @!P2 IMAD.MOV R34, RZ, RZ, -R34 ;  /* 0x000000ffff22a224 */ /* 0x000fe200078e0a22 */
[----:B------:R-:W-:Y:S01]  /*57c0*/  ISETP.GT.U32.AND P2, PT, R2, R158, PT ;  /* 0x0000009e0200720c */ /* 0x000fe20003f44070 */
[----:B------:R-:W-:Y:S01]  /*57d0*/  @!P0 IMAD.IADD R156, R156, 0x1, -R2 ;  /* 0x000000019c9c8824 */ /* 0x000fe200078e0a02 */
[----:B------:R-:W-:Y:S01]  /*57e0*/  ISETP.GE.AND P0, PT, R30, RZ, PT ;  /* 0x000000ff1e00720c */ /* 0x000fe20003f06270 */
[----:B------:R-:W-:Y:S02]  /*57f0*/  IMAD.MOV.U32 R13, RZ, RZ, R4 ;  /* 0x000000ffff0d7224 */ /* 0x000fe400078e0004 */
[----:B------:R-:W-:Y:S01]  /*5800*/  @!P6 IMAD.IADD R11, R11, 0x1, -R2 ;  /* 0x000000010b0be824 */ /* 0x000fe200078e0a02 */
[----:B------:R-:W-:Y:S01]  /*5810*/  ISETP.GT.U32.AND P6, PT, R2, R156, PT ;  /* 0x0000009c0200720c */ /* 0x000fe20003fc4070 */
[----:B------:R-:W-:-:S04]  /*5820*/  IMAD.HI.U32 R4, R3, R13, RZ ;  /* 0x0000000d03047227 */ /* 0x000fc800078e00ff */
[----:B------:R-:W-:Y:S02]  /*5830*/  IMAD.MOV R4, RZ, RZ, -R4 ;  /* 0x000000ffff047224 */ /* 0x000fe400078e0a04 */
[----:B------:R-:W-:Y:S02]  /*5840*/  @!P1 IMAD.IADD R15, R15, 0x1, -R2 ;  /* 0x000000010f0f9824 */ /* 0x000fe400078e0a02 */
[C---:B------:R-:W-:Y:S02]  /*5850*/  IMAD R13, R2.reuse, R4, R13 ;  /* 0x00000004020d7224 */ /* 0x040fe400078e020d */
[C---:B------:R-:W-:Y:S01]  /*5860*/  IMAD R154, R2.reuse, R55, R154 ;  /* 0x00000037029a7224 */ /* 0x040fe200078e029a */
[----:B------:R-:W-:Y:S01]  /*5870*/  ISETP.GT.U32.AND P1, PT, R2, R15, PT ;  /* 0x0000000f0200720c */ /* 0x000fe20003f24070 */
[--C-:B------:R-:W-:Y:S01]  /*5880*/  @!P6 IMAD.IADD R156, R156, 0x1, -R2.reuse ;  /* 0x000000019c9ce824 */ /* 0x100fe200078e0a02 */
[----:B------:R-:W-:Y:S01]  /*5890*/  ISETP.GT.U32.AND P6, PT, R2, R13, PT ;  /* 0x0000000d0200720c */ /* 0x000fe20003fc4070 */
[----:B------:R-:W-:Y:S01]  /*58a0*/  @!P2 IMAD.IADD R158, R158, 0x1, -R2 ;  /* 0x000000019e9ea824 */ /* 0x000fe200078e0a02 */
[----:B------:R-:W-:Y:S01]  /*58b0*/  ISETP.GT.U32.AND P2, PT, R2, R154, PT ;  /* 0x0000009a0200720c */ /* 0x000fe20003f44070 */
[----:B------:R-:W-:Y:S01]  /*58c0*/  IMAD.HI.U32 R4, R3, R150, RZ ;  /* 0x0000009603047227 */ /* 0x000fe200078e00ff */
[----:B------:R-:W-:-:S03]  /*58d0*/  IABS R55, R41 ;  /* 0x0000002900377213 */ /* 0x000fc60000000000 */
[----:B------:R-:W-:Y:S01]  /*58e0*/  @!P4 IMAD.MOV R158, RZ, RZ, -R158 ;  /* 0x000000ffff9ec224 */ /* 0x000fe200078e0a9e */
[----:B------:R-:W-:Y:S01]  /*58f0*/  ISETP.GT.U32.AND P4, PT, R2, R11, PT ;  /* 0x0000000b0200720c */ /* 0x000fe20003f84070 */
[----:B------:R-:W-:-:S04]  /*5900*/  IMAD.HI.U32 R8, R3, R10, RZ ;  /* 0x0000000a03087227 */ /* 0x000fc800078e00ff */
[--C-:B------:R-:W-:Y:S01]  /*5910*/  @!P1 IMAD.IADD R15, R15, 0x1, -R2.reuse ;  /* 0x000000010f0f9824 */ /* 0x100fe200078e0a02 */
[----:B------:R-:W-:Y:S01]  /*5920*/  ISETP.GE.AND P1, PT, R53, RZ, PT ;  /* 0x000000ff3500720c */ /* 0x000fe20003f26270 */
[--C-:B------:R-:W-:Y:S02]  /*5930*/  @!P6 IMAD.IADD R13, R13, 0x1, -R2.reuse ;  /* 0x000000010d0de824 */ /* 0x100fe400078e0a02 */
[----:B------:R-:W-:Y:S02]  /*5940*/  IMAD.MOV.U32 R30, RZ, RZ, R15 ;  /* 0x000000ffff1e7224 */ /* 0x000fe400078e000f */
[----:B------:R-:W-:Y:S01]  /*5950*/  @!P2 IMAD.IADD R154, R154, 0x1, -R2 ;  /* 0x000000019a9aa824 */ /* 0x000fe200078e0a02 */
[----:B------:R-:W-:Y:S01]  /*5960*/  ISETP.GT.U32.AND P6, PT, R2, R13, PT ;  /* 0x0000000d0200720c */ /* 0x000fe20003fc4070 */
[----:B------:R-:W-:Y:S01]  /*5970*/  @!P3 IMAD.MOV R30, RZ, RZ, -R30 ;  /* 0x000000ffff1eb224 */ /* 0x000fe200078e0a1e */
[----:B------:R-:W-:Y:S01]  /*5980*/  ISETP.GE.AND P2, PT, R28, RZ, PT ;  /* 0x000000ff1c00720c */ /* 0x000fe20003f46270 */
[----:B------:R-:W-:Y:S01]  /*5990*/  IMAD.MOV R15, RZ, RZ, -R4 ;  /* 0x000000ffff0f7224 */ /* 0x000fe200078e0a04 */
[----:B------:R-:W-:Y:S01]  /*59a0*/  ISETP.GT.U32.AND P3, PT, R2, R154, PT ;  /* 0x0000009a0200720c */ /* 0x000fe20003f64070 */
[----:B------:R-:W-:-:S04]  /*59b0*/  IMAD.HI.U32 R6, R3, R152, RZ ;  /* 0x0000009803067227 */ /* 0x000fc800078e00ff */
[C---:B------:R-:W-:Y:S02]  /*59c0*/  IMAD R150, R2.reuse, R15, R150 ;  /* 0x0000000f02967224 */ /* 0x040fe400078e0296 */
[----:B------:R-:W-:Y:S02]  /*59d0*/  IMAD.MOV R15, RZ, RZ, -R8 ;  /* 0x000000ffff0f7224 */ /* 0x000fe400078e0a08 */
[--C-:B------:R-:W-:Y:S01]  /*59e0*/  @!P4 IMAD.IADD R11, R11, 0x1, -R2.reuse ;  /* 0x000000010b0bc824 */ /* 0x100fe200078e0a02 */
[----:B------:R-:W-:Y:S01]  /*59f0*/  ISETP.GE.AND P4, PT, R47, RZ, PT ;  /* 0x000000ff2f00720c */ /* 0x000fe20003f86270 */
[--C-:B------:R-:W-:Y:S01]  /*5a00*/  @!P6 IMAD.IADD R13, R13, 0x1, -R2.reuse ;  /* 0x000000010d0de824 */ /* 0x100fe200078e0a02 */
[----:B------:R-:W-:Y:S01]  /*5a10*/  ISETP.GT.U32.AND P6, PT, R2, R150, PT ;  /* 0x000000960200720c */ /* 0x000fe20003fc4070 */
[----:B------:R-:W-:Y:S01]  /*5a20*/  @!P3 IMAD.IADD R154, R154, 0x1, -R2 ;  /* 0x000000019a9ab824 */ /* 0x000fe200078e0a02 */
[----:B------:R-:W-:Y:S01]  /*5a30*/  ISETP.GE.AND P3, PT, R49, RZ, PT ;  /* 0x000000ff3100720c */ /* 0x000fe20003f66270 */
[----:B------:R-:W-:-:S02]  /*5a40*/  IMAD.MOV R47, RZ, RZ, -R6 ;  /* 0x000000ffff2f7224 */ /* 0x000fc400078e0a06 */
[----:B------:R-:W-:Y:S02]  /*5a50*/  IMAD R15, R2, R15, R10 ;  /* 0x0000000f020f7224 */ /* 0x000fe400078e020a */
[----:B------:R-:W-:-:S04]  /*5a60*/  IMAD.HI.U32 R6, R3, R18, RZ ;  /* 0x0000001203067227 */ /* 0x000fc800078e00ff */
[----:B------:R-:W-:Y:S01]  /*5a70*/  @!P5 IMAD.MOV R32, RZ, RZ, -R32 ;  /* 0x000000ffff20d224 */ /* 0x000fe200078e0a20 */
[----:B------:R-:W-:Y:S01]  /*5a80*/  ISETP.GE.AND P5, PT, R51, RZ, PT ;  /* 0x000000ff3300720c */ /* 0x000fe20003fa6270 */
[----:B------:R-:W-:Y:S01]  /*5a90*/  @!P0 IMAD.MOV R154, RZ, RZ, -R154 ;  /* 0x000000ffff9a8224 */ /* 0x000fe200078e0a9a */
[----:B------:R-:W-:Y:S01]  /*5aa0*/  ISETP.GT.U32.AND P0, PT, R2, R15, PT ;  /* 0x0000000f0200720c */ /* 0x000fe20003f04070 */
[----:B------:R-:W-:Y:S02]  /*5ab0*/  IMAD.MOV R49, RZ, RZ, -R6 ;  /* 0x000000ffff317224 */ /* 0x000fe400078e0a06 */
[----:B------:R-:W-:-:S04]  /*5ac0*/  IMAD.HI.U32 R6, R3, R14, RZ ;  /* 0x0000000e03067227 */ /* 0x000fc800078e00ff */
[----:B------:R-:W-:Y:S01]  /*5ad0*/  IMAD R152, R2, R47, R152 ;  /* 0x0000002f02987224 */ /* 0x000fe200078e0298 */
[----:B------:R-:W-:Y:S01]  /*5ae0*/  IABS R47, R16 ;  /* 0x00000010002f7213 */ /* 0x000fe20000000000 */
[----:B------:R-:W-:Y:S02]  /*5af0*/  IMAD.MOV R51, RZ, RZ, -R6 ;  /* 0x000000ffff337224 */ /* 0x000fe400078e0a06 */
[----:B------:R-:W-:Y:S01]  /*5b00*/  @!P6 IMAD.IADD R150, R150, 0x1, -R2 ;  /* 0x000000019696e824 */ /* 0x000fe200078e0a02 */
[C---:B------:R-:W-:Y:S01]  /*5b10*/  ISETP.GT.U32.AND P6, PT, R2.reuse, R152, PT ;  /* 0x000000980200720c */ /* 0x040fe20003fc4070 */
[----:B------:R-:W-:Y:S01]  /*5b20*/  IMAD R14, R2, R51, R14 ;  /* 0x00000033020e7224 */ /* 0x000fe200078e020e */
[----:B------:R-:W-:Y:S01]  /*5b30*/  IABS R51, R37 ;  /* 0x0000002500337213 */ /* 0x000fe20000000000 */
[----:B------:R-:W-:Y:S02]  /*5b40*/  IMAD.MOV.U32 R28, RZ, RZ, R11 ;  /* 0x000000ffff1c7224 */ /* 0x000fe400078e000b */
[----:B------:R-:W-:Y:S01]  /*5b50*/  @!P5 IMAD.MOV R156, RZ, RZ, -R156 ;  /* 0x000000ffff9cd224 */ /* 0x000fe200078e0a9c */
[----:B------:R-:W-:Y:S01]  /*5b60*/  ISETP.GE.AND P5, PT, R26, RZ, PT ;  /* 0x000000ff1a00720c */ /* 0x000fe20003fa6270 */
[----:B------:R-:W-:Y:S01]  /*5b70*/  IMAD.HI.U32 R4, R3, R47, RZ ;  /* 0x0000002f03047227 */ /* 0x000fe200078e00ff */
[----:B------:R-:W-:-:S03]  /*5b80*/  IABS R26, R39 ;  /* 0x00000027001a7213 */ /* 0x000fc60000000000 */
[----:B------:R-:W-:Y:S01]  /*5b90*/  @!P1 IMAD.MOV R28, RZ, RZ, -R28 ;  /* 0x000000ffff1c9224 */ /* 0x000fe200078e0a1c */
[C---:B------:R-:W-:Y:S01]  /*5ba0*/  ISETP.GT.U32.AND P1, PT, R2.reuse, R150, PT ;  /* 0x000000960200720c */ /* 0x040fe20003f24070 */
[----:B------:R-:W-:Y:S01]  /*5bb0*/  @!P0 IMAD.IADD R15, R15, 0x1, -R2 ;  /* 0x000000010f0f8824 */ /* 0x000fe200078e0a02 */
[----:B------:R-:W-:Y:S01]  /*5bc0*/  ISETP.GT.U32.AND P0, PT, R2, R14, PT ;  /* 0x0000000e0200720c */ /* 0x000fe20003f04070 */
[----:B------:R-:W-:Y:S02]  /*5bd0*/  IMAD.MOV R10, RZ, RZ, -R4 ;  /* 0x000000ffff0a7224 */ /* 0x000fe400078e0a04 */
[----:B------:R-:W-:-:S04]  /*5be0*/  IMAD.HI.U32 R4, R3, R12, RZ ;  /* 0x0000000c03047227 */ /* 0x000fc800078e00ff */
[----:B------:R-:W-:-:S04]  /*5bf0*/  IMAD.HI.U32 R8, R3, R26, RZ ;  /* 0x0000001a03087227 */ /* 0x000fc800078e00ff */
[----:B------:R-:W-:Y:S02]  /*5c00*/  IMAD R18, R2, R49, R18 ;  /* 0x0000003102127224 */ /* 0x000fe400078e0212 */
[----:B------:R-:W-:Y:S02]  /*5c10*/  IMAD.MOV R49, RZ, RZ, -R4 ;  /* 0x000000ffff317224 */ /* 0x000fe400078e0a04 */
[----:B------:R-:W-:Y:S02]  /*5c20*/  IMAD.MOV R53, RZ, RZ, -R8 ;  /* 0x000000ffff357224 */ /* 0x000fe400078e0a08 */
[----:B------:R-:W-:Y:S02]  /*5c30*/  @!P6 IMAD.IADD R152, R152, 0x1, -R2 ;  /* 0x000000019898e824 */ /* 0x000fe400078e0a02 */
[C---:B------:R-:W-:Y:S01]  /*5c40*/  IMAD R47, R2.reuse, R10, R47 ;  /* 0x0000000a022f7224 */ /* 0x040fe200078e022f */
[----:B------:R-:W-:Y:S01]  /*5c50*/  IABS R10, R35 ;  /* 0x00000023000a7213 */ /* 0x000fe20000000000 */
[C---:B------:R-:W-:Y:S01]  /*5c60*/  IMAD R49, R2.reuse, R49, R12 ;  /* 0x0000003102317224 */ /* 0x040fe200078e020c */
[C---:B------:R-:W-:Y:S01]  /*5c70*/  ISETP.GT.U32.AND P6, PT, R2.reuse, R152, PT ;  /* 0x000000980200720c */ /* 0x040fe20003fc4070 */
[----:B------:R-:W-:Y:S01]  /*5c80*/  IMAD R12, R2, R53, R26 ;  /* 0x00000035020c7224 */ /* 0x000fe200078e021a */
[----:B------:R-:W-:Y:S01]  /*5c90*/  IABS R53, R43 ;  /* 0x0000002b00357213 */ /* 0x000fe20000000000 */
[--C-:B------:R-:W-:Y:S01]  /*5ca0*/  @!P1 IMAD.IADD R150, R150, 0x1, -R2.reuse ;  /* 0x0000000196969824 */ /* 0x100fe200078e0a02 */
[----:B------:R-:W-:Y:S01]  /*5cb0*/  ISETP.GT.U32.AND P1, PT, R2, R18, PT ;  /* 0x000000120200720c */ /* 0x000fe20003f24070 */
[----:B------:R-:W-:-:S02]  /*5cc0*/  @!P0 IMAD.IADD R14, R14, 0x1, -R2 ;  /* 0x000000010e0e8824 */ /* 0x000fc400078e0a02 */
[----:B------:R-:W-:Y:S02]  /*5cd0*/  IMAD.MOV.U32 R26, RZ, RZ, R13 ;  /* 0x000000ffff1a7224 */ /* 0x000fe400078e000d */
[----:B------:R-:W-:-:S04]  /*5ce0*/  IMAD.HI.U32 R4, R3, R10, RZ ;  /* 0x0000000a03047227 */ /* 0x000fc800078e00ff */
[----:B------:R-:W-:-:S04]  /*5cf0*/  IMAD.HI.U32 R6, R3, R51, RZ ;  /* 0x0000003303067227 */ /* 0x000fc800078e00ff */
[----:B------:R-:W-:Y:S01]  /*5d00*/  @!P4 IMAD.MOV R150, RZ, RZ, -R150 ;  /* 0x000000ffff96c224 */ /* 0x000fe200078e0a96 */
[----:B------:R-:W-:Y:S01]  /*5d10*/  ISETP.GT.U32.AND P4, PT, R2, R14, PT ;  /* 0x0000000e0200720c */ /* 0x000fe20003f84070 */
[----:B------:R-:W-:-:S04]  /*5d20*/  IMAD.HI.U32 R8, R3, R53, RZ ;  /* 0x0000003503087227 */ /* 0x000fc800078e00ff */
[----:B------:R-:W-:Y:S01]  /*5d30*/  @!P2 IMAD.MOV R26, RZ, RZ, -R26 ;  /* 0x000000ffff1aa224 */ /* 0x000fe200078e0a1a */
[----:B------:R-:W-:Y:S01]  /*5d40*/  ISETP.GT.U32.AND P2, PT, R2, R47, PT ;  /* 0x0000002f0200720c */ /* 0x000fe20003f44070 */
[----:B------:R-:W-:-:S04]  /*5d50*/  IMAD.HI.U32 R11, R3, R55, RZ ;  /* 0x00000037030b7227 */ /* 0x000fc800078e00ff */
[----:B------:R-:W-:Y:S02]  /*5d60*/  IMAD.MOV R13, RZ, RZ, -R4 ;  /* 0x000000ffff0d7224 */ /* 0x000fe400078e0a04 */
[----:B------:R-:W-:Y:S02]  /*5d70*/  IMAD.MOV R6, RZ, RZ, -R6 ;  /* 0x000000ffff067224 */ /* 0x000fe400078e0a06 */
[----:B------:R-:W-:Y:S02]  /*5d80*/  IMAD.MOV R4, RZ, RZ, -R8 ;  /* 0x000000ffff047224 */ /* 0x000fe400078e0a08 */
[----:B------:R-:W-:Y:S02]  /*5d90*/  IMAD.MOV R11, RZ, RZ, -R11 ;  /* 0x000000ffff0b7224 */ /* 0x000fe400078e0a0b */
[----:B------:R-:W-:Y:S02]  /*5da0*/  IMAD R8, R2, R6, R51 ;  /* 0x0000000602087224 */ /* 0x000fe400078e0233 */
[----:B------:R-:W-:Y:S01]  /*5db0*/  @!P6 IMAD.IADD R152, R152, 0x1, -R2 ;  /* 0x000000019898e824 */ /* 0x000fe200078e0a02 */
[C---:B------:R-:W-:Y:S01]  /*5dc0*/  ISETP.GT.U32.AND P6, PT, R2.reuse, R49, PT ;  /* 0x000000310200720c */ /* 0x040fe20003fc4070 */
[----:B------:R-:W-:-:S02]  /*5dd0*/  IMAD R6, R2, R4, R53 ;  /* 0x0000000402067224 */ /* 0x000fc400078e0235 */
[----:B------:R-:W-:Y:S02]  /*5de0*/  IMAD R4, R2, R11, R55 ;  /* 0x0000000b02047224 */ /* 0x000fe400078e0237 */
[--C-:B------:R-:W-:Y:S02]  /*5df0*/  @!P4 IMAD.IADD R14, R14, 0x1, -R2.reuse ;  /* 0x000000010e0ec824 */ /* 0x100fe400078e0a02 */
[----:B------:R-:W-:Y:S01]  /*5e00*/  @!P2 IMAD.IADD R47, R47, 0x1, -R2 ;  /* 0x000000012f2fa824 */ /* 0x000fe200078e0a02 */
[C---:B------:R-:W-:Y:S01]  /*5e10*/  ISETP.GT.U32.AND P4, PT, R2.reuse, R4, PT ;  /* 0x000000040200720c */ /* 0x040fe20003f84070 */
[----:B------:R-:W-:Y:S01]  /*5e20*/  IMAD.HI.U32 R11, R3, R142, RZ ;  /* 0x0000008e030b7227 */ /* 0x000fe200078e00ff */
[----:B------:R-:W-:-:S03]  /*5e30*/  ISETP.GT.U32.AND P2, PT, R2, R15, PT ;  /* 0x0000000f0200720c */ /* 0x000fc60003f44070 */
[--C-:B------:R-:W-:Y:S01]  /*5e40*/  @!P1 IMAD.IADD R18, R18, 0x1, -R2.reuse ;  /* 0x0000000112129824 */ /* 0x100fe200078e0a02 */
[C---:B------:R-:W-:Y:S01]  /*5e50*/  ISETP.GT.U32.AND P1, PT, R2.reuse, R47, PT ;  /* 0x0000002f0200720c */ /* 0x040fe20003f24070 */
[----:B------:R-:W-:Y:S02]  /*5e60*/  IMAD.MOV R11, RZ, RZ, -R11 ;  /* 0x000000ffff0b7224 */ /* 0x000fe400078e0a0b */
[----:B------:R-:W-:Y:S01]  /*5e70*/  @!P6 IMAD.IADD R49, R49, 0x1, -R2 ;  /* 0x000000013131e824 */ /* 0x000fe200078e0a02 */
[C---:B------:R-:W-:Y:S01]  /*5e80*/  ISETP.GT.U32.AND P6, PT, R2.reuse, R18, PT ;  /* 0x000000120200720c */ /* 0x040fe20003fc4070 */
[----:B------:R-:W-:Y:S02]  /*5e90*/  IMAD R142, R2, R11, R142 ;  /* 0x0000000b028e7224 */ /* 0x000fe400078e028e */
[----:B------:R-:W-:Y:S01]  /*5ea0*/  @!P4 IMAD.IADD R4, R4, 0x1, -R2 ;  /* 0x000000010404c824 */ /* 0x000fe200078e0a02 */
[C---:B------:R-:W-:Y:S01]  /*5eb0*/  ISETP.GT.U32.AND P0, PT, R2.reuse, R49, PT ;  /* 0x000000310200720c */ /* 0x040fe20003f04070 */
[C---:B------:R-:W-:Y:S01]  /*5ec0*/  IMAD R10, R2.reuse, R13, R10 ;  /* 0x0000000d020a7224 */ /* 0x040fe200078e020a */
[C---:B------:R-:W-:Y:S01]  /*5ed0*/  ISETP.GT.U32.AND P4, PT, R2.reuse, R142, PT ;  /* 0x0000008e0200720c */ /* 0x040fe20003f84070 */
[----:B------:R-:W-:Y:S01]  /*5ee0*/  @!P2 IMAD.IADD R15, R15, 0x1, -R2 ;  /* 0x000000010f0fa824 */ /* 0x000fe200078e0a02 */
[----:B------:R-:W-:Y:S01]  /*5ef0*/  ISETP.GT.U32.AND P2, PT, R2, R12, PT ;  /* 0x0000000c0200720c */ /* 0x000fe20003f44070 */
[----:B------:R-:W-:-:S04]  /*5f00*/  IMAD.HI.U32 R13, R3, R144, RZ ;  /* 0x00000090030d7227 */ /* 0x000fc800078e00ff */
[--C-:B------:R-:W-:Y:S01]  /*5f10*/  @!P1 IMAD.IADD R47, R47, 0x1, -R2.reuse ;  /* 0x000000012f2f9824 */ /* 0x100fe200078e0a02 */
[----:B------:R-:W-:Y:S01]  /*5f20*/  ISETP.GT.U32.AND P1, PT, R2, R10, PT ;  /* 0x0000000a0200720c */ /* 0x000fe20003f24070 */
[----:B------:R-:W-:Y:S02]  /*5f30*/  IMAD.MOV R13, RZ, RZ, -R13 ;  /* 0x000000ffff0d7224 */ /* 0x000fe400078e0a0d */
[----:B------:R-:W-:Y:S01]  /*5f40*/  @!P6 IMAD.IADD R18, R18, 0x1, -R2 ;  /* 0x000000011212e824 */ /* 0x000fe200078e0a02 */
[C---:B------:R-:W-:Y:S01]  /*5f50*/  ISETP.GT.U32.AND P6, PT, R2.reuse, R8, PT ;  /* 0x000000080200720c */ /* 0x040fe20003fc4070 */
[C---:B------:R-:W-:Y:S02]  /*5f60*/  IMAD R144, R2.reuse, R13, R144 ;  /* 0x0000000d02907224 */ /* 0x040fe400078e0290 */
[--C-:B------:R-:W-:Y:S01]  /*5f70*/  @!P0 IMAD.IADD R49, R49, 0x1, -R2.reuse ;  /* 0x0000000131318824 */ /* 0x100fe200078e0a02 */
[----:B------:R-:W-:Y:S01]  /*5f80*/  ISETP.GT.U32.AND P0, PT, R2, R6, PT ;  /* 0x000000060200720c */ /* 0x000fe20003f04070 */
[--C-:B------:R-:W-:Y:S01]  /*5f90*/  @!P4 IMAD.IADD R142, R142, 0x1, -R2.reuse ;  /* 0x000000018e8ec824 */ /* 0x100fe200078e0a02 */
[----:B------:R-:W-:Y:S01]  /*5fa0*/  ISETP.GT.U32.AND P4, PT, R2, R144, PT ;  /* 0x000000900200720c */ /* 0x000fe20003f84070 */
[--C-:B------:R-:W-:Y:S01]  /*5fb0*/  @!P2 IMAD.IADD R12, R12, 0x1, -R2.reuse ;  /* 0x000000010c0ca824 */ /* 0x100fe200078e0a02 */
[----:B------:R-:W-:Y:S01]  /*5fc0*/  ISETP.GE.AND P2, PT, R16, RZ, PT ;  /* 0x000000ff1000720c */ /* 0x000fe20003f46270 */
[----:B------:R-:W-:Y:S01]  /*5fd0*/  @!P1 IMAD.IADD R10, R10, 0x1, -R2 ;  /* 0x000000010a0a9824 */ /* 0x000fe200078e0a02 */
[----:B------:R-:W-:Y:S01]  /*5fe0*/  ISETP.GE.AND P1, PT, R20, RZ, PT ;  /* 0x000000ff1400720c */ /* 0x000fe20003f26270 */
[----:B------:R-:W-:-:S04]  /*5ff0*/  IMAD.HI.U32 R20, R3, R138, RZ ;  /* 0x0000008a03147227 */ /* 0x000fc800078e00ff */
[----:B------:R-:W-:Y:S02]  /*6000*/  IMAD.MOV R51, RZ, RZ, -R20 ;  /* 0x000000ffff337224 */ /* 0x000fe400078e0a14 */
[--C-:B------:R-:W-:Y:S01]  /*6010*/  @!P6 IMAD.IADD R8, R8, 0x1, -R2.reuse ;  /* 0x000000010808e824 */ /* 0x100fe200078e0a02 */
[----:B------:R-:W-:Y:S01]  /*6020*/  ISETP.GE.AND P6, PT, R22, RZ, PT ;  /* 0x000000ff1600720c */ /* 0x000fe20003fc6270 */
[----:B------:R-:W-:Y:S02]  /*6030*/  IMAD.MOV.U32 R20, RZ, RZ, R47 ;  /* 0x000000ffff147224 */ /* 0x000fe400078e002f */
[----:B------:R-:W-:Y:S01]  /*6040*/  @!P0 IMAD.IADD R6, R6, 0x1, -R2 ;  /* 0x0000000106068824 */ /* 0x000fe200078e0a02 */
[----:B------:R-:W-:Y:S01]  /*6050*/  ISETP.GE.AND P0, PT, R45, RZ, PT ;  /* 0x000000ff2d00720c */ /* 0x000fe20003f06270 */
[----:B------:R-:W-:Y:S01]  /*6060*/  @!P3 IMAD.MOV R152, RZ, RZ, -R152 ;  /* 0x000000ffff98b224 */ /* 0x000fe200078e0a98 */
[----:B------:R-:W-:Y:S01]  /*6070*/  ISETP.GT.U32.AND P3, PT, R2, R12, PT ;  /* 0x0000000c0200720c */ /* 0x000fe20003f64070 */
[----:B------:R-:W-:Y:S01]  /*6080*/  @!P4 IMAD.IADD R144, R144, 0x1, -R2 ;  /* 0x000000019090c824 */ /* 0x000fe200078e0a02 */
[----:B------:R-:W-:Y:S01]  /*6090*/  ISETP.GT.U32.AND P4, PT, R2, R10, PT ;  /* 0x0000000a0200720c */ /* 0x000fe20003f84070 */
[----:B------:R-:W-:-:S04]  /*60a0*/  IMAD.HI.U32 R11, R3, R148, RZ ;  /* 0x00000094030b7227 */ /* 0x000fc800078e00ff */
[----:B------:R-:W-:-:S04]  /*60b0*/  IMAD.HI.U32 R13, R3, R146, RZ ;  /* 0x00000092030d7227 */ /* 0x000fc800078e00ff */
[----:B------:R-:W-:Y:S01]  /*60c0*/  @!P2 IMAD.MOV R20, RZ, RZ, -R20 ;  /* 0x000000ffff14a224 */ /* 0x000fe200078e0a14 */
[----:B------:R-:W-:Y:S01]  /*60d0*/  ISETP.GT.U32.AND P2, PT, R2, R8, PT ;  /* 0x000000080200720c */ /* 0x000fe20003f44070 */
[----:B------:R-:W-:-:S04]  /*60e0*/  IMAD.HI.U32 R16, R3, R140, RZ ;  /* 0x0000008c03107227 */ /* 0x000fc800078e00ff */
[----:B------:R-:W-:Y:S02]  /*60f0*/  IMAD.MOV R11, RZ, RZ, -R11 ;  /* 0x000000ffff0b7224 */ /* 0x000fe400078e0a0b */
[----:B------:R-:W-:Y:S02]  /*6100*/  IMAD.MOV R13, RZ, RZ, -R13 ;  /* 0x000000ffff0d7224 */ /* 0x000fe400078e0a0d */
[----:B------:R-:W-:Y:S02]  /*6110*/  IMAD.MOV.U32 R22, RZ, RZ, R15 ;  /* 0x000000ffff167224 */ /* 0x000fe400078e000f */
[----:B------:R-:W-:Y:S02]  /*6120*/  IMAD.MOV R45, RZ, RZ, -R16 ;  /* 0x000000ffff2d7224 */ /* 0x000fe400078e0a10 */
[C---:B------:R-:W-:Y:S02]  /*6130*/  IMAD R148, R2.reuse, R11, R148 ;  /* 0x0000000b02947224 */ /* 0x040fe400078e0294 */
[----:B------:R-:W-:-:S02]  /*6140*/  IMAD R146, R2, R13, R146 ;  /* 0x0000000d02927224 */ /* 0x000fc400078e0292 */
[----:B------:R-:W-:Y:S01]  /*6150*/  @!P5 IMAD.MOV R22, RZ, RZ, -R22 ;  /* 0x000000ffff16d224 */ /* 0x000fe200078e0a16 */
[C---:B------:R-:W-:Y:S01]  /*6160*/  ISETP.GT.U32.AND P5, PT, R2.reuse, R4, PT ;  /* 0x000000040200720c */ /* 0x040fe20003fa4070 */
[----:B------:R-:W-:Y:S02]  /*6170*/  IMAD.MOV.U32 R16, RZ, RZ, R49 ;  /* 0x000000ffff107224 */ /* 0x000fe400078e0031 */
[----:B------:R-:W-:Y:S01]  /*6180*/  @!P1 IMAD.MOV R18, RZ, RZ, -R18 ;  /* 0x000000ffff129224 */ /* 0x000fe200078e0a12 */
[----:B------:R-:W-:Y:S01]  /*6190*/  ISETP.GT.U32.AND P1, PT, R2, R6, PT ;  /* 0x000000060200720c */ /* 0x000fe20003f24070 */
[----:B------:R-:W-:-:S04]  /*61a0*/  IMAD.HI.U32 R3, R3, R136, RZ ;  /* 0x0000008803037227 */ /* 0x000fc800078e00ff */
[C---:B------:R-:W-:Y:S02]  /*61b0*/  IMAD R140, R2.reuse, R45, R140 ;  /* 0x0000002d028c7224 */ /* 0x040fe400078e028c */
[----:B------:R-:W-:Y:S01]  /*61c0*/  @!P0 IMAD.MOV R14, RZ, RZ, -R14 ;  /* 0x000000ffff0e8224 */ /* 0x000fe200078e0a0e */
[----:B------:R-:W-:Y:S01]  /*61d0*/  ISETP.GT.U32.AND P0, PT, R2, R142, PT ;  /* 0x0000008e0200720c */ /* 0x000fe20003f04070 */
[----:B------:R-:W-:Y:S01]  /*61e0*/  @!P3 IMAD.IADD R12, R12, 0x1, -R2 ;  /* 0x000000010c0cb824 */ /* 0x000fe200078e0a02 */
[C---:B------:R-:W-:Y:S01]  /*61f0*/  ISETP.GT.U32.AND P3, PT, R2.reuse, R148, PT ;  /* 0x000000940200720c */ /* 0x040fe20003f64070 */
[----:B------:R-:W-:Y:S01]  /*6200*/  @!P6 IMAD.MOV R16, RZ, RZ, -R16 ;  /* 0x000000ffff10e224 */ /* 0x000fe200078e0a10 */
[----:B------:R-:W-:Y:S01]  /*6210*/  ISETP.GT.U32.AND P6, PT, R2, R144, PT ;  /* 0x000000900200720c */ /* 0x000fe20003fc4070 */
[----:B------:R-:W-:Y:S01]  /*6220*/  @!P4 IMAD.IADD R10, R10, 0x1, -R2 ;  /* 0x000000010a0ac824 */ /* 0x000fe200078e0a02 */
[----:B------:R-:W-:Y:S01]  /*6230*/  ISETP.GT.U32.AND P4, PT, R2, R146, PT ;  /* 0x000000920200720c */ /* 0x000fe20003f84070 */
[----:B------:R-:W-:-:S02]  /*6240*/  IMAD.MOV R3, RZ, RZ, -R3 ;  /* 0x000000ffff037224 */ /* 0x000fc400078e0a03 */
[----:B------:R-:W-:Y:S01]  /*6250*/  @!P2 IMAD.IADD R8, R8, 0x1, -R2 ;  /* 0x000000010808a824 */ /* 0x000fe200078e0a02 */
[C---:B------:R-:W-:Y:S01]  /*6260*/  ISETP.GT.U32.AND P2, PT, R2.reuse, R140, PT ;  /* 0x0000008c0200720c */ /* 0x040fe20003f44070 */
[C---:B------:R-:W-:Y:S02]  /*6270*/  IMAD R138, R2.reuse, R51, R138 ;  /* 0x00000033028a7224 */ /* 0x040fe400078e028a */
[----:B------:R-:W-:Y:S01]  /*6280*/  IMAD R136, R2, R3, R136 ;  /* 0x0000000302887224 */ /* 0x000fe200078e0288 */
[----:B------:R-:W-:Y:S01]  /*6290*/  SHF.R.S32.HI R3, RZ, 0x1f, R21 ;  /* 0x0000001fff037819 */ /* 0x000fe20000011415 */
[--C-:B------:R-:W-:Y:S01]  /*62a0*/  @!P1 IMAD.IADD R6, R6, 0x1, -R2.reuse ;  /* 0x0000000106069824 */ /* 0x100fe200078e0a02 */
[----:B------:R-:W-:Y:S01]  /*62b0*/  ISETP.GT.U32.AND P1, PT, R2, R138, PT ;  /* 0x0000008a0200720c */ /* 0x000fe20003f24070 */
[--C-:B------:R-:W-:Y:S01]  /*62c0*/  @!P5 IMAD.IADD R4, R4, 0x1, -R2.reuse ;  /* 0x000000010404d824 */ /* 0x100fe200078e0a02 */
[----:B------:R-:W-:Y:S01]  /*62d0*/  ISETP.GT.U32.AND P5, PT, R2, R136, PT ;  /* 0x000000880200720c */ /* 0x000fe20003fa4070 */
[--C-:B------:R-:W-:Y:S01]  /*62e0*/  @!P0 IMAD.IADD R142, R142, 0x1, -R2.reuse ;  /* 0x000000018e8e8824 */ /* 0x100fe200078e0a02 */
[----:B------:R-:W-:Y:S01]  /*62f0*/  ISETP.GE.AND P0, PT, R39, RZ, PT ;  /* 0x000000ff2700720c */ /* 0x000fe20003f06270 */
        /* <DEDUP_REMOVED lines=10> */
[----:B------:R-:W-:Y:S01]  /*63a0*/  @!P5 IMAD.IADD R136, R136, 0x1, -R2 ;  /* 0x000000018888d824 */ /* 0x000fe200078e0a02 */
[C---:B------:R-:W-:Y:S01]  /*63b0*/  ISETP.GT.U32.AND P5, PT, R2.reuse, R146, PT ;  /* 0x000000920200720c */ /* 0x040fe20003fa4070 */
[----:B------:R-:W-:Y:S01]  /*63c0*/  @!P0 IMAD.MOV R12, RZ, RZ, -R12 ;  /* 0x000000ffff0c8224 */ /* 0x000fe200078e0a0c */
[C---:B------:R-:W-:Y:S01]  /*63d0*/  ISETP.GT.U32.AND P0, PT, R2.reuse, R148, PT ;  /* 0x000000940200720c */ /* 0x040fe20003f04070 */
[----:B------:R-:W-:Y:S01]  /*63e0*/  @!P3 IMAD.MOV R8, RZ, RZ, -R8 ;  /* 0x000000ffff08b224 */ /* 0x000fe200078e0a08 */
[C---:B------:R-:W-:Y:S01]  /*63f0*/  ISETP.GT.U32.AND P3, PT, R2.reuse, R140, PT ;  /* 0x0000008c0200720c */ /* 0x040fe20003f64070 */
[----:B------:R-:W-:Y:S01]  /*6400*/  @!P6 IMAD.MOV R10, RZ, RZ, -R10 ;  /* 0x000000ffff0ae224 */ /* 0x000fe200078e0a0a */
[C---:B------:R-:W-:Y:S01]  /*6410*/  ISETP.GT.U32.AND P6, PT, R2.reuse, R136, PT ;  /* 0x000000880200720c */ /* 0x040fe20003fc4070 */
[----:B------:R-:W-:Y:S01]  /*6420*/  @!P4 IMAD.MOV R6, RZ, RZ, -R6 ;  /* 0x000000ffff06c224 */ /* 0x000fe200078e0a06 */
[----:B------:R-:W-:Y:S01]  /*6430*/  ISETP.GT.U32.AND P4, PT, R2, R138, PT ;  /* 0x0000008a0200720c */ /* 0x000fe20003f84070 */
[----:B------:R-:W-:Y:S01]  /*6440*/  @!P2 IMAD.MOV R4, RZ, RZ, -R4 ;  /* 0x000000ffff04a224 */ /* 0x000fe200078e0a04 */
[----:B------:R-:W-:Y:S01]  /*6450*/  ISETP.GE.AND P2, PT, R17, RZ, PT ;  /* 0x000000ff1100720c */ /* 0x000fe20003f46270 */
[----:B------:R-:W-:Y:S01]  /*6460*/  @!P1 IMAD.MOV R142, RZ, RZ, -R142 ;  /* 0x000000ffff8e9224 */ /* 0x000fe200078e0a8e */
        /* <DEDUP_REMOVED lines=8> */
[----:B------:R-:W-:Y:S01]  /*64f0*/  LEA.HI R21, R3, R21, RZ, 0x7 ;  /* 0x0000001503157211 */ /* 0x000fe200078f38ff */
[----:B------:R-:W-:Y:S01]  /*6500*/  @!P4 IMAD.IADD R138, R138, 0x1, -R2 ;  /* 0x000000018a8ac824 */ /* 0x000fe200078e0a02 */
[----:B------:R-:W-:Y:S01]  /*6510*/  ISETP.GE.AND P4, PT, R31, RZ, PT ;  /* 0x000000ff1f00720c */ /* 0x000fe20003f86270 */
[----:B------:R-:W-:Y:S01]  /*6520*/  IMAD R2, R231, UR9, RZ ;  /* 0x00000009e7027c24 */ /* 0x000fe2000f8e02ff */
[----:B------:R-:W-:Y:S01]  /*6530*/  SHF.R.S32.HI R21, RZ, 0x7, R21 ;  /* 0x00000007ff157819 */ /* 0x000fe20000011415 */
[----:B------:R-:W-:Y:S01]  /*6540*/  @!P2 IMAD.MOV R144, RZ, RZ, -R144 ;  /* 0x000000ffff90a224 */ /* 0x000fe200078e0a90 */
[----:B------:R-:W-:Y:S01]  /*6550*/  ISETP.NE.AND P2, PT, R19, RZ, PT ;  /* 0x000000ff1300720c */ /* 0x000fe20003f45270 */
[----:B------:R-:W-:Y:S01]  /*6560*/  @!P1 IMAD.MOV R148, RZ, RZ, -R148 ;  /* 0x000000ffff949224 */ /* 0x000fe200078e0a94 */
[----:B------:R-:W-:Y:S01]  /*6570*/  LOP3.LUT R19, RZ, R19, RZ, 0x33, !PT ;  /* 0x00000013ff137212 */ /* 0x000fe200078e33ff */
[----:B------:R-:W-:Y:S01]  /*6580*/  @!P0 IMAD.MOV R146, RZ, RZ, -R146 ;  /* 0x000000ffff928224 */ /* 0x000fe200078e0a92 */
[C---:B------:R-:W-:Y:S01]  /*6590*/  IADD3 R3, P6, R2.reuse, UR4, RZ ;  /* 0x0000000402037c10 */ /* 0x040fe2000ffde0ff */
[----:B------:R-:W-:Y:S01]  /*65a0*/  @!P5 IMAD.MOV R140, RZ, RZ, -R140 ;  /* 0x000000ffff8cd224 */ /* 0x000fe200078e0a8c */
[C---:B------:R-:W-:Y:S01]  /*65b0*/  SEL R134, R19.reuse, R134, !P2 ;  /* 0x0000008613867207 */ /* 0x040fe20005000000 */
[----:B------:R-:W-:Y:S01]  /*65c0*/  @!P3 IMAD.MOV R138, RZ, RZ, -R138 ;  /* 0x000000ffff8ab224 */ /* 0x000fe200078e0a8a */
[C---:B------:R-:W-:Y:S01]  /*65d0*/  SEL R133, R19.reuse, R42, !P2 ;  /* 0x0000002a13857207 */ /* 0x040fe20005000000 */
[----:B------:R-:W-:Y:S01]  /*65e0*/  @!P4 IMAD.MOV R136, RZ, RZ, -R136 ;  /* 0x000000ffff88c224 */ /* 0x000fe200078e0a88 */
[C---:B------:R-:W-:Y:S01]  /*65f0*/  SEL R132, R19.reuse, R132, !P2 ;  /* 0x0000008413847207 */ /* 0x040fe20005000000 */
[----:B------:R-:W-:Y:S01]  /*6600*/  ULDC UR4, c[0x0][0x234] ;  /* 0x00008d0000047ab9 */ /* 0x000fe20000000800 */
[----:B------:R-:W-:Y:S01]  /*6610*/  LEA.HI.X.SX32 R2, R2, UR5, 0x1, P6 ;  /* 0x0000000502027c11 */ /* 0x000fe2000b0f0eff */
[----:B------:R-:W-:Y:S01]  /*6620*/  ULDC UR5, c[0x0][0x240] ;  /* 0x0000900000057ab9 */ /* 0x000fe20000000800 */
[C---:B------:R-:W-:Y:S01]  /*6630*/  SEL R131, R19.reuse, R44, !P2 ;  /* 0x0000002c13837207 */ /* 0x040fe20005000000 */
[----:B------:R-:W-:Y:S01]  /*6640*/  IMAD R134, R134, UR5, RZ ;  /* 0x0000000586867c24 */ /* 0x000fe2000f8e02ff */
[----:B------:R-:W-:Y:S01]  /*6650*/  SEL R130, R19, R130, !P2 ;  /* 0x0000008213827207 */ /* 0x000fe20005000000 */
[----:B------:R-:W-:Y:S01]  /*6660*/  IMAD R133, R133, UR5, RZ ;  /* 0x0000000585857c24 */ /* 0x000fe2000f8e02ff */
        /* <DEDUP_REMOVED lines=46> */
[C---:B------:R-:W-:Y:S01]  /*6950*/  SEL R128, R19.reuse, R128, !P2 ;  /* 0x0000008013807207 */ /* 0x040fe20005000000 */
        /* <DEDUP_REMOVED lines=197> */
[-C--:B------:R-:W-:Y:S01]  /*75b0*/  IADD3 R154, P4, R134, R3.reuse, RZ ;  /* 0x00000003869a7210 */ /* 0x080fe20007f9e0ff */
[----:B------:R-:W-:Y:S01]  /*75c0*/  IMAD R13, R13, UR5, RZ ;  /* 0x000000050d0d7c24 */ /* 0x000fe2000f8e02ff */
[----:B------:R-:W-:Y:S01]  /*75d0*/  SEL R19, R19, R136, !P2 ;  /* 0x0000008813137207 */ /* 0x000fe20005000000 */
[----:B------:R-:W-:Y:S01]  /*75e0*/  IMAD R15, R15, UR5, RZ ;  /* 0x000000050f0f7c24 */ /* 0x000fe2000f8e02ff */
[-C--:B------:R-:W-:Y:S01]  /*75f0*/  IADD3 R153, P3, R133, R3.reuse, RZ ;  /* 0x0000000385997210 */ /* 0x080fe20007f7e0ff */
[----:B------:R0:W-:Y:S01]  /*7600*/  STL [R1+0x834], R154 ;  /* 0x0008349a01007387 */ /* 0x0001e20000100800 */
[-C--:B------:R-:W-:Y:S01]  /*7610*/  IADD3 R152, P2, R132, R3.reuse, RZ ;  /* 0x0000000384987210 */ /* 0x080fe20007f5e0ff */
[----:B------:R-:W-:Y:S01]  /*7620*/  IMAD R17, R17, UR5, RZ ;  /* 0x0000000511117c24 */ /* 0x000fe2000f8e02ff */
[----:B------:R-:W-:Y:S01]  /*7630*/  USHF.L.U32 UR9, UR9, 0x7, URZ ;  /* 0x0000000709097899 */ /* 0x000fe2000800063f */
[----:B------:R1:W-:Y:S01]  /*7640*/  STL [R1+0x40], R153 ;  /* 0x0000409901007387 */ /* 0x0003e20000100800 */
[----:B------:R-:W-:Y:S01]  /*7650*/  IMAD R19, R19, UR5, RZ ;  /* 0x0000000513137c24 */ /* 0x000fe2000f8e02ff */
[----:B------:R-:W-:Y:S01]  /*7660*/  UMOV UR5, URZ ;  /* 0x0000003f00057c82 */ /* 0x000fe20008000000 */
[----:B------:R-:W-:Y:S01]  /*7670*/  IMAD R5, R5, UR4, RZ ;  /* 0x0000000405057c24 */ /* 0x000fe2000f8e02ff */
[----:B------:R2:W-:Y:S01]  /*7680*/  STL [R1+0x48], R152 ;  /* 0x0000489801007387 */ /* 0x0005e20000100800 */
[----:B------:R-:W-:Y:S01]  /*7690*/  UMOV UR4, URZ ;  /* 0x0000003f00047c82 */ /* 0x000fe20008000000 */
[----:B0-----:R-:W-:-:S02]  /*76a0*/  IADD3 R154, P1, R131, R3, RZ ;  /* 0x00000003839a7210 */ /* 0x001fc40007f3e0ff */
[----:B------:R-:W-:Y:S02]  /*76b0*/  CS2R R136, SRZ ;  /* 0x0000000000887805 */ /* 0x000fe4000001ff00 */
[----:B------:R-:W-:Y:S02]  /*76c0*/  CS2R R138, SRZ ;  /* 0x00000000008a7805 */ /* 0x000fe4000001ff00 */
[----:B------:R-:W-:Y:S02]  /*76d0*/  CS2R R140, SRZ ;  /* 0x00000000008c7805 */ /* 0x000fe4000001ff00 */
[----:B-1----:R-:W-:Y:S01]  /*76e0*/  IADD3 R153, P0, R130, R3, RZ ;  /* 0x0000000382997210 */ /* 0x002fe20007f1e0ff */
[----:B------:R0:W-:Y:S01]  /*76f0*/  STL [R1+0x50], R154 ;  /* 0x0000509a01007387 */ /* 0x0001e20000100800 */
[----:B------:R-:W-:Y:S02]  /*7700*/  CS2R R142, SRZ ;  /* 0x00000000008e7805 */ /* 0x000fe4000001ff00 */
[----:B------:R-:W-:-:S02]  /*7710*/  CS2R R144, SRZ ;  /* 0x0000000000907805 */ /* 0x000fc4000001ff00 */
[-C--:B--2---:R-:W-:Y:S01]  /*7720*/  IADD3 R152, P6, R129, R3.reuse, RZ ;  /* 0x0000000381987210 */ /* 0x084fe20007fde0ff */
[----:B------:R1:W-:Y:S01]  /*7730*/  STL [R1+0x58], R153 ;  /* 0x0000589901007387 */ /* 0x0003e20000100800 */
[----:B------:R-:W-:Y:S02]  /*7740*/  CS2R R146, SRZ ;  /* 0x0000000000927805 */ /* 0x000fe4000001ff00 */
[----:B------:R-:W-:Y:S02]  /*7750*/  CS2R R148, SRZ ;  /* 0x0000000000947805 */ /* 0x000fe4000001ff00 */
[----:B------:R-:W-:Y:S01]  /*7760*/  CS2R R150, SRZ ;  /* 0x0000000000967805 */ /* 0x000fe2000001ff00 */
[----:B------:R2:W-:Y:S01]  /*7770*/  STL [R1+0x60], R152 ;  /* 0x0000609801007387 */ /* 0x0005e20000100800 */
[----:B------:R-:W-:Y:S01]  /*7780*/  USHF.R.S32.HI UR42, URZ, 0x1f, UR9 ;  /* 0x0000001f3f2a7899 */ /* 0x000fe20008011409 */
[----:B0-----:R-:W-:Y:S02]  /*7790*/  IADD3 R154, P5, R128, R3, RZ ;  /* 0x00000003809a7210 */ /* 0x001fe40007fbe0ff */
[----:B-1----:R-:W-:-:S03]  /*77a0*/  LEA.HI.X.SX32 R153, R134, R2, 0x1, P4 ;  /* 0x0000000286997211 */ /* 0x002fc600020f0eff */
[----:B------:R0:W-:Y:S01]  /*77b0*/  STL [R1+0x68], R154 ;  /* 0x0000689a01007387 */ /* 0x0001e20000100800 */
[----:B------:R-:W-:Y:S02]  /*77c0*/  CS2R R134, SRZ ;  /* 0x0000000000867805 */ /* 0x000fe4000001ff00 */
[-C--:B--2---:R-:W-:Y:S01]  /*77d0*/  IADD3 R152, P4, R127, R3.reuse, RZ ;  /* 0x000000037f987210 */ /* 0x084fe20007f9e0ff */
[----:B------:R1:W-:Y:S04]  /*77e0*/  STL [R1+0x830], R153 ;  /* 0x0008309901007387 */ /* 0x0003e80000100800 */
[----:B------:R2:W-:Y:S01]  /*77f0*/  STL [R1+0x70], R152 ;  /* 0x0000709801007387 */ /* 0x0005e20000100800 */
[----:B0-----:R-:W-:Y:S02]  /*7800*/  LEA.HI.X.SX32 R154, R133, R2, 0x1, P3 ;  /* 0x00000002859a7211 */ /* 0x001fe400018f0eff */
[----:B-1----:R-:W-:-:S03]  /*7810*/  IADD3 R153, P3, R126, R3, RZ ;  /* 0x000000037e997210 */ /* 0x002fc60007f7e0ff */
[----:B------:R0:W-:Y:S01]  /*7820*/  STL [R1+0x3c], R154 ;  /* 0x00003c9a01007387 */ /* 0x0001e20000100800 */
[----:B--2---:R-:W-:-:S03]  /*7830*/  LEA.HI.X.SX32 R152, R132, R2, 0x1, P2 ;  /* 0x0000000284987211 */ /* 0x004fc600010f0eff */
[----:B------:R1:W-:Y:S01]  /*7840*/  STL [R1+0x78], R153 ;  /* 0x0000789901007387 */ /* 0x0003e20000100800 */
[----:B------:R-:W-:-:S03]  /*7850*/  CS2R R132, SRZ ;  /* 0x0000000000847805 */ /* 0x000fc6000001ff00 */
[----:B------:R2:W-:Y:S01]  /*7860*/  STL [R1+0x44], R152 ;  /* 0x0000449801007387 */ /* 0x0005e20000100800 */
[----:B0-----:R-:W-:Y:S02]  /*7870*/  IADD3 R154, P2, R125, R3, RZ ;  /* 0x000000037d9a7210 */ /* 0x001fe40007f5e0ff */
[----:B-1----:R-:W-:-:S03]  /*7880*/  LEA.HI.X.SX32 R153, R131, R2, 0x1, P1 ;  /* 0x0000000283997211 */ /* 0x002fc600008f0eff */
[----:B------:R0:W-:Y:S01]  /*7890*/  STL [R1+0x80], R154 ;  /* 0x0000809a01007387 */ /* 0x0001e20000100800 */
[----:B--2---:R-:W-:-:S03]  /*78a0*/  IADD3 R152, P1, R124, R3, RZ ;  /* 0x000000037c987210 */ /* 0x004fc60007f3e0ff */
[----:B------:R1:W-:Y:S04]  /*78b0*/  STL [R1+0x4c], R153 ;  /* 0x00004c9901007387 */ /* 0x0003e80000100800 */
[----:B------:R2:W-:Y:S01]  /*78c0*/  STL [R1+0x88], R152 ;  /* 0x0000889801007387 */ /* 0x0005e20000100800 */
[-C--:B0-----:R-:W-:Y:S02]  /*78d0*/  LEA.HI.X.SX32 R154, R130, R2.reuse, 0x1, P0 ;  /* 0x00000002829a7211 */ /* 0x081fe400000f0eff */
[----:B------:R-:W-:Y:S02]  /*78e0*/  CS2R R130, SRZ ;  /* 0x0000000000827805 */ /* 0x000fe4000001ff00 */
[----:B-1----:R-:W-:Y:S01]  /*78f0*/  IADD3 R153, P0, R123, R3, RZ ;  /* 0x000000037b997210 */ /* 0x002fe20007f1e0ff */
[----:B------:R0:W-:Y:S01]  /*7900*/  STL [R1+0x54], R154 ;  /* 0x0000549a01007387 */ /* 0x0001e20000100800 */
[----:B--2---:R-:W-:-:S03]  /*7910*/  LEA.HI.X.SX32 R152, R129, R2, 0x1, P6 ;  /* 0x0000000281987211 */ /* 0x004fc600030f0eff */
[----:B------:R1:W-:Y:S04]  /*7920*/  STL [R1+0x90], R153 ;  /* 0x0000909901007387 */ /* 0x0003e80000100800 */
[----:B------:R2:W-:Y:S01]  /*7930*/  STL [R1+0x5c], R152 ;  /* 0x00005c9801007387 */ /* 0x0005e20000100800 */
        /* <DEDUP_REMOVED lines=192> */
[----:B--2---:R-:W-:-:S03]  /*8540*/  IADD3 R152, P5, R79, R3, RZ ;  /* 0x000000034f987210 */ /* 0x004fc60007fbe0ff */
[----:B------:R1:W-:Y:S04]  /*8550*/  STL [R1+0x1b4], R153 ;  /* 0x0001b49901007387 */ /* 0x0003e80000100800 */
[----:B------:R2:W-:Y:S01]  /*8560*/  STL [R1+0x1f0], R152 ;  /* 0x0001f09801007387 */ /* 0x0005e20000100800 */
[----:B0-----:R-:W-:Y:S02]  /*8570*/  LEA.HI.X.SX32 R154, R85, R2, 0x1, P4 ;  /* 0x00000002559a7211 */ /* 0x001fe400020f0eff */
[----:B-1----:R-:W-:-:S03]  /*8580*/  IADD3 R153, P4, R78, R3, RZ ;  /* 0x000000034e997210 */ /* 0x002fc60007f9e0ff */
        /* <DEDUP_REMOVED lines=236> */
[-C--:B------:R-:W-:Y:S02]  /*9450*/  LEA.HI.X.SX32 R22, R22, R2.reuse, 0x1, P5 ;  /* 0x0000000216167211 */ /* 0x080fe400028f0eff */
[----:B--2---:R-:W-:Y:S01]  /*9460*/  IADD3 R152, P4, R20, R3, RZ ;  /* 0x0000000314987210 */ /* 0x004fe20007f9e0ff */
[----:B------:R1:W-:Y:S04]  /*9470*/  STL [R1+0x37c], R153 ;  /* 0x00037c9901007387 */ /* 0x0003e80000100800 */
[----:B------:R2:W-:Y:S01]  /*9480*/  STL [R1+0x3b8], R152 ;  /* 0x0003b89801007387 */ /* 0x0005e20000100800 */
[----:B0-----:R-:W-:Y:S02]  /*9490*/  LEA.HI.X.SX32 R154, R28, R2, 0x1, P3 ;  /* 0x000000021c9a7211 */ /* 0x001fe400018f0eff */
[----:B------:R-:W-:-:S02]  /*94a0*/  CS2R R28, SRZ ;  /* 0x00000000001c7805 */ /* 0x000fc4000001ff00 */
        /* <DEDUP_REMOVED lines=8> */
[-C--:B------:R-:W-:Y:S02]  /*9530*/  LEA.HI.X.SX32 R16, R16, R2.reuse, 0x1, P2 ;  /* 0x0000000210107211 */ /* 0x080fe400010f0eff */
[----:B------:R-:W-:Y:S02]  /*9540*/  CS2R R26, SRZ ;  /* 0x00000000001a7805 */ /* 0x000fe4000001ff00 */
[----:B--2---:R-:W-:Y:S01]  /*9550*/  IADD3 R152, P1, R14, R3, RZ ;  /* 0x000000030e987210 */ /* 0x004fe20007f3e0ff */
[----:B------:R1:W-:Y:S04]  /*9560*/  STL [R1+0x394], R153 ;  /* 0x0003949901007387 */ /* 0x0003e80000100800 */
[----:B------:R2:W-:Y:S01]  /*9570*/  STL [R1+0x3d0], R152 ;  /* 0x0003d09801007387 */ /* 0x0005e20000100800 */
[----:B0-----:R-:W-:-:S02]  /*9580*/  LEA.HI.X.SX32 R154, R25, R2, 0x1, P0 ;  /* 0x00000002199a7211 */ /* 0x001fc400000f0eff */
[----:B-1----:R-:W-:-:S03]  /*9590*/  IADD3 R153, P0, R12, R3, RZ ;  /* 0x000000030c997210 */ /* 0x002fc60007f1e0ff */
[----:B------:R-:W-:Y:S01]  /*95a0*/  STL [R1+0x39c], R154 ;  /* 0x00039c9a01007387 */ /* 0x000fe20000100800 */
[----:B--2---:R-:W-:-:S03]  /*95b0*/  LEA.HI.X.SX32 R152, R23, R2, 0x1, P6 ;  /* 0x0000000217987211 */ /* 0x004fc600030f0eff */
[----:B------:R-:W-:Y:S01]  /*95c0*/  STL [R1+0x3d8], R153 ;  /* 0x0003d89901007387 */ /* 0x000fe20000100800 */
[----:B------:R-:W-:-:S03]  /*95d0*/  IADD3 R23, P6, R10, R3, RZ ;  /* 0x000000030a177210 */ /* 0x000fc60007fde0ff */
[----:B------:R0:W-:Y:S01]  /*95e0*/  STL [R1+0x3a4], R152 ;  /* 0x0003a49801007387 */ /* 0x0001e20000100800 */
[----:B------:R-:W-:-:S03]  /*95f0*/  LEA.HI.X.SX32 R10, R10, R2, 0x1, P6 ;  /* 0x000000020a0a7211 */ /* 0x000fc600030f0eff */
[----:B------:R1:W-:Y:S04]  /*9600*/  STL [R1+0x3e0], R23 ;  /* 0x0003e01701007387 */ /* 0x0003e80000100800 */
[----:B------:R2:W-:Y:S01]  /*9610*/  STL [R1+0x3ac], R22 ;  /* 0x0003ac1601007387 */ /* 0x0005e20000100800 */
[----:B0-----:R-:W-:Y:S02]  /*9620*/  IADD3 R152, P5, R8, R3, RZ ;  /* 0x0000000308987210 */ /* 0x001fe40007fbe0ff */
[----:B-1----:R-:W-:-:S03]  /*9630*/  LEA.HI.X.SX32 R23, R20, R2, 0x1, P4 ;  /* 0x0000000214177211 */ /* 0x002fc600020f0eff */
[----:B------:R-:W-:Y:S01]  /*9640*/  STL [R1+0x3e8], R152 ;  /* 0x0003e89801007387 */ /* 0x000fe20000100800 */
[----:B------:R-:W-:Y:S02]  /*9650*/  LEA.HI.X.SX32 R20, R18, R2, 0x1, P3 ;  /* 0x0000000212147211 */ /* 0x000fe400018f0eff */
[-C--:B--2---:R-:W-:Y:S01]  /*9660*/  IADD3 R22, P4, R6, R3.reuse, RZ ;  /* 0x0000000306167210 */ /* 0x084fe20007f9e0ff */
[----:B------:R-:W-:Y:S01]  /*9670*/  STL [R1+0x3b4], R23 ;  /* 0x0003b41701007387 */ /* 0x000fe20000100800 */
[----:B------:R-:W-:-:S03]  /*9680*/  IADD3 R18, P3, R4, R3, RZ ;  /* 0x0000000304127210 */ /* 0x000fc60007f7e0ff */
[----:B------:R-:W-:Y:S01]  /*9690*/  STL [R1+0x3f4], R22 ;  /* 0x0003f41601007387 */ /* 0x000fe20000100800 */
[----:B------:R-:W-:-:S03]  /*96a0*/  LEA.HI.X.SX32 R4, R4, R2, 0x1, P3 ;  /* 0x0000000204047211 */ /* 0x000fc600018f0eff */
[----:B------:R0:W-:Y:S04]  /*96b0*/  STL [R1+0x3bc], R20 ;  /* 0x0003bc1401007387 */ /* 0x0001e80000100800 */
        /* <DEDUP_REMOVED lines=9> */
[----:B------:R-:W-:Y:S04]  /*9750*/  STL [R1+0x40c], R16 ;  /* 0x00040c1001007387 */ /* 0x000fe80000100800 */
[----:B------:R0:W-:Y:S04]  /*9760*/  STL [R1+0x3d4], R14 ;  /* 0x0003d40e01007387 */ /* 0x0001e80000100800 */
[----:B------:R1:W-:Y:S04]  /*9770*/  STL [R1+0x414], R12 ;  /* 0x0004140c01007387 */ /* 0x0003e80000100800 */
[----:B------:R2:W-:Y:S01]  /*9780*/  STL [R1+0x3dc], R10 ;  /* 0x0003dc0a01007387 */ /* 0x0005e20000100800 */
[----:B0-----:R-:W-:-:S02]  /*9790*/  IADD3 R14, P6, R13, R3, RZ ;  /* 0x000000030d0e7210 */ /* 0x001fc40007fde0ff */
[----:B-1----:R-:W-:-:S03]  /*97a0*/  LEA.HI.X.SX32 R12, R8, R2, 0x1, P5 ;  /* 0x00000002080c7211 */ /* 0x002fc600028f0eff */
[----:B------:R-:W-:Y:S01]  /*97b0*/  STL [R1+0x41c], R14 ;  /* 0x00041c0e01007387 */ /* 0x000fe20000100800 */
[-C--:B------:R-:W-:Y:S02]  /*97c0*/  LEA.HI.X.SX32 R8, R6, R2.reuse, 0x1, P4 ;  /* 0x0000000206087211 */ /* 0x080fe400020f0eff */
[-C--:B--2---:R-:W-:Y:S01]  /*97d0*/  IADD3 R10, P5, R15, R3.reuse, RZ ;  /* 0x000000030f0a7210 */ /* 0x084fe20007fbe0ff */
[----:B------:R-:W-:Y:S01]  /*97e0*/  STL [R1+0x3e4], R12 ;  /* 0x0003e40c01007387 */ /* 0x000fe20000100800 */
[-C--:B------:R-:W-:Y:S02]  /*97f0*/  IADD3 R6, P4, R17, R3.reuse, RZ ;  /* 0x0000000311067210 */ /* 0x080fe40007f9e0ff */
[----:B------:R-:W-:Y:S01]  /*9800*/  IADD3 R3, P3, R19, R3, RZ ;  /* 0x0000000313037210 */ /* 0x000fe20007f7e0ff */
[----:B------:R-:W-:Y:S04]  /*9810*/  STL [R1+0x820], R10 ;  /* 0x0008200a01007387 */ /* 0x000fe80000100800 */
[----:B------:R-:W-:Y:S04]  /*9820*/  STL [R1+0x3f0], R8 ;  /* 0x0003f00801007387 */ /* 0x000fe80000100800 */
[----:B------:R0:W-:Y:S04]  /*9830*/  STL [R1+0x828], R6 ;  /* 0x0008280601007387 */ /* 0x0001e80000100800 */
[----:B------:R1:W-:Y:S04]  /*9840*/  STL [R1+0x3f8], R4 ;  /* 0x0003f80401007387 */ /* 0x0003e80000100800 */
[----:B------:R2:W-:Y:S01]  /*9850*/  STL [R1+0x82c], R3 ;  /* 0x00082c0301007387 */ /* 0x0005e20000100800 */
[----:B0-----:R-:W-:-:S02]  /*9860*/  LEA.HI.X.SX32 R6, R7, R2, 0x1, P2 ;  /* 0x0000000207067211 */ /* 0x001fc400010f0eff */
[-C--:B------:R-:W-:Y:S02]  /*9870*/  LEA.HI.X.SX32 R7, R13, R2.reuse, 0x1, P6 ;  /* 0x000000020d077211 */ /* 0x080fe400030f0eff */
[----:B-1----:R-:W-:Y:S01]  /*9880*/  IADD3 R4, P2, R5, UR6, RZ ;  /* 0x0000000605047c10 */ /* 0x002fe2000ff5e0ff */
[----:B------:R0:W-:Y:S01]  /*9890*/  STL [R1+0x400], R6 ;  /* 0x0004000601007387 */ /* 0x0001e20000100800 */
[----:B------:R-:W-:Y:S01]  /*98a0*/  UIADD3 UR6, UR8, 0x4000, URZ ;  /* 0x0000400008067890 */ /* 0x000fe2000fffe03f */
[----:B--2---:R-:W-:-:S03]  /*98b0*/  LEA.HI.X.SX32 R3, R9, R2, 0x1, P1 ;  /* 0x0000000209037211 */ /* 0x004fc600008f0eff */
[----:B------:R-:W-:Y:S02]  /*98c0*/  USHF.R.U32.HI UR14, URZ, 0x4, UR6 ;  /* 0x000000043f0e7899 */ /* 0x000fe40008011606 */
[----:B------:R-:W-:Y:S01]  /*98d0*/  UIADD3 UR6, UP0, UR12, 0x2, URZ ;  /* 0x000000020c067890 */ /* 0x000fe2000ff1e03f */
[----:B------:R1:W-:Y:S01]  /*98e0*/  STL [R1+0x408], R3 ;  /* 0x0004080301007387 */ /* 0x0003e20000100800 */
[----:B------:R-:W-:Y:S01]  /*98f0*/  USGXT.U32 UR14, UR14, 0xe ;  /* 0x0000000e0e0e789a */ /* 0x000fe20008000000 */
[----:B0-----:R-:W-:-:S05]  /*9900*/  LEA.HI.X.SX32 R6, R11, R2, 0x1, P0 ;  /* 0x000000020b067211 */ /* 0x001fca00000f0eff */
[----:B------:R0:W-:Y:S01]  /*9910*/  STL [R1+0x410], R6 ;  /* 0x0004100601007387 */ /* 0x0001e20000100800 */
[----:B-1----:R-:W-:-:S03]  /*9920*/  LEA.HI.X.SX32 R3, R15, R2, 0x1, P5 ;  /* 0x000000020f037211 */ /* 0x002fc600028f0eff */
[----:B------:R-:W-:Y:S04]  /*9930*/  STL [R1+0x418], R7 ;  /* 0x0004180701007387 */ /* 0x000fe80000100800 */
[----:B------:R1:W-:Y:S01]  /*9940*/  STL [R1+0x420], R3 ;  /* 0x0004200301007387 */ /* 0x0003e20000100800 */
[-C--:B0-----:R-:W-:Y:S02]  /*9950*/  LEA.HI.X.SX32 R6, R17, R2.reuse, 0x1, P4 ;  /* 0x0000000211067211 */ /* 0x081fe400020f0eff */
[----:B------:R-:W-:-:S03]  /*9960*/  LEA.HI.X.SX32 R2, R19, R2, 0x1, P3 ;  /* 0x0000000213027211 */ /* 0x000fc600018f0eff */
[----:B------:R0:W-:Y:S01]  /*9970*/  STL [R1+0x824], R6 ;  /* 0x0008240601007387 */ /* 0x0001e20000100800 */
[----:B-1----:R-:W-:-:S03]  /*9980*/  LEA.HI.X.SX32 R3, R5, UR7, 0x1, P2 ;  /* 0x0000000705037c11 */ /* 0x002fc600090f0eff */
[----:B------:R1:W-:Y:S01]  /*9990*/  STL [R1+0x424], R2 ;  /* 0x0004240201007387 */ /* 0x0003e20000100800 */
[----:B------:R-:W-:Y:S02]  /*99a0*/  UIADD3.X UR7, UR4, 0x40000040, URZ, UP0, !UPT ;  /* 0x4000004004077890 */ /* 0x000fe400087fe43f */
[----:B------:R-:W-:Y:S01]  /*99b0*/  UIADD3 UR10, UP0, UR14, 0x2, URZ ;  /* 0x000000020e0a7890 */ /* 0x000fe2000ff1e03f */
[----:B------:R-:W-:Y:S01]  /*99c0*/  UMOV UR4, UR6 ;  /* 0x0000000600047c82 */ /* 0x000fe20008000000 */
[----:B0-----:R-:W-:Y:S02]  /*99d0*/  IMAD.SHL.U32 R6, R24, 0x10, RZ ;  /* 0x0000001018067824 */ /* 0x001fe400078e00ff */
[----:B------:R-:W-:Y:S01]  /*99e0*/  UIADD3.X UR11, UR5, 0x40000040, URZ, UP0, !UPT ;  /* 0x40000040050b7890 */ /* 0x000fe200087fe43f */
[----:B------:R-:W-:Y:S01]  /*99f0*/  CS2R R24, SRZ ;  /* 0x0000000000187805 */ /* 0x000fe2000001ff00 */
[----:B-1----:R-:W0:Y:S01]  /*9a00*/  LDC R2, c[0x0][0x238] ;  /* 0x00008e00ff027b82 */ /* 0x002e220000000800 */
[----:B------:R1:W-:Y:S01]  /*9a10*/  STL [R1+0x880], R6 ;  /* 0x0008800601007387 */ /* 0x0003e20000100800 */
[----:B------:R-:W-:Y:S01]  /*9a20*/  UMOV UR5, UR7 ;  /* 0x0000000700057c82 */ /* 0x000fe20008000000 */
[----:B------:R-:W-:-:S02]  /*9a30*/  UMOV UR6, UR10 ;  /* 0x0000000a00067c82 */ /* 0x000fc40008000000 */
[----:B------:R-:W-:Y:S01]  /*9a40*/  UMOV UR7, UR11 ;  /* 0x0000000b00077c82 */ /* 0x000fe20008000000 */
[----:B------:R-:W-:Y:S01]  /*9a50*/  STL [R1+0x38], RZ ;  /* 0x000038ff01007387 */ /* 0x000fe20000100800 */
[----:B------:R-:W-:Y:S02]  /*9a60*/  UIADD3.64 UR16, UR4, 0x2, URZ ;  /* 0x0000000204107897 */ /* 0x000fe4000fffe03f */
[----:B------:R-:W-:Y:S01]  /*9a70*/  UIADD3.64 UR20, UR4, 0x4, URZ ;  /* 0x0000000404147897 */ /* 0x000fe2000fffe03f */
[----:B------:R2:W-:Y:S01]  /*9a80*/  STL [R1+0x85c], R21 ;  /* 0x00085c1501007387 */ /* 0x0005e20000100800 */
[----:B------:R-:W-:Y:S01]  /*9a90*/  UIADD3.64 UR24, UR4, 0x1fe, URZ ;  /* 0x000001fe04187897 */ /* 0x000fe2000fffe03f */
[----:B-1----:R-:W-:Y:S01]  /*9aa0*/  LOP3.LUT R6, R6, 0x70, RZ, 0xc0, !PT ;  /* 0x0000007006067812 */ /* 0x002fe200078ec0ff */
[----:B------:R-:W-:Y:S02]  /*9ab0*/  UIADD3.64 UR28, UR4, 0x200, URZ ;  /* 0x00000200041c7897 */ /* 0x000fe4000fffe03f */
[----:B------:R-:W-:-:S02]  /*9ac0*/  UIADD3.64 UR32, UR4, 0x202, URZ ;  /* 0x0000020204207897 */ /* 0x000fc4000fffe03f */
[----:B------:R-:W-:Y:S01]  /*9ad0*/  IMAD R6, R231, 0x80, R6 ;  /* 0x00000080e7067824 */ /* 0x000fe200078e0206 */
[----:B------:R-:W-:Y:S02]  /*9ae0*/  UIADD3.64 UR36, UR4, 0x204, URZ ;  /* 0x0000020404247897 */ /* 0x000fe4000fffe03f */
[----:B------:R-:W-:Y:S02]  /*9af0*/  UIADD3.64 UR18, UR6, 0x2, URZ ;  /* 0x0000000206127897 */ /* 0x000fe4000fffe03f */
[----:B------:R-:W-:Y:S01]  /*9b00*/  STL [R1+0x854], R6 ;  /* 0x0008540601007387 */ /* 0x000fe20000100800 */
[----:B------:R-:W-:Y:S01]  /*9b10*/  UIADD3.64 UR22, UR6, 0x4, URZ ;  /* 0x0000000406167897 */ /* 0x000fe2000fffe03f */
[C---:B0-----:R-:W-:Y:S02]  /*9b20*/  IMAD R7, R2.reuse, 0x7f, RZ ;  /* 0x0000007f02077824 */ /* 0x041fe400078e02ff */
[C---:B------:R-:W-:Y:S02]  /*9b30*/  IMAD R8, R2.reuse, 0x7e, RZ ;  /* 0x0000007e02087824 */ /* 0x040fe400078e02ff */
[C---:B------:R-:W-:Y:S01]  /*9b40*/  IMAD R9, R2.reuse, 0x7d, RZ ;  /* 0x0000007d02097824 */ /* 0x040fe200078e02ff */
[-C--:B------:R-:W-:Y:S01]  /*9b50*/  IADD3 R231, P3, R7, R4.reuse, RZ ;  /* 0x0000000407e77210 */ /* 0x080fe20007f7e0ff */
[----:B------:R-:W-:Y:S01]  /*9b60*/  IMAD R10, R2, 0x7c, RZ ;  /* 0x0000007c020a7824 */ /* 0x000fe200078e02ff */
[----:B--2---:R-:W-:Y:S01]  /*9b70*/  IADD3 R21, P4, R8, R4, RZ ;  /* 0x0000000408157210 */ /* 0x004fe20007f9e0ff */
[----:B------:R-:W-:-:S02]  /*9b80*/  IMAD R11, R2, 0x7b, RZ ;  /* 0x0000007b020b7824 */ /* 0x000fc400078e02ff */
[----:B------:R0:W-:Y:S01]  /*9b90*/  STL [R1+0x42c], R231 ;  /* 0x00042ce701007387 */ /* 0x0001e20000100800 */
[----:B------:R-:W-:Y:S01]  /*9ba0*/  IMAD R12, R2, 0x7a, RZ ;  /* 0x0000007a020c7824 */ /* 0x000fe200078e02ff */
[-C--:B------:R-:W-:Y:S01]  /*9bb0*/  IADD3 R232, P6, R10, R4.reuse, RZ ;  /* 0x000000040ae87210 */ /* 0x080fe20007fde0ff */
[C---:B------:R-:W-:Y:S01]  /*9bc0*/  IMAD R13, R2.reuse, 0x79, RZ ;  /* 0x00000079020d7824 */ /* 0x040fe200078e02ff */
[----:B------:R1:W-:Y:S01]  /*9bd0*/  STL [R1+0x434], R21 ;  /* 0x0004341501007387 */ /* 0x0003e20000100800 */
[C---:B------:R-:W-:Y:S02]  /*9be0*/  IMAD R14, R2.reuse, 0x78, RZ ;  /* 0x00000078020e7824 */ /* 0x040fe400078e02ff */
[C---:B------:R-:W-:Y:S02]  /*9bf0*/  IMAD R15, R2.reuse, 0x77, RZ ;  /* 0x00000077020f7824 */ /* 0x040fe400078e02ff */
[C---:B------:R-:W-:Y:S01]  /*9c00*/  IMAD R16, R2.reuse, 0x76, RZ ;  /* 0x0000007602107824 */ /* 0x040fe200078e02ff */
[----:B0-----:R-:W-:Y:S01]  /*9c10*/  IADD3 R231, P5, R9, R4, RZ ;  /* 0x0000000409e77210 */ /* 0x001fe20007fbe0ff */
[----:B------:R-:W-:-:S02]  /*9c20*/  IMAD R17, R2, 0x75, RZ ;  /* 0x0000007502117824 */ /* 0x000fc400078e02ff */
[C---:B------:R-:W-:Y:S01]  /*9c30*/  IMAD R18, R2.reuse, 0x74, RZ ;  /* 0x0000007402127824 */ /* 0x040fe200078e02ff */
[-C--:B-1----:R-:W-:Y:S01]  /*9c40*/  IADD3 R21, P0, R11, R4.reuse, RZ ;  /* 0x000000040b157210 */ /* 0x082fe20007f1e0ff */
[----:B------:R0:W-:Y:S01]  /*9c50*/  STL [R1+0x43c], R231 ;  /* 0x00043ce701007387 */ /* 0x0001e20000100800 */
[C---:B------:R-:W-:Y:S02]  /*9c60*/  IMAD R19, R2.reuse, 0x73, RZ ;  /* 0x0000007302137824 */ /* 0x040fe400078e02ff */
[C---:B------:R-:W-:Y:S01]  /*9c70*/  IMAD R20, R2.reuse, 0x72, RZ ;  /* 0x0000007202147824 */ /* 0x040fe200078e02ff */
[----:B------:R1:W-:Y:S01]  /*9c80*/  STL [R1+0x444], R232 ;  /* 0x000444e801007387 */ /* 0x0003e20000100800 */
[C---:B------:R-:W-:Y:S02]  /*9c90*/  IMAD R22, R2.reuse, 0x71, RZ ;  /* 0x0000007102167824 */ /* 0x040fe400078e02ff */
[C---:B------:R-:W-:Y:S01]  /*9ca0*/  IMAD R23, R2.reuse, 0x70, RZ ;  /* 0x0000007002177824 */ /* 0x040fe200078e02ff */
[----:B------:R2:W-:Y:S01]  /*9cb0*/  STL [R1+0x44c], R21 ;  /* 0x00044c1501007387 */ /* 0x0005e20000100800 */
[----:B------:R-:W-:Y:S01]  /*9cc0*/  IMAD R57, R2, 0x6f, RZ ;  /* 0x0000006f02397824 */ /* 0x000fe200078e02ff */
[----:B0-----:R-:W-:Y:S01]  /*9cd0*/  IADD3 R231, P1, R12, R4, RZ ;  /* 0x000000040ce77210 */ /* 0x001fe20007f3e0ff */
[----:B------:R-:W-:-:S02]  /*9ce0*/  IMAD R58, R2, 0x6e, RZ ;  /* 0x0000006e023a7824 */ /* 0x000fc400078e02ff */
[C---:B------:R-:W-:Y:S01]  /*9cf0*/  IMAD R59, R2.reuse, 0x6d, RZ ;  /* 0x0000006d023b7824 */ /* 0x040fe200078e02ff */
[-C--:B-1----:R-:W-:Y:S01]  /*9d00*/  IADD3 R232, P2, R13, R4.reuse, RZ ;  /* 0x000000040de87210 */ /* 0x082fe20007f5e0ff */
[----:B------:R0:W-:Y:S01]  /*9d10*/  STL [R1+0x454], R231 ;  /* 0x000454e701007387 */ /* 0x0001e20000100800 */
[----:B------:R-:W-:Y:S01]  /*9d20*/  IMAD R60, R2, 0x6c, RZ ;  /* 0x0000006c023c7824 */ /* 0x000fe200078e02ff */
[-C--:B--2---:R-:W-:Y:S02]  /*9d30*/  LEA.HI.X.SX32 R21, R7, R3.reuse, 0x1, P3 ;  /* 0x0000000307157211 */ /* 0x084fe400018f0eff */
[----:B------:R-:W-:Y:S01]  /*9d40*/  STL [R1+0x45c], R232 ;  /* 0x00045ce801007387 */ /* 0x000fe20000100800 */
[-C--:B------:R-:W-:Y:S01]  /*9d50*/  LEA.HI.X.SX32 R7, R8, R3.reuse, 0x1, P4 ;  /* 0x0000000308077211 */ /* 0x080fe200020f0eff */
[----:B------:R-:W-:Y:S01]  /*9d60*/  IMAD R61, R2, 0x6b, RZ ;  /* 0x0000006b023d7824 */ /* 0x000fe200078e02ff */
[-C--:B------:R-:W-:Y:S01]  /*9d70*/  LEA.HI.X.SX32 R8, R9, R3.reuse, 0x1, P5 ;  /* 0x0000000309087211 */ /* 0x080fe200028f0eff */
[----:B------:R1:W-:Y:S01]  /*9d80*/  STL [R1+0x428], R21 ;  /* 0x0004281501007387 */ /* 0x0003e20000100800 */
[----:B------:R-:W-:Y:S01]  /*9d90*/  LEA.HI.X.SX32 R9, R10, R3, 0x1, P6 ;  /* 0x000000030a097211 */ /* 0x000fe200030f0eff */
[----:B------:R-:W-:Y:S01]  /*9da0*/  IMAD R62, R2, 0x6a, RZ ;  /* 0x0000006a023e7824 */ /* 0x000fe200078e02ff */
[----:B0-----:R-:W-:Y:S01]  /*9db0*/  IADD3 R231, P3, R14, R4, RZ ;  /* 0x000000040ee77210 */ /* 0x001fe20007f7e0ff */
[----:B------:R-:W-:-:S02]  /*9dc0*/  IMAD R63, R2, 0x69, RZ ;  /* 0x00000069023f7824 */ /* 0x000fc400078e02ff */
[C---:B------:R-:W-:Y:S02]  /*9dd0*/  IMAD R64, R2.reuse, 0x68, RZ ;  /* 0x0000006802407824 */ /* 0x040fe400078e02ff */
[----:B------:R-:W-:Y:S01]  /*9de0*/  STL [R1+0x464], R231 ;  /* 0x000464e701007387 */ /* 0x000fe20000100800 */
[C---:B------:R-:W-:Y:S01]  /*9df0*/  IMAD R65, R2.reuse, 0x67, RZ ;  /* 0x0000006702417824 */ /* 0x040fe200078e02ff */
[----:B-1----:R-:W-:Y:S01]  /*9e00*/  IADD3 R21, P4, R15, R4, RZ ;  /* 0x000000040f157210 */ /* 0x002fe20007f9e0ff */
[C---:B------:R-:W-:Y:S01]  /*9e10*/  IMAD R66, R2.reuse, 0x66, RZ ;  /* 0x0000006602427824 */ /* 0x040fe200078e02ff */
[----:B------:R0:W-:Y:S01]  /*9e20*/  STL [R1+0x430], R7 ;  /* 0x0004300701007387 */ /* 0x0001e20000100800 */
[C---:B------:R-:W-:Y:S02]  /*9e30*/  IMAD R67, R2.reuse, 0x65, RZ ;  /* 0x0000006502437824 */ /* 0x040fe400078e02ff */
[C---:B------:R-:W-:Y:S01]  /*9e40*/  IMAD R68, R2.reuse, 0x64, RZ ;  /* 0x0000006402447824 */ /* 0x040fe200078e02ff */
[----:B------:R-:W-:Y:S01]  /*9e50*/  STL [R1+0x46c], R21 ;  /* 0x00046c1501007387 */ /* 0x000fe20000100800 */
[----:B------:R-:W-:-:S02]  /*9e60*/  IMAD R69, R2, 0x63, RZ ;  /* 0x0000006302457824 */ /* 0x000fc400078e02ff */
[C---:B------:R-:W-:Y:S01]  /*9e70*/  IMAD R70, R2.reuse, 0x62, RZ ;  /* 0x0000006202467824 */ /* 0x040fe200078e02ff */
[----:B------:R1:W-:Y:S01]  /*9e80*/  STL [R1+0x438], R8 ;  /* 0x0004380801007387 */ /* 0x0003e20000100800 */
[----:B------:R-:W-:Y:S01]  /*9e90*/  IMAD R71, R2, 0x61, RZ ;  /* 0x0000006102477824 */ /* 0x000fe200078e02ff */
[-C--:B0-----:R-:W-:Y:S01]  /*9ea0*/  IADD3 R7, P5, R16, R4.reuse, RZ ;  /* 0x0000000410077210 */ /* 0x081fe20007fbe0ff */
[C---:B------:R-:W-:Y:S02]  /*9eb0*/  IMAD R72, R2.reuse, 0x60, RZ ;  /* 0x0000006002487824 */ /* 0x040fe400078e02ff */
[C---:B------:R-:W-:Y:S02]  /*9ec0*/  IMAD R73, R2.reuse, 0x5f, RZ ;  /* 0x0000005f02497824 */ /* 0x040fe400078e02ff */
[----:B------:R0:W-:Y:S01]  /*9ed0*/  STL [R1+0x474], R7 ;  /* 0x0004740701007387 */ /* 0x0001e20000100800 */
[----:B------:R-:W-:Y:S01]  /*9ee0*/  IMAD R74, R2, 0x5e, RZ ;  /* 0x0000005e024a7824 */ /* 0x000fe200078e02ff */
[----:B-1----:R-:W-:-:S02]  /*9ef0*/  IADD3 R8, P6, R17, R4, RZ ;  /* 0x0000000411087210 */ /* 0x002fc40007fde0ff */
[----:B------:R1:W-:Y:S01]  /*9f00*/  STL [R1+0x440], R9 ;  /* 0x0004400901007387 */ /* 0x0003e20000100800 */
[C---:B------:R-:W-:Y:S02]  /*9f10*/  IMAD R75, R2.reuse, 0x5d, RZ ;  /* 0x0000005d024b7824 */ /* 0x040fe400078e02ff */
[C---:B------:R-:W-:Y:S01]  /*9f20*/  IMAD R76, R2.reuse, 0x5c, RZ ;  /* 0x0000005c024c7824 */ /* 0x040fe200078e02ff */
[----:B------:R2:W-:Y:S01]  /*9f30*/  STL [R1+0x47c], R8 ;  /* 0x00047c0801007387 */ /* 0x0005e20000100800 */
[C---:B------:R-:W-:Y:S01]  /*9f40*/  IMAD R77, R2.reuse, 0x5b, RZ ;  /* 0x0000005b024d7824 */ /* 0x040fe200078e02ff */
[-C--:B0-----:R-:W-:Y:S01]  /*9f50*/  LEA.HI.X.SX32 R7, R11, R3.reuse, 0x1, P0 ;  /* 0x000000030b077211 */ /* 0x081fe200000f0eff */
[C---:B------:R-:W-:Y:S02]  /*9f60*/  IMAD R78, R2.reuse, 0x5a, RZ ;  /* 0x0000005a024e7824 */ /* 0x040fe400078e02ff */
[----:B------:R-:W-:Y:S01]  /*9f70*/  IMAD R79, R2, 0x59, RZ ;  /* 0x00000059024f7824 */ /* 0x000fe200078e02ff */
[----:B-1----:R-:W-:Y:S01]  /*9f80*/  IADD3 R9, P0, R18, R4, RZ ;  /* 0x0000000412097210 */ /* 0x002fe20007f1e0ff */
[----:B------:R0:W-:Y:S01]  /*9f90*/  STL [R1+0x448], R7 ;  /* 0x0004480701007387 */ /* 0x0001e20000100800 */
[----:B------:R-:W-:Y:S01]  /*9fa0*/  IMAD R80, R2, 0x58, RZ ;  /* 0x0000005802507824 */ /* 0x000fe200078e02ff */
[----:B--2---:R-:W-:-:S02]  /*9fb0*/  LEA.HI.X.SX32 R8, R12, R3, 0x1, P1 ;  /* 0x000000030c087211 */ /* 0x004fc400008f0eff */
[----:B------:R1:W-:Y:S01]  /*9fc0*/  STL [R1+0x484], R9 ;  /* 0x0004840901007387 */ /* 0x0003e20000100800 */
[C---:B------:R-:W-:Y:S02]  /*9fd0*/  IMAD R81, R2.reuse, 0x57, RZ ;  /* 0x0000005702517824 */ /* 0x040fe400078e02ff */
[C---:B------:R-:W-:Y:S01]  /*9fe0*/  IMAD R82, R2.reuse, 0x56, RZ ;  /* 0x0000005602527824 */ /* 0x040fe200078e02ff */
[----:B------:R2:W-:Y:S01]  /*9ff0*/  STL [R1+0x450], R8 ;  /* 0x0004500801007387 */ /* 0x0005e20000100800 */
[C---:B------:R-:W-:Y:S01]  /*a000*/  IMAD R83, R2.reuse, 0x55, RZ ;  /* 0x0000005502537824 */ /* 0x040fe200078e02ff */
[-C--:B0-----:R-:W-:Y:S01]  /*a010*/  IADD3 R7, P1, R19, R4.reuse, RZ ;  /* 0x0000000413077210 */ /* 0x081fe20007f3e0ff */
[C---:B------:R-:W-:Y:S02]  /*a020*/  IMAD R84, R2.reuse, 0x54, RZ ;  /* 0x0000005402547824 */ /* 0x040fe400078e02ff */
[C---:B------:R-:W-:Y:S01]  /*a030*/  IMAD R85, R2.reuse, 0x53, RZ ;  /* 0x0000005302557824 */ /* 0x040fe200078e02ff */
[----:B-1----:R-:W-:Y:S01]  /*a040*/  LEA.HI.X.SX32 R9, R13, R3, 0x1, P2 ;  /* 0x000000030d097211 */ /* 0x002fe200010f0eff */
[----:B------:R0:W-:Y:S01]  /*a050*/  STL [R1+0x48c], R7 ;  /* 0x00048c0701007387 */ /* 0x0001e20000100800 */
[----:B------:R-:W-:Y:S01]  /*a060*/  IMAD R86, R2, 0x52, RZ ;  /* 0x0000005202567824 */ /* 0x000fe200078e02ff */
[----:B--2---:R-:W-:-:S02]  /*a070*/  IADD3 R8, P2, R20, R4, RZ ;  /* 0x0000000414087210 */ /* 0x004fc40007f5e0ff */
[----:B------:R1:W-:Y:S01]  /*a080*/  STL [R1+0x458], R9 ;  /* 0x0004580901007387 */ /* 0x0003e20000100800 */
[C---:B------:R-:W-:Y:S02]  /*a090*/  IMAD R87, R2.reuse, 0x51, RZ ;  /* 0x0000005102577824 */ /* 0x040fe400078e02ff */
[C---:B------:R-:W-:Y:S01]  /*a0a0*/  IMAD R152, R2.reuse, 0x50, RZ ;  /* 0x0000005002987824 */ /* 0x040fe200078e02ff */
[----:B------:R2:W-:Y:S01]  /*a0b0*/  STL [R1+0x494], R8 ;  /* 0x0004940801007387 */ /* 0x0005e20000100800 */
[----:B------:R-:W-:Y:S01]  /*a0c0*/  IMAD R153, R2, 0x4f, RZ ;  /* 0x0000004f02997824 */ /* 0x000fe200078e02ff */
        /* <DEDUP_REMOVED lines=14> */
[----:B------:R-:W-:Y:S01]  /*a1b0*/  IMAD R161, R2, 0x47, RZ ;  /* 0x0000004702a17824 */ /* 0x000fe200078e02ff */
        /* <DEDUP_REMOVED lines=14> */
[----:B------:R-:W-:Y:S01]  /*a2a0*/  IMAD.SHL.U32 R168, R2, 0x40, RZ ;  /* 0x0000004002a87824 */ /* 0x000fe200078e00ff */
        /* <DEDUP_REMOVED lines=20> */
[C---:B------:R-:W-:Y:S01]  /*a3f0*/  IMAD R179, R2.reuse, 0x35, RZ ;  /* 0x0000003502b37824 */ /* 0x040fe200078e02ff */
        /* <DEDUP_REMOVED lines=8> */
[----:B------:R-:W-:Y:S01]  /*a480*/  IMAD R183, R2, 0x31, RZ ;  /* 0x0000003102b77824 */ /* 0x000fe200078e02ff */
        /* <DEDUP_REMOVED lines=13> */
[C---:B------:R-:W-:Y:S01]  /*a560*/  IMAD R190, R2.reuse, 0x2a, RZ ;  /* 0x0000002a02be7824 */ /* 0x040fe200078e02ff */
[----:B------:R-:W-:Y:S01]  /*a570*/  CS2R R56, SRZ ;  /* 0x0000000000387805 */ /* 0x000fe2000001ff00 */
        /* <DEDUP_REMOVED lines=10> */
[----:B0-----:R-:W-:Y:S01]  /*a620*/  IADD3 R7, P6, R65, R4, RZ ;  /* 0x0000000441077210 */ /* 0x001fe20007fde0ff */
[C---:B------:R-:W-:Y:S02]  /*a630*/  IMAD R196, R2.reuse, 0x24, RZ ;  /* 0x0000002402c47824 */ /* 0x040fe400078e02ff */
[C---:B------:R-:W-:Y:S01]  /*a640*/  IMAD R197, R2.reuse, 0x23, RZ ;  /* 0x0000002302c57824 */ /* 0x040fe200078e02ff */
[----:B-1----:R-:W-:Y:S01]  /*a650*/  LEA.HI.X.SX32 R9, R59, R3, 0x1, P0 ;  /* 0x000000033b097211 */ /* 0x002fe200000f0eff */
[----:B------:R0:W-:Y:S01]  /*a660*/  STL [R1+0x4ec], R7 ;  /* 0x0004ec0701007387 */ /* 0x0001e20000100800 */
[----:B------:R-:W-:Y:S01]  /*a670*/  IMAD R198, R2, 0x22, RZ ;  /* 0x0000002202c67824 */ /* 0x000fe200078e02ff */
[----:B------:R-:W-:-:S02]  /*a680*/  CS2R R58, SRZ ;  /* 0x00000000003a7805 */ /* 0x000fc4000001ff00 */
[-C--:B--2---:R-:W-:Y:S01]  /*a690*/  IADD3 R8, P0, R66, R4.reuse, RZ ;  /* 0x0000000442087210 */ /* 0x084fe20007f1e0ff */
[----:B------:R1:W-:Y:S01]  /*a6a0*/  STL [R1+0x4b8], R9 ;  /* 0x0004b80901007387 */ /* 0x0003e20000100800 */
[C---:B------:R-:W-:Y:S02]  /*a6b0*/  IMAD R199, R2.reuse, 0x21, RZ ;  /* 0x0000002102c77824 */ /* 0x040fe400078e02ff */
[C---:B------:R-:W-:Y:S01]  /*a6c0*/  IMAD.SHL.U32 R200, R2.reuse, 0x20, RZ ;  /* 0x0000002002c87824 */ /* 0x040fe200078e00ff */
        /* <DEDUP_REMOVED lines=10> */
[C---:B------:R-:W-:Y:S01]  /*a770*/  IMAD R205, R2.reuse, 0x1b, RZ ;  /* 0x0000001b02cd7824 */ /* 0x040fe200078e02ff */
[----:B------:R-:W-:Y:S01]  /*a780*/  CS2R R60, SRZ ;  /* 0x00000000003c7805 */ /* 0x000fe2000001ff00 */
[C---:B------:R-:W-:Y:S01]  /*a790*/  IMAD R206, R2.reuse, 0x1a, RZ ;  /* 0x0000001a02ce7824 */ /* 0x040fe200078e02ff */
[----:B------:R2:W-:Y:S01]  /*a7a0*/  STL [R1+0x4c8], R8 ;  /* 0x0004c80801007387 */ /* 0x0005e20000100800 */
[----:B------:R-:W-:Y:S01]  /*a7b0*/  IMAD R207, R2, 0x19, RZ ;  /* 0x0000001902cf7824 */ /* 0x000fe200078e02ff */
        /* <DEDUP_REMOVED lines=43> */
[----:B------:R-:W-:Y:S01]  /*aa70*/  IMAD.SHL.U32 R228, R2, 0x4, RZ ;  /* 0x0000000402e47824 */ /* 0x000fe200078e00ff */
[----:B--2---:R-:W-:-:S02]  /*aa80*/  LEA.HI.X.SX32 R8, R67, R3, 0x1, P1 ;  /* 0x0000000343087211 */ /* 0x004fc400008f0eff */
[----:B------:R1:W-:Y:S01]  /*aa90*/  STL [R1+0x52c], R9 ;  /* 0x00052c0901007387 */ /* 0x0003e20000100800 */
[C---:B------:R-:W-:Y:S01]  /*aaa0*/  IMAD R229, R2.reuse, 0x3, RZ ;  /* 0x0000000302e57824 */ /* 0x040fe200078e02ff */
[----:B------:R-:W-:Y:S01]  /*aab0*/  CS2R R66, SRZ ;  /* 0x0000000000427805 */ /* 0x000fe2000001ff00 */
[C---:B------:R-:W-:Y:S01]  /*aac0*/  IMAD.SHL.U32 R230, R2.reuse, 0x2, RZ ;  /* 0x0000000202e67824 */ /* 0x040fe200078e00ff */
[----:B------:R2:W-:Y:S01]  /*aad0*/  STL [R1+0x4f8], R8 ;  /* 0x0004f80801007387 */ /* 0x0005e20000100800 */
[----:B------:R-:W-:Y:S01]  /*aae0*/  IMAD.SHL.U32 R5, R2, 0x80, RZ ;  /* 0x0000008002057824 */ /* 0x000fe200078e00ff */
        /* <DEDUP_REMOVED lines=386> */
[-C--:B--2---:R-:W-:Y:S01]  /*c310*/  LEA.HI.X.SX32 R8, R226, R3.reuse, 0x1, P5 ;  /* 0x00000003e2087211 */ /* 0x084fe200028f0eff */
[----:B------:R1:W-:Y:S04]  /*c320*/  STL [R1+0x7e8], R9 ;  /* 0x0007e80901007387 */ /* 0x0003e80000100800 */
[----:B------:R2:W-:Y:S01]  /*c330*/  STL [R1+0x7f0], R8 ;  /* 0x0007f00801007387 */ /* 0x0005e20000100800 */
[-C--:B0-----:R-:W-:Y:S02]  /*c340*/  LEA.HI.X.SX32 R7, R227, R3.reuse, 0x1, P6 ;  /* 0x00000003e3077211 */ /* 0x081fe400030f0eff */
[----:B-1----:R-:W-:-:S03]  /*c350*/  LEA.HI.X.SX32 R9, R228, R3, 0x1, P0 ;  /* 0x00000003e4097211 */ /* 0x002fc600000f0eff */
[----:B------:R0:W-:Y:S01]  /*c360*/  STL [R1+0x7f8], R7 ;  /* 0x0007f80701007387 */ /* 0x0001e20000100800 */
[----:B--2---:R-:W-:-:S03]  /*c370*/  LEA.HI.X.SX32 R8, R229, R3, 0x1, P1 ;  /* 0x00000003e5087211 */ /* 0x004fc600008f0eff */
[----:B------:R1:W-:Y:S04]  /*c380*/  STL [R1+0x800], R9 ;  /* 0x0008000901007387 */ /* 0x0003e80000100800 */
[----:B------:R2:W-:Y:S01]  /*c390*/  STL [R1+0x808], R8 ;  /* 0x0008080801007387 */ /* 0x0005e20000100800 */
[----:B0-----:R-:W-:Y:S02]  /*c3a0*/  LEA.HI.X.SX32 R7, R230, R3, 0x1, P2 ;  /* 0x00000003e6077211 */ /* 0x001fe400010f0eff */
[----:B-1----:R-:W-:-:S03]  /*c3b0*/  LOP3.LUT R9, R6, 0x10, RZ, 0x3c, !PT ;  /* 0x0000001006097812 */ /* 0x002fc600078e3cff */
[----:B------:R0:W-:Y:S01]  /*c3c0*/  STL [R1+0x810], R7 ;  /* 0x0008100701007387 */ /* 0x0001e20000100800 */
[----:B--2---:R-:W-:-:S03]  /*c3d0*/  LOP3.LUT R8, R6, 0x20, RZ, 0x3c, !PT ;  /* 0x0000002006087812 */ /* 0x004fc600078e3cff */
[----:B------:R1:W-:Y:S04]  /*c3e0*/  STL [R1+0x818], R2 ;  /* 0x0008180201007387 */ /* 0x0003e80000100800 */
[----:B------:R2:W-:Y:S01]  /*c3f0*/  STL [R1+0x878], R9 ;  /* 0x0008780901007387 */ /* 0x0005e20000100800 */
[----:B0-----:R-:W-:-:S03]  /*c400*/  LOP3.LUT R7, R6, 0x30, RZ, 0x3c, !PT ;  /* 0x0000003006077812 */ /* 0x001fc600078e3cff */
[----:B------:R0:W-:Y:S01]  /*c410*/  STL [R1+0x874], R8 ;  /* 0x0008740801007387 */ /* 0x0001e20000100800 */
[----:B-1----:R-:W-:-:S03]  /*c420*/  SHF.R.S32.HI R2, RZ, 0x1f, R5 ;  /* 0x0000001fff027819 */ /* 0x002fc60000011405 */
[----:B------:R1:W-:Y:S01]  /*c430*/  STL [R1+0x870], R7 ;  /* 0x0008700701007387 */ /* 0x0003e20000100800 */
[C---:B--2---:R-:W-:Y:S02]  /*c440*/  LOP3.LUT R9, R6.reuse, 0x40, RZ, 0x3c, !PT ;  /* 0x0000004006097812 */ /* 0x044fe400078e3cff */
[----:B0-----:R-:W-:-:S03]  /*c450*/  LOP3.LUT R8, R6, 0x50, RZ, 0x3c, !PT ;  /* 0x0000005006087812 */ /* 0x001fc600078e3cff */
[----:B------:R0:W-:Y:S01]  /*c460*/  STL [R1+0x86c], R9 ;  /* 0x00086c0901007387 */ /* 0x0001e20000100800 */
[----:B-1----:R-:W-:-:S03]  /*c470*/  LOP3.LUT R7, R6, 0x60, RZ, 0x3c, !PT ;  /* 0x0000006006077812 */ /* 0x002fc600078e3cff */
[----:B------:R0:W-:Y:S01]  /*c480*/  STL [R1+0x868], R8 ;  /* 0x0008680801007387 */ /* 0x0001e20000100800 */
[----:B------:R-:W-:-:S03]  /*c490*/  LOP3.LUT R6, R6, 0x70, RZ, 0x3c, !PT ;  /* 0x0000007006067812 */ /* 0x000fc600078e3cff */
[----:B------:R0:W-:Y:S04]  /*c4a0*/  STL [R1+0x864], R7 ;  /* 0x0008640701007387 */ /* 0x0001e80000100800 */
[----:B------:R0:W-:Y:S02]  /*c4b0*/  STL [R1+0x860], R6 ;  /* 0x0008600601007387 */ /* 0x0001e40000100800 */
.L_x_2:
[----:B------:R-:W2:Y:S01]  /*c4c0*/  LDL R2, [R1+0x810] ;  /* 0x0008100001027983 */ /* 0x000ea20000100800 */
[----:B-1----:R-:W1:Y:S03]  /*c4d0*/  LDC R180, c[0x0][0x230] ;  /* 0x00008c00ffb47b82 */ /* 0x002e660000000800 */
[----:B------:R-:W3:Y:S04]  /*c4e0*/  LDL R152, [R1+0x804] ;  /* 0x0008040001987983 */ /* 0x000ee80000100800 */
[----:B------:R-:W-:Y:S04]  /*c4f0*/  STL [R1+0x8d8], R161 ;  /* 0x0008d8a101007387 */ /* 0x000fe80000100800 */
[----:B------:R-:W-:Y:S04]  /*c500*/  STL [R1+0x8d4], R162 ;  /* 0x0008d4a201007387 */ /* 0x000fe80000100800 */
[----:B------:R-:W-:Y:S04]  /*c510*/  STL [R1+0x8d0], R163 ;  /* 0x0008d0a301007387 */ /* 0x000fe80000100800 */
[----:B------:R-:W-:Y:S04]  /*c520*/  STL [R1+0x8cc], R168 ;  /* 0x0008cca801007387 */ /* 0x000fe80000100800 */
[----:B------:R-:W-:Y:S04]  /*c530*/  STL [R1+0x8c8], R169 ;  /* 0x0008c8a901007387 */ /* 0x000fe80000100800 */
[----:B------:R-:W1:Y:S01]  /*c540*/  LDL.LU R5, [R1+0x38] ;  /* 0x0000380001057983 */ /* 0x000e620000300800 */
[----:B------:R-:W-:-:S03]  /*c550*/  PRMT R207, RZ, 0x7610, R207 ;  /* 0x00007610ffcf7816 */ /* 0x000fc600000000cf */
[----:B-----5:R-:W-:Y:S01]  /*c560*/  STL [R1+0x884], R0 ;  /* 0x0008840001007387 */ /* 0x020fe20000100800 */
[----:B-1----:R-:W-:-:S03]  /*c570*/  IMAD R180, R5, -0x80, R180 ;  /* 0xffffff8005b47824 */ /* 0x002fc600078e02b4 */
[----:B------:R-:W-:Y:S02]  /*c580*/  STL [R1+0x898], R5 ;  /* 0x0008980501007387 */ /* 0x000fe40000100800 */
[C---:B------:R-:W-:Y:S02]  /*c590*/  ISETP.GT.AND P2, PT, R180.reuse, RZ, PT ;  /* 0x000000ffb400720c */ /* 0x040fe40003f44270 */
[----:B------:R1:W-:Y:S04]  /*c5a0*/  STL [R1+0x8c4], R5 ;  /* 0x0008c40501007387 */ /* 0x0003e80000100800 */
[----:B-1----:R-:W4:Y:S01]  /*c5b0*/  LDL R5, [R1+0x81c] ;  /* 0x00081c0001057983 */ /* 0x002f220000100800 */
[----:B------:R-:W-:-:S06]  /*c5c0*/  ISETP.GT.AND P3, PT, R180, 0x1, PT ;  /* 0x00000001b400780c */ /* 0x000fcc0003f64270 */
[----:B0-----:R-:W-:Y:S01]  /*c5d0*/  @P2 IMAD.MOV.U32 R6, RZ, RZ, R4 ;  /* 0x000000ffff062224 */ /* 0x001fe200078e0004 */
[C---:B------:R-:W-:Y:S01]  /*c5e0*/  ISETP.GT.AND P4, PT, R180.reuse, 0x2, PT ;  /* 0x00000002b400780c */ /* 0x040fe20003f84270 */
[----:B------:R-:W-:Y:S01]  /*c5f0*/  @P2 IMAD.MOV.U32 R7, RZ, RZ, R3 ;  /* 0x000000ffff072224 */ /* 0x000fe200078e0003 */
[----:B------:R-:W-:Y:S01]  /*c600*/  STL [R1+0x89c], R4 ;  /* 0x00089c0401007387 */ /* 0x000fe20000100800 */
[----:B------:R-:W-:Y:S02]  /*c610*/  PRMT R170, RZ, 0x7610, R170 ;  /* 0x00007610ffaa7816 */ /* 0x000fe400000000aa */
[----:B------:R-:W-:Y:S01]  /*c620*/  PRMT R206, RZ, 0x7610, R206 ;  /* 0x00007610ffce7816 */ /* 0x000fe200000000ce */
[----:B------:R0:W-:Y:S01]  /*c630*/  STL [R1+0x894], R3 ;  /* 0x0008940301007387 */ /* 0x0001e20000100800 */
[C---:B------:R-:W-:Y:S02]  /*c640*/  ISETP.GT.AND P1, PT, R180.reuse, 0x3, PT ;  /* 0x00000003b400780c */ /* 0x040fe40003f24270 */
[----:B------:R-:W-:Y:S01]  /*c650*/  PRMT R171, RZ, 0x7610, R171 ;  /* 0x00007610ffab7816 */ /* 0x000fe200000000ab */
[----:B------:R4:W3:Y:S01]  /*c660*/  @P2 LDG.E.U8 R207, desc[UR40][R6.64] ;  /* 0x0000002806cf2981 */ /* 0x0008e2000c1e1100 */
[----:B------:R-:W-:-:S03]  /*c670*/  ISETP.GT.AND P0, PT, R180, 0x4, PT ;  /* 0x00000004b400780c */ /* 0x000fc60003f04270 */
[----:B0-----:R-:W2:Y:S04]  /*c680*/  LDL.LU R3, [R1+0x814] ;  /* 0x0008140001037983 */ /* 0x001ea80000300800 */
[----:B------:R-:W3:Y:S01]  /*c690*/  LDL R7, [R1+0x818] ;  /* 0x0008180001077983 */ /* 0x000ee20000100800 */
[----:B----4-:R-:W-:-:S03]  /*c6a0*/  @P3 IMAD.MOV.U32 R6, RZ, RZ, R5 ;  /* 0x000000ffff063224 */ /* 0x010fc600078e0005 */
[----:B------:R-:W4:Y:S04]  /*c6b0*/  LDL R5, [R1+0x7ec] ;  /* 0x0007ec0001057983 */ /* 0x000f280000100800 */
[----:B---3--:R0:W3:Y:S04]  /*c6c0*/  @P3 LDG.E.U8 R170, desc[UR40][R6.64] ;  /* 0x0000002806aa3981 */ /* 0x0080e8000c1e1100 */
[----:B--2---:R-:W-:Y:S01]  /*c6d0*/  STL [R1+0x8a0], R3 ;  /* 0x0008a00301007387 */ /* 0x004fe20000100800 */
[----:B0-----:R-:W-:Y:S02]  /*c6e0*/  @P4 IMAD.MOV.U32 R6, RZ, RZ, R3 ;  /* 0x000000ffff064224 */ /* 0x001fe400078e0003 */
[----:B------:R-:W-:-:S02]  /*c6f0*/  @P4 IMAD.MOV.U32 R7, RZ, RZ, R2 ;  /* 0x000000ffff074224 */ /* 0x000fc400078e0002 */
[----:B------:R-:W2:Y:S04]  /*c700*/  LDL.LU R2, [R1+0x7fc] ;  /* 0x0007fc0001027983 */ /* 0x000ea80000300800 */
[----:B------:R0:W3:Y:S04]  /*c710*/  @P4 LDG.E.U8 R206, desc[UR40][R6.64] ;  /* 0x0000002806ce4981 */ /* 0x0000e8000c1e1100 */
[----:B------:R-:W0:Y:S04]  /*c720*/  LDL R6, [R1+0x808] ;  /* 0x0008080001067983 */ /* 0x000e280000100800 */
[----:B------:R-:W0:Y:S02]  /*c730*/  LDL R7, [R1+0x80c] ;  /* 0x00080c0001077983 */ /* 0x000e240000100800 */
[----:B0-----:R-:W-:-:S04]  /*c740*/  @P1 LOP3.LUT R7, R7, R6, RZ, 0x3c, !PT ;  /* 0x0000000607071212 */ /* 0x001fc800078e3cff */
[----:B------:R-:W-:-:S04]  /*c750*/  @P1 LOP3.LUT R6, R7, R6, RZ, 0x3c, !PT ;  /* 0x0000000607061212 */ /* 0x000fc800078e3cff */
[----:B------:R-:W-:-:S05]  /*c760*/  @P1 LOP3.LUT R7, R7, R6, RZ, 0x3c, !PT ;  /* 0x0000000607071212 */ /* 0x000fca00078e3cff */
[----:B------:R0:W3:Y:S04]  /*c770*/  @P1 LDG.E.U8 R171, desc[UR40][R6.64] ;  /* 0x0000002806ab1981 */ /* 0x0000e8000c1e1100 */
[----:B------:R-:W4:Y:S01]  /*c780*/  LDL R7, [R1+0x800] ;  /* 0x0008000001077983 */ /* 0x000f220000100800 */
[----:B------:R-:W-:Y:S01]  /*c790*/  PRMT R172, RZ, 0x7610, R172 ;  /* 0x00007610ffac7816 */ /* 0x000fe200000000ac */
[----:B0-----:R-:W-:Y:S01]  /*c7a0*/  @P0 IMAD.MOV.U32 R6, RZ, RZ, R152 ;  /* 0x000000ffff060224 */ /* 0x001fe200078e0098 */
[----:B------:R-:W-:Y:S01]  /*c7b0*/  ISETP.GT.AND P2, PT, R180, 0x5, PT ;  /* 0x00000005b400780c */ /* 0x000fe20003f44270 */
[----:B------:R-:W3:Y:S01]  /*c7c0*/  LDL R152, [R1+0x7dc] ;  /* 0x0007dc0001987983 */ /* 0x000ee20000100800 */
[----:B------:R-:W-:-:S03]  /*c7d0*/  PRMT R205, RZ, 0x7610, R205 ;  /* 0x00007610ffcd7816 */ /* 0x000fc600000000cd */
[----:B----4-:R2:W4:Y:S04]  /*c7e0*/  @P0 LDG.E.U8 R172, desc[UR40][R6.64] ;  /* 0x0000002806ac0981 */ /* 0x010528000c1e1100 */
[----:B------:R-:W3:Y:S04]  /*c7f0*/  LDL R7, [R1+0x7f8] ;  /* 0x0007f80001077983 */ /* 0x000ee80000100800 */
[----:B--2---:R-:W-:Y:S01]  /*c800*/  @P2 IMAD.MOV.U32 R6, RZ, RZ, R2 ;  /* 0x000000ffff062224 */ /* 0x004fe200078e0002 */
[----:B------:R-:W-:Y:S01]  /*c810*/  STL [R1+0x8a4], R2 ;  /* 0x0008a40201007387 */ /* 0x000fe20000100800 */
[----:B------:R-:W-:-:S03]  /*c820*/  ISETP.GT.AND P3, PT, R180, 0x6, PT ;  /* 0x00000006b400780c */ /* 0x000fc60003f64270 */
[----:B---3--:R0:W2:Y:S04]  /*c830*/  @P2 LDG.E.U8 R205, desc[UR40][R6.64] ;  /* 0x0000002806cd2981 */ /* 0x0080a8000c1e1100 */
[----:B------:R-:W0:Y:S04]  /*c840*/  LDL R6, [R1+0x7f0] ;  /* 0x0007f00001067983 */ /* 0x000e280000100800 */
[----:B------:R-:W0:Y:S01]  /*c850*/  LDL R7, [R1+0x7f4] ;  /* 0x0007f40001077983 */ /* 0x000e220000100800 */
[----:B------:R-:W-:Y:S02]  /*c860*/  PRMT R204, RZ, 0x7610, R204 ;  /* 0x00007610ffcc7816 */ /* 0x000fe400000000cc */
[----:B------:R-:W-:-:S02]  /*c870*/  ISETP.GT.AND P4, PT, R180, 0x7, PT ;  /* 0x00000007b400780c */ /* 0x000fc40003f84270 */
        /* <DEDUP_REMOVED lines=8> */
[----:B------:R-:W2:Y:S04]  /*c900*/  LDL R5, [R1+0x7c4] ;  /* 0x0007c40001057983 */ /* 0x000ea80000100800 */
[----:B----4-:R0:W4:Y:S04]  /*c910*/  @P4 LDG.E.U8 R203, desc[UR40][R6.64] ;  /* 0x0000002806cb4981 */ /* 0x010128000c1e1100 */
[----:B------:R-:W0:Y:S04]  /*c920*/  LDL R6, [R1+0x7e0] ;  /* 0x0007e00001067983 */ /* 0x000e280000100800 */
[----:B------:R-:W0:Y:S01]  /*c930*/  LDL R7, [R1+0x7e4] ;  /* 0x0007e40001077983 */ /* 0x000e220000100800 */
[----:B------:R-:W-:-:S02]  /*c940*/  PRMT R154, RZ, 0x7610, R154 ;  /* 0x00007610ff9a7816 */ /* 0x000fc4000000009a */
[----:B------:R-:W-:Y:S02]  /*c950*/  ISETP.GT.AND P0, PT, R180, 0x9, PT ;  /* 0x00000009b400780c */ /* 0x000fe40003f04270 */
[----:B0-----:R-:W-:-:S04]  /*c960*/  @P1 LOP3.LUT R7, R7, R6, RZ, 0x3c, !PT ;  /* 0x0000000607071212 */ /* 0x001fc800078e3cff */
[----:B------:R-:W-:-:S04]  /*c970*/  @P1 LOP3.LUT R6, R7, R6, RZ, 0x3c, !PT ;  /* 0x0000000607061212 */ /* 0x000fc800078e3cff */
[----:B------:R-:W-:-:S05]  /*c980*/  @P1 LOP3.LUT R7, R7, R6, RZ, 0x3c, !PT ;  /* 0x0000000607071212 */ /* 0x000fca00078e3cff */
[----:B------:R0:W4:Y:S04]  /*c990*/  @P1 LDG.E.U8 R154, desc[UR40][R6.64] ;  /* 0x00000028069a1981 */ /* 0x000128000c1e1100 */
[----:B------:R-:W3:Y:S01]  /*c9a0*/  LDL R7, [R1+0x7d8] ;  /* 0x0007d80001077983 */ /* 0x000ee20000100800 */
[----:B------:R-:W-:Y:S01]  /*c9b0*/  PRMT R155, RZ, 0x7610, R155 ;  /* 0x00007610ff9b7816 */ /* 0x000fe2000000009b */
[----:B0-----:R-:W-:Y:S01]  /*c9c0*/  @P0 IMAD.MOV.U32 R6, RZ, RZ, R152 ;  /* 0x000000ffff060224 */ /* 0x001fe200078e0098 */
[----:B------:R-:W-:Y:S01]  /*c9d0*/  ISETP.GT.AND P2, PT, R180, 0xa, PT ;  /* 0x0000000ab400780c */ /* 0x000fe20003f44270 */
[----:B------:R-:W4:Y:S04]  /*c9e0*/  LDL R152, [R1+0x7b4] ;  /* 0x0007b40001987983 */ /* 0x000f280000100800 */
[----:B---3--:R0:W3:Y:S04]  /*c9f0*/  @P0 LDG.E.U8 R155, desc[UR40][R6.64] ;  /* 0x00000028069b0981 */ /* 0x0080e8000c1e1100 */
[----:B------:R-:W0:Y:S04]  /*ca00*/  LDL R6, [R1+0x7d0] ;  /* 0x0007d00001067983 */ /* 0x000e280000100800 */
[----:B------:R-:W0:Y:S01]  /*ca10*/  LDL R7, [R1+0x7d4] ;  /* 0x0007d40001077983 */ /* 0x000e220000100800 */
[----:B------:R-:W-:-:S02]  /*ca20*/  PRMT R192, RZ, 0x7610, R192 ;  /* 0x00007610ffc07816 */ /* 0x000fc400000000c0 */
[----:B0-----:R-:W-:-:S04]  /*ca30*/  @P2 LOP3.LUT R7, R7, R6, RZ, 0x3c, !PT ;  /* 0x0000000607072212 */ /* 0x001fc800078e3cff */
[----:B------:R-:W-:-:S04]  /*ca40*/  @P2 LOP3.LUT R6, R7, R6, RZ, 0x3c, !PT ;  /* 0x0000000607062212 */ /* 0x000fc800078e3cff */
[----:B------:R-:W-:-:S05]  /*ca50*/  @P2 LOP3.LUT R7, R7, R6, RZ, 0x3c, !PT ;  /* 0x0000000607072212 */ /* 0x000fca00078e3cff */
[----:B------:R0:W3:Y:S04]  /*ca60*/  @P2 LDG.E.U8 R192, desc[UR40][R6.64] ;  /* 0x0000002806c02981 */ /* 0x0000e8000c1e1100 */
[----:B------:R-:W0:Y:S04]  /*ca70*/  LDL R6, [R1+0x7c8] ;  /* 0x0007c80001067983 */ /* 0x000e280000100800 */
[----:B------:R-:W0:Y:S01]  /*ca80*/  LDL R7, [R1+0x7cc] ;  /* 0x0007cc0001077983 */ /* 0x000e220000100800 */
[----:B------:R-:W-:Y:S02]  /*ca90*/  ISETP.GT.AND P3, PT, R180, 0xb, PT ;  /* 0x0000000bb400780c */ /* 0x000fe40003f64270 */
[----:B------:R-:W-:-:S11]  /*caa0*/  PRMT R193, RZ, 0x7610, R193 ;  /* 0x00007610ffc17816 */ /* 0x000fd600000000c1 */
[----:B0-----:R-:W-:-:S04]  /*cab0*/  @P3 LOP3.LUT R7, R7, R6, RZ, 0x3c, !PT ;  /* 0x0000000607073212 */ /* 0x001fc800078e3cff */
[----:B------:R-:W-:-:S04]  /*cac0*/  @P3 LOP3.LUT R6, R7, R6, RZ, 0x3c, !PT ;  /* 0x0000000607063212 */ /* 0x000fc800078e3cff */
[----:B------:R-:W-:-:S05]  /*cad0*/  @P3 LOP3.LUT R7, R7, R6, RZ, 0x3c, !PT ;  /* 0x0000000607073212 */ /* 0x000fca00078e3cff */
[----:B------:R2:W3:Y:S04]  /*cae0*/  @P3 LDG.E.U8 R193, desc[UR40][R6.64] ;  /* 0x0000002806c13981 */ /* 0x0004e8000c1e1100 */
[----:B------:R-:W4:Y:S01]  /*caf0*/  LDL R7, [R1+0x7c0] ;  /* 0x0007c00001077983 */ /* 0x000f220000100800 */
[----:B------:R-:W-:Y:S02]  /*cb00*/  ISETP.GT.AND P4, PT, R180, 0xc, PT ;  /* 0x0000000cb400780c */ /* 0x000fe40003f84270 */
[----:B------:R-:W-:-:S11]  /*cb10*/  PRMT R199, RZ, 0x7610, R199 ;  /* 0x00007610ffc77816 */ /* 0x000fd600000000c7 */
[----:B--2---:R-:W-:Y:S01]  /*cb20*/  @P4 IMAD.MOV.U32 R6, RZ, RZ, R5 ;  /* 0x000000ffff064224 */ /* 0x004fe200078e0005 */
        /* <DEDUP_REMOVED lines=190> */
[----:B------:R0:W3:Y:S04]  /*d710*/  @P1 LDG.E.U8 R164, desc[UR40][R6.64] ;  /* 0x0000002806a41981 */ /* 0x0000e8000c1e1100 */
[----:B------:R-:W2:Y:S01]  /*d720*/  LDL R7, [R1+0x6e8] ;  /* 0x0006e80001077983 */ /* 0x000ea20000100800 */
[----:B------:R-:W-:Y:S01]  /*d730*/  PRMT R175, RZ, 0x7610, R175 ;  /* 0x00007610ffaf7816 */ /* 0x000fe200000000af */
[----:B0-----:R-:W-:Y:S01]  /*d740*/  @P0 IMAD.MOV.U32 R6, RZ, RZ, R152 ;  /* 0x000000ffff060224 */ /* 0x001fe200078e0098 */
[----:B------:R-:W-:Y:S01]  /*d750*/  ISETP.GT.AND P2, PT, R180, 0x28, PT ;  /* 0x00000028b400780c */ /* 0x000fe20003f44270 */
[----:B------:R-:W4:Y:S04]  /*d760*/  LDL R152, [R1+0x6c4] ;  /* 0x0006c40001987983 */ /* 0x000f280000100800 */
[----:B--2---:R0:W2:Y:S04]  /*d770*/  @P0 LDG.E.U8 R175, desc[UR40][R6.64] ;  /* 0x0000002806af0981 */ /* 0x0040a8000c1e1100 */
[----:B------:R-:W0:Y:S04]  /*d780*/  LDL R6, [R1+0x6e0] ;  /* 0x0006e00001067983 */ /* 0x000e280000100800 */
[----:B------:R-:W0:Y:S01]  /*d790*/  LDL R7, [R1+0x6e4] ;  /* 0x0006e40001077983 */ /* 0x000e220000100800 */
[----:B------:R-:W-:-:S02]  /*d7a0*/  PRMT R23, RZ, 0x7610, R23 ;  /* 0x00007610ff177816 */ /* 0x000fc40000000017 */
[----:B0-----:R-:W-:-:S04]  /*d7b0*/  @P2 LOP3.LUT R7, R7, R6, RZ, 0x3c, !PT ;  /* 0x0000000607072212 */ /* 0x001fc800078e3cff */
[----:B------:R-:W-:-:S04]  /*d7c0*/  @P2 LOP3.LUT R6, R7, R6, RZ, 0x3c, !PT ;  /* 0x0000000607062212 */ /* 0x000fc800078e3cff */
[----:B------:R-:W-:-:S05]  /*d7d0*/  @P2 LOP3.LUT R7, R7, R6, RZ, 0x3c, !PT ;  /* 0x0000000607072212 */ /* 0x000fca00078e3cff */
[----:B------:R0:W2:Y:S04]  /*d7e0*/  @P2 LDG.E.U8 R23, desc[UR40][R6.64] ;  /* 0x0000002806172981 */ /* 0x0000a8000c1e1100 */
[----:B------:R-:W0:Y:S04]  /*d7f0*/  LDL R6, [R1+0x6d8] ;  /* 0x0006d80001067983 */ /* 0x000e280000100800 */
[----:B------:R-:W0:Y:S01]  /*d800*/  LDL R7, [R1+0x6dc] ;  /* 0x0006dc0001077983 */ /* 0x000e220000100800 */
[----:B------:R-:W-:Y:S02]  /*d810*/  ISETP.GT.AND P3, PT, R180, 0x29, PT ;  /* 0x00000029b400780c */ /* 0x000fe40003f64270 */
[----:B------:R-:W-:-:S11]  /*d820*/  PRMT R174, RZ, 0x7610, R174 ;  /* 0x00007610ffae7816 */ /* 0x000fd600000000ae */
[----:B0-----:R-:W-:-:S04]  /*d830*/  @P3 LOP3.LUT R7, R7, R6, RZ, 0x3c, !PT ;  /* 0x0000000607073212 */ /* 0x001fc800078e3cff */
[----:B------:R-:W-:-:S04]  /*d840*/  @P3 LOP3.LUT R6, R7, R6, RZ, 0x3c, !PT ;  /* 0x0000000607063212 */ /* 0x000fc800078e3cff */
[----:B------:R-:W-:-:S05]  /*d850*/  @P3 LOP3.LUT R7, R7, R6, RZ, 0x3c, !PT ;  /* 0x0000000607073212 */ /* 0x000fca00078e3cff */
[----:B------:R0:W2:Y:S04]  /*d860*/  @P3 LDG.E.U8 R174, desc[UR40][R6.64] ;  /* 0x0000002806ae3981 */ /* 0x0000a8000c1e1100 */
[----:B------:R-:W3:Y:S01]  /*d870*/  LDL R7, [R1+0x6d0] ;  /* 0x0006d00001077983 */ /* 0x000ee20000100800 */
[----:B------:R-:W-:Y:S02]  /*d880*/  ISETP.GT.AND P4, PT, R180, 0x2a, PT ;  /* 0x0000002ab400780c */ /* 0x000fe40003f84270 */
[----:B------:R-:W-:-:S11]  /*d890*/  PRMT R159, RZ, 0x7610, R159 ;  /* 0x00007610ff9f7816 */ /* 0x000fd6000000009f */
[----:B0-----:R-:W-:Y:S01]  /*d8a0*/  @P4 IMAD.MOV.U32 R6, RZ, RZ, R5 ;  /* 0x000000ffff064224 */ /* 0x001fe200078e0005 */
[----:B------:R-:W-:Y:S01]  /*d8b0*/  ISETP.GT.AND P1, PT, R180, 0x2b, PT ;  /* 0x0000002bb400780c */ /* 0x000fe20003f24270 */
[----:B------:R-:W2:Y:S04]  /*d8c0*/  LDL R5, [R1+0x6ac] ;  /* 0x0006ac0001057983 */ /* 0x000ea80000100800 */
[----:B---3--:R0:W3:Y:S04]  /*d8d0*/  @P4 LDG.E.U8 R159, desc[UR40][R6.64] ;  /* 0x00000028069f4981 */ /* 0x0080e8000c1e1100 */
        /* <DEDUP_REMOVED lines=10> */
[----:B----4-:R-:W-:Y:S01]  /*d980*/  @P0 IMAD.MOV.U32 R6, RZ, RZ, R152 ;  /* 0x000000ffff060224 */ /* 0x010fe200078e0098 */
        /* <DEDUP_REMOVED lines=153> */
[----:B------:R-:W3:Y:S04]  /*e320*/  @P2 LDG.E.U8 R161, desc[UR40][R6.64] ;  /* 0x0000002806a12981 */ /* 0x000ee8000c1e1100 */
[----:B--2---:R0:W-:Y:S04]  /*e330*/  STL [R1+0x8], R0 ;  /* 0x0000080001007387 */ /* 0x0041e80000100800 */
[----:B0-----:R-:W2:Y:S04]  /*e340*/  LDL R0, [R1+0x5fc] ;  /* 0x0005fc0001007983 */ /* 0x001ea80000100800 */
[----:B---3--:R0:W-:Y:S04]  /*e350*/  STL [R1+0x4], R161 ;  /* 0x000004a101007387 */ /* 0x0081e80000100800 */
[----:B0-----:R-:W3:Y:S04]  /*e360*/  LDL.LU R161, [R1+0x8d8] ;  /* 0x0008d80001a17983 */ /* 0x001ee80000300800 */
[----:B------:R-:W4:Y:S04]  /*e370*/  LDL R6, [R1+0x610] ;  /* 0x0006100001067983 */ /* 0x000f280000100800 */
[----:B------:R-:W4:Y:S01]  /*e380*/  LDL R7, [R1+0x614] ;  /* 0x0006140001077983 */ /* 0x000f220000100800 */
[----:B------:R-:W-:-:S02]  /*e390*/  ISETP.GT.AND P3, PT, R180, 0x42, PT ;  /* 0x00000042b400780c */ /* 0x000fc40003f64270 */
[----:B------:R-:W-:-:S11]  /*e3a0*/  PRMT R162, RZ, 0x7610, R162 ;  /* 0x00007610ffa27816 */ /* 0x000fd600000000a2 */
[----:B----4-:R-:W-:-:S04]  /*e3b0*/  @P3 LOP3.LUT R7, R7, R6, RZ, 0x3c, !PT ;  /* 0x0000000607073212 */ /* 0x010fc800078e3cff */
[----:B------:R-:W-:-:S04]  /*e3c0*/  @P3 LOP3.LUT R6, R7, R6, RZ, 0x3c, !PT ;  /* 0x0000000607063212 */ /* 0x000fc800078e3cff */
[----:B------:R-:W-:-:S05]  /*e3d0*/  @P3 LOP3.LUT R7, R7, R6, RZ, 0x3c, !PT ;  /* 0x0000000607073212 */ /* 0x000fca00078e3cff */
[----:B------:R-:W4:Y:S01]  /*e3e0*/  @P3 LDG.E.U8 R162, desc[UR40][R6.64] ;  /* 0x0000002806a23981 */ /* 0x000f22000c1e1100 */
[C---:B------:R-:W-:Y:S02]  /*e3f0*/  ISETP.GT.AND P4, PT, R180.reuse, 0x43, PT ;  /* 0x00000043b400780c */ /* 0x040fe40003f84270 */
[----:B------:R-:W-:Y:S01]  /*e400*/  PRMT R252, RZ, 0x7610, R252 ;  /* 0x00007610fffc7816 */ /* 0x000fe200000000fc */
[----:B----4-:R0:W-:Y:S04]  /*e410*/  STL [R1], R162 ;  /* 0x000000a201007387 */ /* 0x0101e80000100800 */
[----:B0-----:R-:W4:Y:S04]  /*e420*/  LDL.LU R162, [R1+0x8d4] ;  /* 0x0008d40001a27983 */ /* 0x001f280000300800 */
[----:B------:R-:W2:Y:S02]  /*e430*/  LDL R7, [R1+0x608] ;  /* 0x0006080001077983 */ /* 0x000ea40000100800 */
[----:B------:R-:W-:Y:S01]  /*e440*/  @P4 IMAD.MOV.U32 R6, RZ, RZ, R5 ;  /* 0x000000ffff064224 */ /* 0x000fe200078e0005 */
[----:B------:R-:W-:-:S02]  /*e450*/  ISETP.GT.AND P1, PT, R180, 0x44, PT ;  /* 0x00000044b400780c */ /* 0x000fc40003f24270 */
[----:B------:R-:W-:Y:S01]  /*e460*/  ISETP.GT.AND P0, PT, R180, 0x45, PT ;  /* 0x00000045b400780c */ /* 0x000fe20003f04270 */
[----:B------:R-:W3:Y:S04]  /*e470*/  LDL R5, [R1+0x5e4] ;  /* 0x0005e40001057983 */ /* 0x000ee80000100800 */
[----:B--2---:R0:W2:Y:S04]  /*e480*/  @P4 LDG.E.U8 R252, desc[UR40][R6.64] ;  /* 0x0000002806fc4981 */ /* 0x0040a8000c1e1100 */
[----:B------:R-:W0:Y:S04]  /*e490*/  LDL R6, [R1+0x600] ;  /* 0x0006000001067983 */ /* 0x000e280000100800 */
[----:B------:R-:W0:Y:S01]  /*e4a0*/  LDL R7, [R1+0x604] ;  /* 0x0006040001077983 */ /* 0x000e220000100800 */
[----:B------:R-:W-:-:S02]  /*e4b0*/  PRMT R240, RZ, 0x7610, R240 ;  /* 0x00007610fff07816 */ /* 0x000fc400000000f0 */
[----:B------:R-:W-:Y:S02]  /*e4c0*/  PRMT R239, RZ, 0x7610, R239 ;  /* 0x00007610ffef7816 */ /* 0x000fe400000000ef */
[----:B0-----:R-:W-:-:S04]  /*e4d0*/  @P1 LOP3.LUT R7, R7, R6, RZ, 0x3c, !PT ;  /* 0x0000000607071212 */ /* 0x001fc800078e3cff */
[----:B------:R-:W-:-:S04]  /*e4e0*/  @P1 LOP3.LUT R6, R7, R6, RZ, 0x3c, !PT ;  /* 0x0000000607061212 */ /* 0x000fc800078e3cff */
[----:B------:R-:W-:-:S05]  /*e4f0*/  @P1 LOP3.LUT R7, R7, R6, RZ, 0x3c, !PT ;  /* 0x0000000607071212 */ /* 0x000fca00078e3cff */
[----:B------:R0:W2:Y:S02]  /*e500*/  @P1 LDG.E.U8 R240, desc[UR40][R6.64] ;  /* 0x0000002806f01981 */ /* 0x0000a4000c1e1100 */
[----:B0-----:R-:W-:Y:S02]  /*e510*/  @P0 IMAD.MOV.U32 R6, RZ, RZ, R0 ;  /* 0x000000ffff060224 */ /* 0x001fe400078e0000 */
[----:B------:R-:W-:Y:S01]  /*e520*/  @P0 IMAD.MOV.U32 R7, RZ, RZ, R152 ;  /* 0x000000ffff070224 */ /* 0x000fe200078e0098 */
[----:B------:R-:W-:Y:S01]  /*e530*/  ISETP.GT.AND P2, PT, R180, 0x46, PT ;  /* 0x00000046b400780c */ /* 0x000fe20003f44270 */
[----:B------:R-:W4:Y:S04]  /*e540*/  LDL R152, [R1+0x5c8] ;  /* 0x0005c80001987983 */ /* 0x000f280000100800 */
[----:B------:R0:W2:Y:S01]  /*e550*/  @P0 LDG.E.U8 R239, desc[UR40][R6.64] ;  /* 0x0000002806ef0981 */ /* 0x0000a2000c1e1100 */
[----:B------:R-:W-:-:S02]  /*e560*/  PRMT R238, RZ, 0x7610, R238 ;  /* 0x00007610ffee7816 */ /* 0x000fc400000000ee */
[----:B------:R-:W-:Y:S01]  /*e570*/  ISETP.GT.AND P3, PT, R180, 0x47, PT ;  /* 0x00000047b400780c */ /* 0x000fe20003f64270 */
[----:B------:R-:W4:Y:S04]  /*e580*/  LDL R0, [R1+0x5cc] ;  /* 0x0005cc0001007983 */ /* 0x000f280000100800 */
[----:B------:R-:W0:Y:S04]  /*e590*/  LDL R6, [R1+0x5f0] ;  /* 0x0005f00001067983 */ /* 0x000e280000100800 */
[----:B------:R-:W0:Y:S02]  /*e5a0*/  LDL R7, [R1+0x5f4] ;  /* 0x0005f40001077983 */ /* 0x000e240000100800 */
[----:B0-----:R-:W-:-:S04]  /*e5b0*/  @P2 LOP3.LUT R7, R7, R6, RZ, 0x3c, !PT ;  /* 0x0000000607072212 */ /* 0x001fc800078e3cff */
[----:B------:R-:W-:-:S04]  /*e5c0*/  @P2 LOP3.LUT R6, R7, R6, RZ, 0x3c, !PT ;  /* 0x0000000607062212 */ /* 0x000fc800078e3cff */
[----:B------:R-:W-:-:S05]  /*e5d0*/  @P2 LOP3.LUT R7, R7, R6, RZ, 0x3c, !PT ;  /* 0x0000000607072212 */ /* 0x000fca00078e3cff */
[----:B------:R0:W2:Y:S04]  /*e5e0*/  @P2 LDG.E.U8 R238, desc[UR40][R6.64] ;  /* 0x0000002806ee2981 */ /* 0x0000a8000c1e1100 */
[----:B------:R-:W0:Y:S04]  /*e5f0*/  LDL R6, [R1+0x5e8] ;  /* 0x0005e80001067983 */ /* 0x000e280000100800 */
[----:B------:R-:W0:Y:S01]  /*e600*/  LDL R7, [R1+0x5ec] ;  /* 0x0005ec0001077983 */ /* 0x000e220000100800 */
[----:B------:R-:W-:Y:S02]  /*e610*/  PRMT R237, RZ, 0x7610, R237 ;  /* 0x00007610ffed7816 */ /* 0x000fe400000000ed */
[----:B------:R-:W-:-:S02]  /*e620*/  ISETP.GT.AND P4, PT, R180, 0x48, PT ;  /* 0x00000048b400780c */ /* 0x000fc40003f84270 */
[----:B0-----:R-:W-:-:S04]  /*e630*/  @P3 LOP3.LUT R7, R7, R6, RZ, 0x3c, !PT ;  /* 0x0000000607073212 */ /* 0x001fc800078e3cff */
[----:B------:R-:W-:-:S04]  /*e640*/  @P3 LOP3.LUT R6, R7, R6, RZ, 0x3c, !PT ;  /* 0x0000000607063212 */ /* 0x000fc800078e3cff */
[----:B------:R-:W-:-:S05]  /*e650*/  @P3 LOP3.LUT R7, R7, R6, RZ, 0x3c, !PT ;  /* 0x0000000607073212 */ /* 0x000fca00078e3cff */
[----:B------:R3:W2:Y:S04]  /*e660*/  @P3 LDG.E.U8 R237, desc[UR40][R6.64] ;  /* 0x0000002806ed3981 */ /* 0x0006a8000c1e1100 */
[----:B------:R-:W4:Y:S01]  /*e670*/  LDL R7, [R1+0x5e0] ;  /* 0x0005e00001077983 */ /* 0x000f220000100800 */
[----:B------:R-:W-:Y:S01]  /*e680*/  PRMT R236, RZ, 0x7610, R236 ;  /* 0x00007610ffec7816 */ /* 0x000fe200000000ec */
[----:B---3--:R-:W-:Y:S01]  /*e690*/  @P4 IMAD.MOV.U32 R6, RZ, RZ, R5 ;  /* 0x000000ffff064224 */ /* 0x008fe200078e0005 */
[----:B------:R-:W-:Y:S01]  /*e6a0*/  ISETP.GT.AND P0, PT, R180, 0x49, PT ;  /* 0x00000049b400780c */ /* 0x000fe20003f04270 */
[----:B------:R-:W3:Y:S04]  /*e6b0*/  LDL R5, [R1+0x5bc] ;  /* 0x0005bc0001057983 */ /* 0x000ee80000100800 */
[----:B----4-:R0:W4:Y:S04]  /*e6c0*/  @P4 LDG.E.U8 R236, desc[UR40][R6.64] ;  /* 0x0000002806ec4981 */ /* 0x010128000c1e1100 */
[----:B------:R-:W0:Y:S04]  /*e6d0*/  LDL R6, [R1+0x5d8] ;  /* 0x0005d80001067983 */ /* 0x000e280000100800 */
[----:B------:R-:W0:Y:S01]  /*e6e0*/  LDL R7, [R1+0x5dc] ;  /* 0x0005dc0001077983 */ /* 0x000e220000100800 */
[----:B------:R-:W-:-:S02]  /*e6f0*/  PRMT R235, RZ, 0x7610, R235 ;  /* 0x00007610ffeb7816 */ /* 0x000fc400000000eb */
[----:B0-----:R-:W-:-:S04]  /*e700*/  @P0 LOP3.LUT R7, R7, R6, RZ, 0x3c, !PT ;  /* 0x0000000607070212 */ /* 0x001fc800078e3cff */
[----:B------:R-:W-:-:S04]  /*e710*/  @P0 LOP3.LUT R6, R7, R6, RZ, 0x3c, !PT ;  /* 0x0000000607060212 */ /* 0x000fc800078e3cff */
[----:B------:R-:W-:-:S05]  /*e720*/  @P0 LOP3.LUT R7, R7, R6, RZ, 0x3c, !PT ;  /* 0x0000000607070212 */ /* 0x000fca00078e3cff */
[----:B------:R0:W4:Y:S04]  /*e730*/  @P0 LDG.E.U8 R235, desc[UR40][R6.64] ;  /* 0x0000002806eb0981 */ /* 0x000128000c1e1100 */
[----:B------:R-:W0:Y:S04]  /*e740*/  LDL R6, [R1+0x5d0] ;  /* 0x0005d00001067983 */ /* 0x000e280000100800 */
[----:B------:R-:W0:Y:S01]  /*e750*/  LDL R7, [R1+0x5d4] ;  /* 0x0005d40001077983 */ /* 0x000e220000100800 */
[C---:B------:R-:W-:Y:S02]  /*e760*/  ISETP.GT.AND P1, PT, R180.reuse, 0x4a, PT ;  /* 0x0000004ab400780c */ /* 0x040fe40003f24270 */
[----:B------:R-:W-:-:S02]  /*e770*/  ISETP.GT.AND P2, PT, R180, 0x4b, PT ;  /* 0x0000004bb400780c */ /* 0x000fc40003f44270 */
[----:B------:R-:W-:Y:S02]  /*e780*/  PRMT R234, RZ, 0x7610, R234 ;  /* 0x00007610ffea7816 */ /* 0x000fe400000000ea */
[----:B------:R-:W-:-:S07]  /*e790*/  PRMT R232, RZ, 0x7610, R232 ;  /* 0x00007610ffe87816 */ /* 0x000fce00000000e8 */
[----:B0-----:R-:W-:-:S04]  /*e7a0*/  @P1 LOP3.LUT R7, R7, R6, RZ, 0x3c, !PT ;  /* 0x0000000607071212 */ /* 0x001fc800078e3cff */
[----:B------:R-:W-:-:S04]  /*e7b0*/  @P1 LOP3.LUT R6, R7, R6, RZ, 0x3c, !PT ;  /* 0x0000000607061212 */ /* 0x000fc800078e3cff */
[----:B------:R-:W-:-:S05]  /*e7c0*/  @P1 LOP3.LUT R7, R7, R6, RZ, 0x3c, !PT ;  /* 0x0000000607071212 */ /* 0x000fca00078e3cff */
[----:B------:R0:W4:Y:S02]  /*e7d0*/  @P1 LDG.E.U8 R234, desc[UR40][R6.64] ;  /* 0x0000002806ea1981 */ /* 0x000124000c1e1100 */
[----:B0-----:R-:W-:Y:S02]  /*e7e0*/  @P2 IMAD.MOV.U32 R6, RZ, RZ, R0 ;  /* 0x000000ffff062224 */ /* 0x001fe400078e0000 */
[----:B------:R-:W-:Y:S01]  /*e7f0*/  @P2 IMAD.MOV.U32 R7, RZ, RZ, R152 ;  /* 0x000000ffff072224 */ /* 0x000fe200078e0098 */
[----:B------:R-:W-:Y:S01]  /*e800*/  ISETP.GT.AND P0, PT, R180, 0x4c, PT ;  /* 0x0000004cb400780c */ /* 0x000fe20003f04270 */
[----:B------:R-:W2:Y:S04]  /*e810*/  LDL R152, [R1+0x5a8] ;  /* 0x0005a80001987983 */ /* 0x000ea80000100800 */
[----:B------:R0:W4:Y:S01]  /*e820*/  @P2 LDG.E.U8 R232, desc[UR40][R6.64] ;  /* 0x0000002806e82981 */ /* 0x000122000c1e1100 */
[----:B------:R-:W-:-:S02]  /*e830*/  PRMT R230, RZ, 0x7610, R230 ;  /* 0x00007610ffe67816 */ /* 0x000fc400000000e6 */
[----:B------:R-:W-:Y:S01]  /*e840*/  ISETP.GT.AND P1, PT, R180, 0x4d, PT ;  /* 0x0000004db400780c */ /* 0x000fe20003f24270 */
[----:B------:R-:W2:Y:S04]  /*e850*/  LDL R0, [R1+0x5ac] ;  /* 0x0005ac0001007983 */ /* 0x000ea80000100800 */
[----:B------:R-:W0:Y:S04]  /*e860*/  LDL R6, [R1+0x5c0] ;  /* 0x0005c00001067983 */ /* 0x000e280000100800 */
[----:B------:R-:W0:Y:S02]  /*e870*/  LDL R7, [R1+0x5c4] ;  /* 0x0005c40001077983 */ /* 0x000e240000100800 */
[----:B0-----:R-:W-:-:S04]  /*e880*/  @P0 LOP3.LUT R7, R7, R6, RZ, 0x3c, !PT ;  /* 0x0000000607070212 */ /* 0x001fc800078e3cff */
[----:B------:R-:W-:-:S04]  /*e890*/  @P0 LOP3.LUT R6, R7, R6, RZ, 0x3c, !PT ;  /* 0x0000000607060212 */ /* 0x000fc800078e3cff */
[----:B------:R-:W-:-:S05]  /*e8a0*/  @P0 LOP3.LUT R7, R7, R6, RZ, 0x3c, !PT ;  /* 0x0000000607070212 */ /* 0x000fca00078e3cff */
[----:B------:R3:W4:Y:S04]  /*e8b0*/  @P0 LDG.E.U8 R230, desc[UR40][R6.64] ;  /* 0x0000002806e60981 */ /* 0x000728000c1e1100 */
[----:B------:R-:W2:Y:S01]  /*e8c0*/  LDL R7, [R1+0x5b8] ;  /* 0x0005b80001077983 */ /* 0x000ea20000100800 */
[----:B------:R-:W-:Y:S01]  /*e8d0*/  PRMT R229, RZ, 0x7610, R229 ;  /* 0x00007610ffe57816 */ /* 0x000fe200000000e5 */
[----:B---3--:R-:W-:Y:S01]  /*e8e0*/  @P1 IMAD.MOV.U32 R6, RZ, RZ, R5 ;  /* 0x000000ffff061224 */ /* 0x008fe200078e0005 */
[C---:B------:R-:W-:Y:S01]  /*e8f0*/  ISETP.GT.AND P0, PT, R180.reuse, 0x4e, PT ;  /* 0x0000004eb400780c */ /* 0x040fe20003f04270 */
[----:B------:R-:W3:Y:S04]  /*e900*/  LDL R5, [R1+0x59c] ;  /* 0x00059c0001057983 */ /* 0x000ee80000100800 */
[----:B--2---:R0:W2:Y:S04]  /*e910*/  @P1 LDG.E.U8 R229, desc[UR40][R6.64] ;  /* 0x0000002806e51981 */ /* 0x0040a8000c1e1100 */
[----:B------:R-:W0:Y:S04]  /*e920*/  LDL R6, [R1+0x5b0] ;  /* 0x0005b00001067983 */ /* 0x000e280000100800 */
[----:B------:R-:W0:Y:S01]  /*e930*/  LDL R7, [R1+0x5b4] ;  /* 0x0005b40001077983 */ /* 0x000e220000100800 */
[----:B------:R-:W-:-:S02]  /*e940*/  ISETP.GT.AND P1, PT, R180, 0x4f, PT ;  /* 0x0000004fb400780c */ /* 0x000fc40003f24270 */
[----:B------:R-:W-:Y:S02]  /*e950*/  PRMT R227, RZ, 0x7610, R227 ;  /* 0x00007610ffe37816 */ /* 0x000fe400000000e3 */
        /* <DEDUP_REMOVED lines=11> */
[----:B------:R-:W-:Y:S01]  /*ea10*/  PRMT R233, RZ, 0x7610, R233 ;  /* 0x00007610ffe97816 */ /* 0x000fe200000000e9 */
[----:B------:R-:W4:Y:S04]  /*ea20*/  LDL R0, [R1+0x58c] ;  /* 0x00058c0001007983 */ /* 0x000f280000100800 */
[----:B------:R-:W0:Y:S04]  /*ea30*/  LDL R6, [R1+0x5a0] ;  /* 0x0005a00001067983 */ /* 0x000e280000100800 */
[----:B------:R-:W0:Y:S01]  /*ea40*/  LDL R7, [R1+0x5a4] ;  /* 0x0005a40001077983 */ /* 0x000e220000100800 */
[----:B------:R-:W-:-:S02]  /*ea50*/  ISETP.GT.AND P1, PT, R180, 0x51, PT ;  /* 0x00000051b400780c */ /* 0x000fc40003f24270 */
[----:B0-----:R-:W-:-:S04]  /*ea60*/  @P0 LOP3.LUT R7, R7, R6, RZ, 0x3c, !PT ;  /* 0x0000000607070212 */ /* 0x001fc800078e3cff */
[----:B------:R-:W-:-:S04]  /*ea70*/  @P0 LOP3.LUT R6, R7, R6, RZ, 0x3c, !PT ;  /* 0x0000000607060212 */ /* 0x000fc800078e3cff */
[----:B------:R-:W-:-:S05]  /*ea80*/  @P0 LOP3.LUT R7, R7, R6, RZ, 0x3c, !PT ;  /* 0x0000000607070212 */ /* 0x000fca00078e3cff */
[----:B------:R3:W2:Y:S04]  /*ea90*/  @P0 LDG.E.U8 R251, desc[UR40][R6.64] ;  /* 0x0000002806fb0981 */ /* 0x0006a8000c1e1100 */
[----:B------:R-:W4:Y:S01]  /*eaa0*/  LDL R7, [R1+0x598] ;  /* 0x0005980001077983 */ /* 0x000f220000100800 */
[----:B---3--:R-:W-:Y:S01]  /*eab0*/  @P1 IMAD.MOV.U32 R6, RZ, RZ, R5 ;  /* 0x000000ffff061224 */ /* 0x008fe200078e0005 */
[C---:B------:R-:W-:Y:S02]  /*eac0*/  ISETP.GT.AND P0, PT, R180.reuse, 0x52, PT ;  /* 0x00000052b400780c */ /* 0x040fe40003f04270 */
[----:B------:R-:W-:Y:S01]  /*ead0*/  PRMT R231, RZ, 0x7610, R231 ;  /* 0x00007610ffe77816 */ /* 0x000fe200000000e7 */
[----:B------:R-:W3:Y:S04]  /*eae0*/  LDL R5, [R1+0x57c] ;  /* 0x00057c0001057983 */ /* 0x000ee80000100800 */
[----:B----4-:R0:W4:Y:S04]  /*eaf0*/  @P1 LDG.E.U8 R233, desc[UR40][R6.64] ;  /* 0x0000002806e91981 */ /* 0x010128000c1e1100 */
[----:B------:R-:W0:Y:S04]  /*eb00*/  LDL R6, [R1+0x590] ;  /* 0x0005900001067983 */ /* 0x000e280000100800 */
[----:B------:R-:W0:Y:S01]  /*eb10*/  LDL R7, [R1+0x594] ;  /* 0x0005940001077983 */ /* 0x000e220000100800 */
[----:B------:R-:W-:-:S02]  /*eb20*/  ISETP.GT.AND P1, PT, R180, 0x53, PT ;  /* 0x00000053b400780c */ /* 0x000fc40003f24270 */
[----:B------:R-:W-:Y:S02]  /*eb30*/  PRMT R228, RZ, 0x7610, R228 ;  /* 0x00007610ffe47816 */ /* 0x000fe400000000e4 */
        /* <DEDUP_REMOVED lines=10> */
[----:B------:R-:W-:Y:S01]  /*ebe0*/  PRMT R224, RZ, 0x7610, R224 ;  /* 0x00007610ffe07816 */ /* 0x000fe200000000e0 */
[----:B------:R-:W2:Y:S04]  /*ebf0*/  LDL R0, [R1+0x56c] ;  /* 0x00056c0001007983 */ /* 0x000ea80000100800 */
[----:B------:R-:W0:Y:S04]  /*ec00*/  LDL R6, [R1+0x580] ;  /* 0x0005800001067983 */ /* 0x000e280000100800 */
[----:B------:R-:W0:Y:S01]  /*ec10*/  LDL R7, [R1+0x584] ;  /* 0x0005840001077983 */ /* 0x000e220000100800 */
[----:B------:R-:W-:-:S02]  /*ec20*/  ISETP.GT.AND P1, PT, R180, 0x55, PT ;  /* 0x00000055b400780c */ /* 0x000fc40003f24270 */
[----:B0-----:R-:W-:-:S04]  /*ec30*/  @P0 LOP3.LUT R7, R7, R6, RZ, 0x3c, !PT ;  /* 0x0000000607070212 */ /* 0x001fc800078e3cff */
[----:B------:R-:W-:-:S04]  /*ec40*/  @P0 LOP3.LUT R6, R7, R6, RZ, 0x3c, !PT ;  /* 0x0000000607060212 */ /* 0x000fc800078e3cff */
[----:B------:R-:W-:-:S05]  /*ec50*/  @P0 LOP3.LUT R7, R7, R6, RZ, 0x3c, !PT ;  /* 0x0000000607070212 */ /* 0x000fca00078e3cff */
[----:B------:R3:W4:Y:S04]  /*ec60*/  @P0 LDG.E.U8 R225, desc[UR40][R6.64] ;  /* 0x0000002806e10981 */ /* 0x000728000c1e1100 */
[----:B------:R-:W2:Y:S01]  /*ec70*/  LDL R7, [R1+0x578] ;  /* 0x0005780001077983 */ /* 0x000ea20000100800 */
[----:B---3--:R-:W-:Y:S01]  /*ec80*/  @P1 IMAD.MOV.U32 R6, RZ, RZ, R5 ;  /* 0x000000ffff061224 */ /* 0x008fe200078e0005 */
[C---:B------:R-:W-:Y:S02]  /*ec90*/  ISETP.GT.AND P0, PT, R180.reuse, 0x56, PT ;  /* 0x00000056b400780c */ /* 0x040fe40003f04270 */
[----:B------:R-:W-:Y:S01]  /*eca0*/  PRMT R223, RZ, 0x7610, R223 ;  /* 0x00007610ffdf7816 */ /* 0x000fe200000000df */
[----:B------:R-:W3:Y:S04]  /*ecb0*/  LDL R5, [R1+0x55c] ;  /* 0x00055c0001057983 */ /* 0x000ee80000100800 */
[----:B--2---:R0:W2:Y:S04]  /*ecc0*/  @P1 LDG.E.U8 R224, desc[UR40][R6.64] ;  /* 0x0000002806e01981 */ /* 0x0040a8000c1e1100 */
[----:B------:R-:W0:Y:S04]  /*ecd0*/  LDL R6, [R1+0x570] ;  /* 0x0005700001067983 */ /* 0x000e280000100800 */
[----:B------:R-:W0:Y:S01]  /*ece0*/  LDL R7, [R1+0x574] ;  /* 0x0005740001077983 */ /* 0x000e220000100800 */
[----:B------:R-:W-:-:S02]  /*ecf0*/  ISETP.GT.AND P1, PT, R180, 0x57, PT ;  /* 0x00000057b400780c */ /* 0x000fc40003f24270 */
        /* <DEDUP_REMOVED lines=68> */
[----:B------:R-:W-:-:S03]  /*f140*/  PRMT R163, RZ, 0x7610, R163 ;  /* 0x00007610ffa37816 */ /* 0x000fc600000000a3 */
[----:B------:R-:W4:Y:S04]  /*f150*/  LDL R0, [R1+0x50c] ;  /* 0x00050c0001007983 */ /* 0x000f280000100800 */
[----:B------:R-:W0:Y:S04]  /*f160*/  LDL R6, [R1+0x520] ;  /* 0x0005200001067983 */ /* 0x000e280000100800 */
[----:B------:R-:W0:Y:S02]  /*f170*/  LDL R7, [R1+0x524] ;  /* 0x0005240001077983 */ /* 0x000e240000100800 */
[----:B0-----:R-:W-:-:S04]  /*f180*/  @P0 LOP3.LUT R7, R7, R6, RZ, 0x3c, !PT ;  /* 0x0000000607070212 */ /* 0x001fc800078e3cff */
[----:B------:R-:W-:-:S04]  /*f190*/  @P0 LOP3.LUT R6, R7, R6, RZ, 0x3c, !PT ;  /* 0x0000000607060212 */ /* 0x000fc800078e3cff */
[----:B------:R-:W-:-:S05]  /*f1a0*/  @P0 LOP3.LUT R7, R7, R6, RZ, 0x3c, !PT ;  /* 0x0000000607070212 */ /* 0x000fca00078e3cff */
[----:B------:R-:W3:Y:S01]  /*f1b0*/  @P0 LDG.E.U8 R163, desc[UR40][R6.64] ;  /* 0x0000002806a30981 */ /* 0x000ee2000c1e1100 */
[C---:B------:R-:W-:Y:S02]  /*f1c0*/  ISETP.GT.AND P1, PT, R180.reuse, 0x61, PT ;  /* 0x00000061b400780c */ /* 0x040fe40003f24270 */
[----:B------:R-:W-:Y:S01]  /*f1d0*/  PRMT R221, RZ, 0x7610, R221 ;  /* 0x00007610ffdd7816 */ /* 0x000fe200000000dd */
[----:B---3--:R0:W-:Y:S04]  /*f1e0*/  STL [R1+0x10], R163 ;  /* 0x000010a301007387 */ /* 0x0081e80000100800 */
[----:B0-----:R-:W3:Y:S04]  /*f1f0*/  LDL.LU R163, [R1+0x8d0] ;  /* 0x0008d00001a37983 */ /* 0x001ee80000300800 */
[----:B------:R-:W2:Y:S02]  /*f200*/  LDL R7, [R1+0x518] ;  /* 0x0005180001077983 */ /* 0x000ea40000100800 */
[----:B------:R-:W-:Y:S01]  /*f210*/  @P1 IMAD.MOV.U32 R6, RZ, RZ, R5 ;  /* 0x000000ffff061224 */ /* 0x000fe200078e0005 */
[----:B------:R-:W-:-:S02]  /*f220*/  ISETP.GT.AND P0, PT, R180, 0x62, PT ;  /* 0x00000062b400780c */ /* 0x000fc40003f04270 */
        /* <DEDUP_REMOVED lines=11> */
[----:B----4-:R-:W-:Y:S02]  /*f2e0*/  @P1 IMAD.MOV.U32 R6, RZ, RZ, R0 ;  /* 0x000000ffff061224 */ /* 0x010fe400078e0000 */
        /* <DEDUP_REMOVED lines=99> */
[----:B------:R-:W-:Y:S02]  /*f920*/  ISETP.GT.AND P1, PT, R180, 0x71, PT ;  /* 0x00000071b400780c */ /* 0x000fe40003f24270 */
[----:B------:R-:W-:Y:S01]  /*f930*/  PRMT R169, RZ, 0x7610, R169 ;  /* 0x00007610ffa97816 */ /* 0x000fe200000000a9 */
[----:B---3--:R0:W-:Y:S04]  /*f940*/  STL [R1+0x18], R168 ;  /* 0x000018a801007387 */ /* 0x0081e80000100800 */
[----:B0-----:R-:W3:Y:S04]  /*f950*/  LDL.LU R168, [R1+0x8cc] ;  /* 0x0008cc0001a87983 */ /* 0x001ee80000300800 */
[----:B------:R-:W2:Y:S02]  /*f960*/  LDL R7, [R1+0x498] ;  /* 0x0004980001077983 */ /* 0x000ea40000100800 */
[----:B------:R-:W-:-:S02]  /*f970*/  @P1 IMAD.MOV.U32 R6, RZ, RZ, R5 ;  /* 0x000000ffff061224 */ /* 0x000fc400078e0005 */
[----:B------:R-:W3:Y:S04]  /*f980*/  LDL R5, [R1+0x47c] ;  /* 0x00047c0001057983 */ /* 0x000ee80000100800 */
[----:B--2---:R-:W2:Y:S01]  /*f990*/  @P1 LDG.E.U8 R169, desc[UR40][R6.64] ;  /* 0x0000002806a91981 */ /* 0x004ea2000c1e1100 */
[----:B------:R-:W-:-:S03]  /*f9a0*/  ISETP.GT.AND P0, PT, R180, 0x72, PT ;  /* 0x00000072b400780c */ /* 0x000fc60003f04270 */
[----:B--2---:R0:W-:Y:S04]  /*f9b0*/  STL [R1+0x14], R169 ;  /* 0x000014a901007387 */ /* 0x0041e80000100800 */
[----:B0-----:R-:W2:Y:S04]  /*f9c0*/  LDL.LU R169, [R1+0x8c8] ;  /* 0x0008c80001a97983 */ /* 0x001ea80000300800 */
[----:B------:R-:W4:Y:S04]  /*f9d0*/  LDL R6, [R1+0x490] ;  /* 0x0004900001067983 */ /* 0x000f280000100800 */
[----:B------:R-:W4:Y:S01]  /*f9e0*/  LDL R7, [R1+0x494] ;  /* 0x0004940001077983 */ /* 0x000f220000100800 */
[----:B------:R-:W-:-:S02]  /*f9f0*/  PRMT R153, RZ, 0x7610, R153 ;  /* 0x00007610ff997816 */ /* 0x000fc40000000099 */
[----:B----4-:R-:W-:-:S04]  /*fa00*/  @P0 LOP3.LUT R7, R7, R6, RZ, 0x3c, !PT ;  /* 0x0000000607070212 */ /* 0x010fc800078e3cff */
[----:B------:R-:W-:-:S04]  /*fa10*/  @P0 LOP3.LUT R6, R7, R6, RZ, 0x3c, !PT ;  /* 0x0000000607060212 */ /* 0x000fc800078e3cff */
[----:B------:R-:W-:-:S05]  /*fa20*/  @P0 LOP3.LUT R7, R7, R6, RZ, 0x3c, !PT ;  /* 0x0000000607070212 */ /* 0x000fca00078e3cff */
[----:B------:R0:W4:Y:S01]  /*fa30*/  @P0 LDG.E.U8 R153, desc[UR40][R6.64] ;  /* 0x0000002806990981 */ /* 0x000122000c1e1100 */
[----:B------:R-:W-:Y:S02]  /*fa40*/  ISETP.GT.AND P1, PT, R180, 0x73, PT ;  /* 0x00000073b400780c */ /* 0x000fe40003f24270 */
[----:B0-----:R-:W-:Y:S01]  /*fa50*/  PRMT R6, RZ, 0x7610, R6 ;  /* 0x00007610ff067816 */ /* 0x001fe20000000006 */
[----:B----4-:R0:W-:Y:S10]  /*fa60*/  STL [R1+0xc], R153 ;  /* 0x00000c9901007387 */ /* 0x0101f40000100800 */
[----:B0-----:R-:W-:-:S02]  /*fa70*/  @P1 IMAD.MOV.U32 R153, RZ, RZ, R152 ;  /* 0x000000ffff991224 */ /* 0x001fc400078e0098 */
[----:B------:R-:W-:Y:S01]  /*fa80*/  @P1 IMAD.MOV.U32 R152, RZ, RZ, R0 ;  /* 0x000000ffff981224 */ /* 0x000fe200078e0000 */
[----:B------:R-:W-:Y:S01]  /*fa90*/  ISETP.GT.AND P0, PT, R180, 0x74, PT ;  /* 0x00000074b400780c */ /* 0x000fe20003f04270 */
[----:B------:R-:W4:Y:S04]  /*faa0*/  LDL R0, [R1+0x46c] ;  /* 0x00046c0001007983 */ /* 0x000f280000100800 */
[----:B------:R0:W2:Y:S04]  /*fab0*/  @P1 LDG.E.U8 R6, desc[UR40][R152.64] ;  /* 0x0000002898061981 */ /* 0x0000a8000c1e1100 */
[----:B------:R-:W0:Y:S04]  /*fac0*/  LDL R152, [R1+0x480] ;  /* 0x0004800001987983 */ /* 0x000e280000100800 */
[----:B------:R-:W0:Y:S01]  /*fad0*/  LDL R153, [R1+0x484] ;  /* 0x0004840001997983 */ /* 0x000e220000100800 */
[----:B------:R-:W-:-:S02]  /*fae0*/  PRMT R7, RZ, 0x7610, R7 ;  /* 0x00007610ff077816 */ /* 0x000fc40000000007 */
[----:B------:R-:W-:Y:S02]  /*faf0*/  ISETP.GT.AND P1, PT, R180, 0x75, PT ;  /* 0x00000075b400780c */ /* 0x000fe40003f24270 */
        /* <DEDUP_REMOVED lines=39> */
[----:B------:R-:W4:Y:S01]  /*fd70*/  LDL R153, [R1+0x450] ;  /* 0x0004500001997983 */ /* 0x000f220000100800 */
[----:B------:R-:W-:Y:S02]  /*fd80*/  ISETP.GT.AND P0, PT, R180, 0x7a, PT ;  /* 0x0000007ab400780c */ /* 0x000fe40003f04270 */
[----:B------:R-:W-:-:S11]  /*fd90*/  PRMT R169, RZ, 0x7610, R169 ;  /* 0x00007610ffa97816 */ /* 0x000fd600000000a9 */
[----:B---3--:R-:W-:-:S05]  /*fda0*/  @P0 IMAD.MOV.U32 R152, RZ, RZ, R5 ;  /* 0x000000ffff980224 */ /* 0x008fca00078e0005 */
[----:B----4-:R0:W3:Y:S04]  /*fdb0*/  @P0 LDG.E.U8 R169, desc[UR40][R152.64] ;  /* 0x0000002898a90981 */ /* 0x0100e8000c1e1100 */
[----:B------:R-:W4:Y:S01]  /*fdc0*/  LDL R153, [R1+0x448] ;  /* 0x0004480001997983 */ /* 0x000f220000100800 */
[----:B------:R-:W-:Y:S02]  /*fdd0*/  ISETP.GT.AND P0, PT, R180, 0x7b, PT ;  /* 0x0000007bb400780c */ /* 0x000fe40003f04270 */
[----:B------:R-:W-:Y:S02]  /*fde0*/  LOP3.LUT R207, R207, 0xffff, RZ, 0xc0, !PT ;  /* 0x0000ffffcfcf7812 */ /* 0x000fe400078ec0ff */
[----:B------:R-:W-:-:S04]  /*fdf0*/  LOP3.LUT R170, R170, 0xffff, RZ, 0xc0, !PT ;  /* 0x0000ffffaaaa7812 */ /* 0x000fc800078ec0ff */
[--C-:B------:R-:W-:Y:S02]  /*fe00*/  PRMT R5, R207, 0x3340, R170.reuse ;  /* 0x00003340cf057816 */ /* 0x100fe400000000aa */
[----:B------:R-:W-:-:S03]  /*fe10*/  PRMT R170, RZ, 0x7610, R170 ;  /* 0x00007610ffaa7816 */ /* 0x000fc600000000aa */
[----:B0-----:R-:W-:Y:S01]  /*fe20*/  @P0 IMAD.MOV.U32 R152, RZ, RZ, R0 ;  /* 0x000000ffff980224 */ /* 0x001fe200078e0000 */
[----:B------:R-:W-:Y:S01]  /*fe30*/  LOP3.LUT R206, R206, 0xffff, RZ, 0xc0, !PT ;  /* 0x0000ffffcece7812 */ /* 0x000fe200078ec0ff */
[----:B------:R-:W2:Y:S04]  /*fe40*/  LDL R0, [R1+0x434] ;  /* 0x0004340001007983 */ /* 0x000ea80000100800 */
[----:B----4-:R0:W4:Y:S04]  /*fe50*/  @P0 LDG.E.U8 R170, desc[UR40][R152.64] ;  /* 0x0000002898aa0981 */ /* 0x010128000c1e1100 */
[----:B------:R-:W0:Y:S04]  /*fe60*/  LDL R152, [R1+0x440] ;  /* 0x0004400001987983 */ /* 0x000e280000100800 */
[----:B------:R-:W0:Y:S01]  /*fe70*/  LDL R153, [R1+0x444] ;  /* 0x0004440001997983 */ /* 0x000e220000100800 */
[----:B------:R-:W-:-:S02]  /*fe80*/  ISETP.GT.AND P0, PT, R180, 0x7c, PT ;  /* 0x0000007cb400780c */ /* 0x000fc40003f04270 */
[----:B------:R-:W-:-:S04]  /*fe90*/  LOP3.LUT R171, R171, 0xffff, RZ, 0xc0, !PT ;  /* 0x0000ffffabab7812 */ /* 0x000fc800078ec0ff */
[--C-:B------:R-:W-:Y:S02]  /*fea0*/  PRMT R207, R206, 0x3340, R171.reuse ;  /* 0x00003340cecf7816 */ /* 0x100fe400000000ab */
[----:B------:R-:W-:-:S05]  /*feb0*/  PRMT R171, RZ, 0x7610, R171 ;  /* 0x00007610ffab7816 */ /* 0x000fca00000000ab */
[----:B0-----:R-:W-:-:S04]  /*fec0*/  @P0 LOP3.LUT R153, R153, R152, RZ, 0x3c, !PT ;  /* 0x0000009899990212 */ /* 0x001fc800078e3cff */
[----:B------:R-:W-:-:S04]  /*fed0*/  @P0 LOP3.LUT R152, R153, R152, RZ, 0x3c, !PT ;  /* 0x0000009899980212 */ /* 0x000fc800078e3cff */
[----:B------:R-:W-:-:S05]  /*fee0*/  @P0 LOP3.LUT R153, R153, R152, RZ, 0x3c, !PT ;  /* 0x0000009899990212 */ /* 0x000fca00078e3cff */
[----:B------:R0:W4:Y:S04]  /*fef0*/  @P0 LDG.E.U8 R171, desc[UR40][R152.64] ;  /* 0x0000002898ab0981 */ /* 0x000128000c1e1100 */
[----:B------:R-:W0:Y:S04]  /*ff00*/  LDL R152, [R1+0x438] ;  /* 0x0004380001987983 */ /* 0x000e280000100800 */
[----:B------:R-:W0:Y:S01]  /*ff10*/  LDL R153, [R1+0x43c] ;  /* 0x00043c0001997983 */ /* 0x000e220000100800 */
[----:B------:R-:W-:Y:S02]  /*ff20*/  ISETP.GT.AND P0, PT, R180, 0x7d, PT ;  /* 0x0000007db400780c */ /* 0x000fe40003f04270 */
[----:B------:R-:W-:-:S02]  /*ff30*/  LOP3.LUT R172, R172, 0xffff, RZ, 0xc0, !PT ;  /* 0x0000ffffacac7812 */ /* 0x000fc400078ec0ff */
[----:B------:R-:W-:-:S04]  /*ff40*/  LOP3.LUT R205, R205, 0xffff, RZ, 0xc0, !PT ;  /* 0x0000ffffcdcd7812 */ /* 0x000fc800078ec0ff */
[----:B------:R-:W-:Y:S02]  /*ff50*/  PRMT R206, R172, 0x3340, R205 ;  /* 0x00003340acce7816 */ /* 0x000fe400000000cd */
[----:B------:R-:W-:Y:S02]  /*ff60*/  PRMT R172, RZ, 0x7610, R172 ;  /* 0x00007610ffac7816 */ /* 0x000fe400000000ac */
[----:B------:R-:W-:Y:S02]  /*ff70*/  LOP3.LUT R204, R204, 0xffff, RZ, 0xc0, !PT ;  /* 0x0000ffffcccc7812 */ /* 0x000fe400078ec0ff */
[----:B------:R-:W-:Y:S02]  /*ff80*/  LOP3.LUT R203, R203, 0xffff, RZ, 0xc0, !PT ;  /* 0x0000ffffcbcb7812 */ /* 0x000fe400078ec0ff */
[----:B------:R-:W-:Y:S02]  /*ff90*/  LOP3.LUT R154, R154, 0xffff, RZ, 0xc0, !PT ;  /* 0x0000ffff9a9a7812 */ /* 0x000fe400078ec0ff */
[----:B------:R-:W-:-:S02]  /*ffa0*/  LOP3.LUT R155, R155, 0xffff, RZ, 0xc0, !PT ;  /* 0x0000ffff9b9b7812 */ /* 0x000fc400078ec0ff */
[----:B------:R-:W-:Y:S02]  /*ffb0*/  LOP3.LUT R192, R192, 0xffff, RZ, 0xc0, !PT ;  /* 0x0000ffffc0c07812 */ /* 0x000fe400078ec0ff */
[----:B------:R-:W-:Y:S02]  /*ffc0*/  LOP3.LUT R193, R193, 0xffff, RZ, 0xc0, !PT ;  /* 0x0000ffffc1c17812 */ /* 0x000fe400078ec0ff */
[----:B------:R-:W-:Y:S02]  /*ffd0*/  PRMT R205, R204, 0x3340, R203 ;  /* 0x00003340cccd7816 */ /* 0x000fe400000000cb */
[----:B------:R-:W-:Y:S02]  /*ffe0*/  PRMT R204, R154, 0x3340, R155 ;  /* 0x000033409acc7816 */ /* 0x000fe4000000009b */
[----:B------:R-:W-:Y:S02]  /*fff0*/  PRMT R154, R192, 0x3340, R193 ;  /* 0x00003340c09a7816 */ /* 0x000fe400000000c1 */
[----:B------:R-:W3:Y:S04]  /*10000*/  LDL R192, [R1+0x428] ;  /* 0x0004280001c07983 */ /* 0x000ee80000100800 */
[----:B------:R-:W3:Y:S01]  /*10010*/  LDL R193, [R1+0x42c] ;  /* 0x00042c0001c17983 */ /* 0x000ee20000100800 */
[----:B0-----:R-:W-:-:S04]  /*10020*/  @P0 LOP3.LUT R153, R153, R152, RZ, 0x3c, !PT ;  /* 0x0000009899990212 */ /* 0x001fc800078e3cff */
[----:B------:R-:W-:-:S04]  /*10030*/  @P0 LOP3.LUT R152, R153, R152, RZ, 0x3c, !PT ;  /* 0x0000009899980212 */ /* 0x000fc800078e3cff */
[----:B------:R-:W-:-:S05]  /*10040*/  @P0 LOP3.LUT R153, R153, R152, RZ, 0x3c, !PT ;  /* 0x0000009899990212 */ /* 0x000fca00078e3cff */
[----:B------:R2:W4:Y:S04]  /*10050*/  @P0 LDG.E.U8 R172, desc[UR40][R152.64] ;  /* 0x0000002898ac0981 */ /* 0x000528000c1e1100 */
[----:B------:R-:W3:Y:S01]  /*10060*/  LDL R153, [R1+0x430] ;  /* 0x0004300001997983 */ /* 0x000ee20000100800 */
[----:B------:R-:W-:-:S13]  /*10070*/  ISETP.GT.AND P0, PT, R180, 0x7e, PT ;  /* 0x0000007eb400780c */ /* 0x000fda0003f04270 */
[----:B--2---:R-:W-:Y:S02]  /*10080*/  @P0 IMAD.MOV.U32 R152, RZ, RZ, R0 ;  /* 0x000000ffff980224 */ /* 0x004fe400078e0000 */
[----:B------:R-:W2:Y:S01]  /*10090*/  LDL R0, [R1+0x854] ;  /* 0x0008540001007983 */ /* 0x000ea20000100800 */
[----:B------:R-:W-:Y:S02]  /*100a0*/  PRMT R203, RZ, 0x7610, R203 ;  /* 0x00007610ffcb7816 */ /* 0x000fe400000000cb */
[----:B------:R-:W-:Y:S02]  /*100b0*/  LOP3.LUT R199, R199, 0xffff, RZ, 0xc0, !PT ;  /* 0x0000ffffc7c77812 */ /* 0x000fe400078ec0ff */
[----:B------:R-:W-:Y:S02]  /*100c0*/  LOP3.LUT R200, R200, 0xffff, RZ, 0xc0, !PT ;  /* 0x0000ffffc8c87812 */ /* 0x000fe400078ec0ff */
[----:B------:R-:W-:Y:S02]  /*100d0*/  LOP3.LUT R201, R201, 0xffff, RZ, 0xc0, !PT ;  /* 0x0000ffffc9c97812 */ /* 0x000fe400078ec0ff */
[----:B------:R-:W-:-:S02]  /*100e0*/  LOP3.LUT R202, R202, 0xffff, RZ, 0xc0, !PT ;  /* 0x0000ffffcaca7812 */ /* 0x000fc400078ec0ff */
[----:B------:R-:W-:Y:S02]  /*100f0*/  PRMT R199, R199, 0x3340, R200 ;  /* 0x00003340c7c77816 */ /* 0x000fe400000000c8 */
[----:B------:R-:W-:-:S04]  /*10100*/  PRMT R155, R201, 0x3340, R202 ;  /* 0x00003340c99b7816 */ /* 0x000fc800000000ca */
[----:B------:R-:W-:Y:S02]  /*10110*/  PRMT R155, R199, 0x5410, R155 ;  /* 0x00005410c79b7816 */ /* 0x000fe4000000009b */
[----:B------:R-:W-:Y:S02]  /*10120*/  PRMT R199, RZ, 0x7610, R199 ;  /* 0x00007610ffc77816 */ /* 0x000fe400000000c7 */
[----:B------:R-:W-:Y:S01]  /*10130*/  PRMT R154, R204, 0x5410, R154 ;  /* 0x00005410cc9a7816 */ /* 0x000fe2000000009a */
[----:B---3--:R0:W3:Y:S01]  /*10140*/  @P0 LDG.E.U8 R203, desc[UR40][R152.64] ;  /* 0x0000002898cb0981 */ /* 0x0080e2000c1e1100 */
[----:B------:R-:W-:-:S13]  /*10150*/  ISETP.GT.AND P0, PT, R180, 0x7f, PT ;  /* 0x0000007fb400780c */ /* 0x000fda0003f04270 */
[----:B------:R-:W-:-:S04]  /*10160*/  @P0 LOP3.LUT R193, R193, R192, RZ, 0x3c, !PT ;  /* 0x000000c0c1c10212 */ /* 0x000fc800078e3cff */
[----:B------:R-:W-:-:S04]  /*10170*/  @P0 LOP3.LUT R192, R193, R192, RZ, 0x3c, !PT ;  /* 0x000000c0c1c00212 */ /* 0x000fc800078e3cff */
[----:B------:R-:W-:-:S05]  /*10180*/  @P0 LOP3.LUT R193, R193, R192, RZ, 0x3c, !PT ;  /* 0x000000c0c1c10212 */ /* 0x000fca00078e3cff */
[----:B------:R-:W3:Y:S01]  /*10190*/  @P0 LDG.E.U8 R199, desc[UR40][R192.64] ;  /* 0x00000028c0c70981 */ /* 0x000ee2000c1e1100 */
[----:B0-----:R-:W-:Y:S02]  /*101a0*/  PRMT R152, R5, 0x5410, R207 ;  /* 0x0000541005987816 */ /* 0x001fe400000000cf */
[----:B------:R-:W-:Y:S01]  /*101b0*/  PRMT R153, R206, 0x5410, R205 ;  /* 0x00005410ce997816 */ /* 0x000fe200000000cd */
[----:B------:R-:W-:Y:S06]  /*101c0*/  BAR.SYNC.DEFER_BLOCKING 0x0 ;  /* 0x0000000000007b1d */ /* 0x000fec0000010000 */
[----:B------:R-:W4:Y:S04]  /*101d0*/  LDL.LU R5, [R1+0x8c4] ;  /* 0x0008c40001057983 */ /* 0x000f280000300800 */
[----:B--2---:R0:W-:Y:S04]  /*101e0*/  STS.128 [R0+UR8], R152 ;  /* 0x0000009800007988 */ /* 0x0041e80008000c08 */
[----:B0-----:R-:W2:Y:S01]  /*101f0*/  LDL R0, [R1+0x878] ;  /* 0x0008780001007983 */ /* 0x001ea20000100800 */
[----:B------:R-:W-:-:S02]  /*10200*/  LOP3.LUT R184, R184, 0xffff, RZ, 0xc0, !PT ;  /* 0x0000ffffb8b87812 */ /* 0x000fc400078ec0ff */
[----:B------:R-:W-:-:S04]  /*10210*/  LOP3.LUT R183, R183, 0xffff, RZ, 0xc0, !PT ;  /* 0x0000ffffb7b77812 */ /* 0x000fc800078ec0ff */
[----:B------:R-:W-:Y:S02]  /*10220*/  PRMT R152, R183, 0x3340, R184 ;  /* 0x00003340b7987816 */ /* 0x000fe400000000b8 */
[----:B------:R-:W0:Y:S01]  /*10230*/  S2R R184, SR_TID.X ;  /* 0x0000000000b87919 */ /* 0x000e220000002100 */
[----:B------:R-:W-:Y:S02]  /*10240*/  LOP3.LUT R181, R181, 0xffff, RZ, 0xc0, !PT ;  /* 0x0000ffffb5b57812 */ /* 0x000fe400078ec0ff */
[----:B------:R-:W-:Y:S02]  /*10250*/  LOP3.LUT R182, R182, 0xffff, RZ, 0xc0, !PT ;  /* 0x0000ffffb6b67812 */ /* 0x000fe400078ec0ff */
[----:B------:R-:W-:Y:S02]  /*10260*/  LOP3.LUT R185, R185, 0xffff, RZ, 0xc0, !PT ;  /* 0x0000ffffb9b97812 */ /* 0x000fe400078ec0ff */
[----:B------:R-:W-:Y:S02]  /*10270*/  LOP3.LUT R186, R186, 0xffff, RZ, 0xc0, !PT ;  /* 0x0000ffffbaba7812 */ /* 0x000fe400078ec0ff */
[----:B------:R-:W-:-:S02]  /*10280*/  LOP3.LUT R187, R187, 0xffff, RZ, 0xc0, !PT ;  /* 0x0000ffffbbbb7812 */ /* 0x000fc400078ec0ff */
[----:B------:R-:W-:Y:S02]  /*10290*/  LOP3.LUT R188, R188, 0xffff, RZ, 0xc0, !PT ;  /* 0x0000ffffbcbc7812 */ /* 0x000fe400078ec0ff */
        /* <DEDUP_REMOVED lines=8> */
[----:B------:R-:W-:Y:S02]  /*10320*/  PRMT R181, R181, 0x3340, R182 ;  /* 0x00003340b5b57816 */ /* 0x000fe400000000b6 */
[----:B------:R-:W-:Y:S02]  /*10330*/  PRMT R185, R185, 0x3340, R186 ;  /* 0x00003340b9b97816 */ /* 0x000fe400000000ba */
[----:B------:R-:W-:-:S02]  /*10340*/  PRMT R153, R187, 0x3340, R188 ;  /* 0x00003340bb997816 */ /* 0x000fc400000000bc */
[----:B------:R-:W-:Y:S02]  /*10350*/  PRMT R189, R189, 0x3340, R190 ;  /* 0x00003340bdbd7816 */ /* 0x000fe400000000be */
[----:B------:R-:W-:Y:S02]  /*10360*/  PRMT R154, R191, 0x3340, R194 ;  /* 0x00003340bf9a7816 */ /* 0x000fe400000000c2 */
[----:B------:R-:W-:Y:S02]  /*10370*/  PRMT R195, R195, 0x3340, R196 ;  /* 0x00003340c3c37816 */ /* 0x000fe400000000c4 */
[----:B------:R-:W-:Y:S02]  /*10380*/  PRMT R155, R197, 0x3340, R198 ;  /* 0x00003340c59b7816 */ /* 0x000fe400000000c6 */
[----:B------:R-:W-:Y:S02]  /*10390*/  PRMT R152, R181, 0x5410, R152 ;  /* 0x00005410b5987816 */ /* 0x000fe40000000098 */
[----:B------:R-:W-:-:S02]  /*103a0*/  PRMT R153, R185, 0x5410, R153 ;  /* 0x00005410b9997816 */ /* 0x000fc40000000099 */
[----:B------:R-:W-:Y:S02]  /*103b0*/  PRMT R154, R189, 0x5410, R154 ;  /* 0x00005410bd9a7816 */ /* 0x000fe4000000009a */
[----:B------:R-:W-:Y:S02]  /*103c0*/  PRMT R155, R195, 0x5410, R155 ;  /* 0x00005410c39b7816 */ /* 0x000fe4000000009b */
[----:B------:R-:W-:Y:S02]  /*103d0*/  LOP3.LUT R176, R176, 0xffff, RZ, 0xc0, !PT ;  /* 0x0000ffffb0b07812 */ /* 0x000fe400078ec0ff */
[----:B------:R-:W-:Y:S02]  /*103e0*/  LOP3.LUT R177, R177, 0xffff, RZ, 0xc0, !PT ;  /* 0x0000ffffb1b17812 */ /* 0x000fe400078ec0ff */
[----:B------:R-:W-:Y:S02]  /*103f0*/  LOP3.LUT R157, R157, 0xffff, RZ, 0xc0, !PT ;  /* 0x0000ffff9d9d7812 */ /* 0x000fe400078ec0ff */
[----:B------:R-:W-:-:S02]  /*10400*/  LOP3.LUT R165, R165, 0xffff, RZ, 0xc0, !PT ;  /* 0x0000ffffa5a57812 */ /* 0x000fc400078ec0ff */
[----:B------:R-:W-:Y:S02]  /*10410*/  PRMT R157, R157, 0x3340, R176 ;  /* 0x000033409d9d7816 */ /* 0x000fe400000000b0 */
[----:B------:R-:W-:Y:S02]  /*10420*/  LOP3.LUT R179, R179, 0xffff, RZ, 0xc0, !PT ;  /* 0x0000ffffb3b37812 */ /* 0x000fe400078ec0ff */
[----:B0-----:R-:W-:Y:S02]  /*10430*/  LOP3.LUT R184, R184, 0x7f, RZ, 0xc0, !PT ;  /* 0x0000007fb8b87812 */ /* 0x001fe400078ec0ff */
[----:B------:R-:W-:Y:S02]  /*10440*/  LOP3.LUT R178, R178, 0xffff, RZ, 0xc0, !PT ;  /* 0x0000ffffb2b27812 */ /* 0x000fe400078ec0ff */
[----:B------:R-:W-:Y:S02]  /*10450*/  ISETP.GE.AND P0, PT, R184, R180, PT ;  /* 0x000000b4b800720c */ /* 0x000fe40003f06270 */
[----:B------:R-:W-:Y:S01]  /*10460*/  PRMT R178, R179, 0x3340, R178 ;  /* 0x00003340b3b27816 */ /* 0x000fe200000000b2 */
[----:B--2---:R0:W-:Y:S04]  /*10470*/  STS.128 [R0+UR8], R152 ;  /* 0x0000009800007988 */ /* 0x0041e80008000c08 */
[----:B0-----:R-:W2:Y:S01]  /*10480*/  LDL.LU R0, [R1+0x3c] ;  /* 0x00003c0001007983 */ /* 0x001ea20000300800 */
[----:B------:R-:W-:-:S03]  /*10490*/  PRMT R152, R165, 0x3340, R177 ;  /* 0x00003340a5987816 */ /* 0x000fc600000000b1 */
[----:B------:R-:W3:Y:S04]  /*104a0*/  LDL R176, [R1+0x874] ;  /* 0x0008740001b07983 */ /* 0x000ee80000100800 */
[----:B------:R-:W2:Y:S04]  /*104b0*/  LDL R177, [R1+0x40] ;  /* 0x0000400001b17983 */ /* 0x000ea80000100800 */
        /* <DEDUP_REMOVED lines=9> */
[----:B------:R-:W2:Y:S01]  /*10550*/  LDL R181, [R1+0x338] ;  /* 0x0003380001b57983 */ /* 0x000ea20000100800 */
        /* <DEDUP_REMOVED lines=19> */
[----:B----4-:R-:W-:Y:S02]  /*10690*/  PRMT R5, RZ, 0x7610, R5 ;  /* 0x00007610ff057816 */ /* 0x010fe40000000005 */
[----:B------:R-:W-:Y:S02]  /*106a0*/  PRMT R175, RZ, 0x7610, R175 ;  /* 0x00007610ffaf7816 */ /* 0x000fe400000000af */
[----:B------:R-:W-:Y:S02]  /*106b0*/  PRMT R174, RZ, 0x7610, R174 ;  /* 0x00007610ffae7816 */ /* 0x000fe400000000ae */
[----:B------:R-:W-:Y:S02]  /*106c0*/  PRMT R173, RZ, 0x7610, R173 ;  /* 0x00007610ffad7816 */ /* 0x000fe400000000ad */
[----:B------:R-:W-:Y:S01]  /*106d0*/  PRMT R23, RZ, 0x7610, R23 ;  /* 0x00007610ff177816 */ /* 0x000fe20000000017 */
[----:B---3--:R2:W-:Y:S02]  /*106e0*/  STS.128 [R176+UR8], R152 ;  /* 0x00000098b0007988 */ /* 0x0085e40008000c08 */
[----:B--2---:R-:W-:-:S02]  /*106f0*/  @!P0 IMAD.MOV.U32 R152, RZ, RZ, R177 ;  /* 0x000000ffff988224 */ /* 0x004fc400078e00b1 */
[----:B------:R-:W-:-:S05]  /*10700*/  @!P0 IMAD.MOV.U32 R153, RZ, RZ, R0 ;  /* 0x000000ffff998224 */ /* 0x000fca00078e0000 */
[----:B------:R0:W2:Y:S02]  /*10710*/  @!P0 LDG.E.U8 R5, desc[UR40][R152.64] ;  /* 0x0000002898058981 */ /* 0x0000a4000c1e1100 */
[----:B0-----:R-:W-:Y:S02]  /*10720*/  @!P0 IMAD.MOV.U32 R152, RZ, RZ, R180 ;  /* 0x000000ffff988224 */ /* 0x001fe400078e00b4 */
[----:B------:R-:W-:-:S05]  /*10730*/  @!P0 IMAD.MOV.U32 R153, RZ, RZ, R179 ;  /* 0x000000ffff998224 */ /* 0x000fca00078e00b3 */
[----:B------:R0:W3:Y:S02]  /*10740*/  @!P0 LDG.E.U8 R175, desc[UR40][R152.64] ;  /* 0x0000002898af8981 */ /* 0x0000e4000c1e1100 */
[----:B0-----:R-:W-:Y:S02]  /*10750*/  @!P0 IMAD.MOV.U32 R152, RZ, RZ, R190 ;  /* 0x000000ffff988224 */ /* 0x001fe400078e00be */
[----:B------:R-:W-:-:S05]  /*10760*/  @!P0 IMAD.MOV.U32 R153, RZ, RZ, R191 ;  /* 0x000000ffff998224 */ /* 0x000fca00078e00bf */
[----:B------:R0:W4:Y:S02]  /*10770*/  @!P0 LDG.E.U8 R174, desc[UR40][R152.64] ;  /* 0x0000002898ae8981 */ /* 0x000124000c1e1100 */
[----:B0-----:R-:W-:Y:S02]  /*10780*/  @!P0 IMAD.MOV.U32 R152, RZ, RZ, R186 ;  /* 0x000000ffff988224 */ /* 0x001fe400078e00ba */
[----:B------:R-:W-:-:S05]  /*10790*/  @!P0 IMAD.MOV.U32 R153, RZ, RZ, R187 ;  /* 0x000000ffff998224 */ /* 0x000fca00078e00bb */
[----:B------:R0:W3:Y:S04]  /*107a0*/  @!P0 LDG.E.U8 R173, desc[UR40][R152.64] ;  /* 0x0000002898ad8981 */ /* 0x0000e8000c1e1100 */
[----:B------:R1:W-:Y:S01]  /*107b0*/  STL [R1+0x888], R0 ;  /* 0x0008880001007387 */ /* 0x0003e20000100800 */
[----:B0-----:R-:W-:Y:S02]  /*107c0*/  @!P0 IMAD.MOV.U32 R152, RZ, RZ, R184 ;  /* 0x000000ffff988224 */ /* 0x001fe400078e00b8 */
[----:B------:R-:W-:Y:S01]  /*107d0*/  @!P0 IMAD.MOV.U32 R153, RZ, RZ, R185 ;  /* 0x000000ffff998224 */ /* 0x000fe200078e00b9 */
[----:B-1----:R-:W-:-:S04]  /*107e0*/  PRMT R0, RZ, 0x7610, R0 ;  /* 0x00007610ff007816 */ /* 0x002fc80000000000 */
[----:B------:R0:W4:Y:S02]  /*107f0*/  @!P0 LDG.E.U8 R23, desc[UR40][R152.64] ;  /* 0x0000002898178981 */ /* 0x000124000c1e1100 */
[----:B0-----:R-:W-:Y:S02]  /*10800*/  @!P0 IMAD.MOV.U32 R152, RZ, RZ, R181 ;  /* 0x000000ffff988224 */ /* 0x001fe400078e00b5 */
[----:B------:R-:W-:-:S05]  /*10810*/  @!P0 IMAD.MOV.U32 R153, RZ, RZ, R183 ;  /* 0x000000ffff998224 */ /* 0x000fca00078e00b7 */
[----:B------:R-:W4:Y:S04]  /*10820*/  @!P0 LDG.E.U8 R0, desc[UR40][R152.64] ;  /* 0x0000002898008981 */ /* 0x000f28000c1e1100 */
[----:B--2---:R-:W-:Y:S04]  /*10830*/  STL [R1+0x8a8], R5 ;  /* 0x0008a80501007387 */ /* 0x004fe80000100800 */
[----:B---3--:R0:W-:Y:S04]  /*10840*/  STL [R1+0x2c], R173 ;  /* 0x00002cad01007387 */ /* 0x0081e80000100800 */
[----:B0-----:R-:W2:Y:S04]  /*10850*/  LDL R173, [R1+0x2f4] ;  /* 0x0002f40001ad7983 */ /* 0x001ea80000100800 */
[----:B----4-:R0:W-:Y:S04]  /*10860*/  STL [R1+0x34], R0 ;  /* 0x0000340001007387 */ /* 0x0101e80000100800 */
[----:B------:R-:W3:Y:S04]  /*10870*/  LDL R181, [R1+0x870] ;  /* 0x0008700001b57983 */ /* 0x000ee80000100800 */
[----:B------:R-:W4:Y:S04]  /*10880*/  LDL R180, [R1+0x2b4] ;  /* 0x0002b40001b47983 */ /* 0x000f280000100800 */
[----:B------:R-:W2:Y:S04]  /*10890*/  LDL R179, [R1+0x2b8] ;  /* 0x0002b80001b37983 */ /* 0x000ea80000100800 */
[----:B------:R-:W4:Y:S04]  /*108a0*/  LDL R177, [R1+0x274] ;  /* 0x0002740001b17983 */ /* 0x000f280000100800 */
[----:B------:R-:W4:Y:S04]  /*108b0*/  LDL R176, [R1+0x278] ;  /* 0x0002780001b07983 */ /* 0x000f280000100800 */
[----:B0-----:R-:W4:Y:S01]  /*108c0*/  LDL R0, [R1+0x2f8] ;  /* 0x0002f80001007983 */ /* 0x001f220000100800 */
[----:B------:R-:W-:-:S02]  /*108d0*/  LOP3.LUT R250, R250, 0xffff, RZ, 0xc0, !PT ;  /* 0x0000fffffafa7812 */ /* 0x000fc400078ec0ff */
[----:B------:R-:W-:Y:S01]  /*108e0*/  LOP3.LUT R249, R249, 0xffff, RZ, 0xc0, !PT ;  /* 0x0000fffff9f97812 */ /* 0x000fe200078ec0ff */
[----:B------:R0:W-:Y:S01]  /*108f0*/  STL [R1+0x24], R175 ;  /* 0x000024af01007387 */ /* 0x0001e20000100800 */
        /* <DEDUP_REMOVED lines=13> */
[----:B------:R-:W-:Y:S01]  /*109d0*/  LOP3.LUT R21, R21, 0xffff, RZ, 0xc0, !PT ;  /* 0x0000ffff15157812 */ /* 0x000fe200078ec0ff */
[----:B------:R1:W-:Y:S01]  /*109e0*/  STL [R1+0x28], R174 ;  /* 0x000028ae01007387 */ /* 0x0003e20000100800 */
[----:B------:R-:W-:Y:S02]  /*109f0*/  PRMT R249, R250, 0x3340, R249 ;  /* 0x00003340faf97816 */ /* 0x000fe400000000f9 */
[----:B------:R-:W-:Y:S01]  /*10a00*/  PRMT R247, R248, 0x3340, R247 ;  /* 0x00003340f8f77816 */ /* 0x000fe200000000f7 */
[----:B------:R1:W-:Y:S01]  /*10a10*/  STL [R1+0x30], R23 ;  /* 0x0000301701007387 */ /* 0x0003e20000100800 */
[----:B------:R-:W-:-:S02]  /*10a20*/  PRMT R245, R246, 0x3340, R245 ;  /* 0x00003340f6f57816 */ /* 0x000fc400000000f5 */
[----:B------:R-:W-:Y:S01]  /*10a30*/  PRMT R243, R244, 0x3340, R243 ;  /* 0x00003340f4f37816 */ /* 0x000fe200000000f3 */
[----:B0-----:R-:W4:Y:S01]  /*10a40*/  LDL R175, [R1+0x234] ;  /* 0x0002340001af7983 */ /* 0x001f220000100800 */
[----:B------:R-:W-:Y:S02]  /*10a50*/  PRMT R241, R242, 0x3340, R241 ;  /* 0x00003340f2f17816 */ /* 0x000fe400000000f1 */
[----:B------:R-:W-:Y:S01]  /*10a60*/  PRMT R208, R209, 0x3340, R208 ;  /* 0x00003340d1d07816 */ /* 0x000fe200000000d0 */
[----:B-1----:R-:W4:Y:S01]  /*10a70*/  LDL R174, [R1+0x1f4] ;  /* 0x0001f40001ae7983 */ /* 0x002f220000100800 */
[----:B------:R-:W-:Y:S02]  /*10a80*/  PRMT R17, R17, 0x3340, R22 ;  /* 0x0000334011117816 */ /* 0x000fe40000000016 */
[----:B------:R-:W-:Y:S02]  /*10a90*/  PRMT R23, R20, 0x3340, R21 ;  /* 0x0000334014177816 */ /* 0x000fe40000000015 */
[----:B------:R-:W-:-:S02]  /*10aa0*/  PRMT R20, R249, 0x5410, R247 ;  /* 0x00005410f9147816 */ /* 0x000fc400000000f7 */
[----:B------:R-:W-:Y:S02]  /*10ab0*/  PRMT R21, R245, 0x5410, R243 ;  /* 0x00005410f5157816 */ /* 0x000fe400000000f3 */
[----:B------:R-:W-:Y:S02]  /*10ac0*/  PRMT R22, R241, 0x5410, R208 ;  /* 0x00005410f1167816 */ /* 0x000fe400000000d0 */
[----:B------:R-:W-:Y:S02]  /*10ad0*/  PRMT R23, R17, 0x5410, R23 ;  /* 0x0000541011177816 */ /* 0x000fe40000000017 */
[----:B------:R-:W-:Y:S01]  /*10ae0*/  PRMT R178, RZ, 0x7610, R178 ;  /* 0x00007610ffb27816 */ /* 0x000fe200000000b2 */
[----:B------:R-:W4:Y:S01]  /*10af0*/  LDL R17, [R1+0x238] ;  /* 0x0002380001117983 */ /* 0x000f220000100800 */
[----:B------:R-:W-:-:S03]  /*10b00*/  PRMT R5, RZ, 0x7610, R5 ;  /* 0x00007610ff057816 */ /* 0x000fc60000000005 */
[----:B---3--:R2:W-:Y:S02]  /*10b10*/  STS.128 [R181+UR8], R20 ;  /* 0x00000014b5007988 */ /* 0x0085e40008000c08 */
[----:B--2---:R-:W-:Y:S01]  /*10b20*/  @!P0 IMAD.MOV.U32 R20, RZ, RZ, R179 ;  /* 0x000000ffff148224 */ /* 0x004fe200078e00b3 */
[----:B------:R-:W-:Y:S01]  /*10b30*/  PRMT R182, RZ, 0x7610, R182 ;  /* 0x00007610ffb67816 */ /* 0x000fe200000000b6 */
[----:B----4-:R-:W-:Y:S01]  /*10b40*/  @!P0 IMAD.MOV.U32 R21, RZ, RZ, R180 ;  /* 0x000000ffff158224 */ /* 0x010fe200078e00b4 */
[----:B------:R-:W2:Y:S04]  /*10b50*/  LDL R23, [R1+0x174] ;  /* 0x0001740001177983 */ /* 0x000ea80000100800 */
[----:B------:R0:W3:Y:S01]  /*10b60*/  @!P0 LDG.E.U8 R178, desc[UR40][R20.64] ;  /* 0x0000002814b28981 */ /* 0x0000e2000c1e1100 */
[----:B------:R-:W-:-:S03]  /*10b70*/  @!P0 IMAD.MOV.U32 R152, RZ, RZ, R0 ;  /* 0x000000ffff988224 */ /* 0x000fc600078e0000 */
[----:B------:R-:W4:Y:S01]  /*10b80*/  LDL R0, [R1+0x1f8] ;  /* 0x0001f80001007983 */ /* 0x000f220000100800 */
[----:B------:R-:W-:-:S03]  /*10b90*/  @!P0 IMAD.MOV.U32 R153, RZ, RZ, R173 ;  /* 0x000000ffff998224 */ /* 0x000fc600078e00ad */
[----:B------:R-:W2:Y:S01]  /*10ba0*/  LDL R173, [R1+0x1b8] ;  /* 0x0001b80001ad7983 */ /* 0x000ea20000100800 */
[----:B0-----:R-:W-:Y:S02]  /*10bb0*/  @!P0 IMAD.MOV.U32 R20, RZ, RZ, R176 ;  /* 0x000000ffff148224 */ /* 0x001fe400078e00b0 */
[----:B------:R-:W-:Y:S01]  /*10bc0*/  @!P0 IMAD.MOV.U32 R21, RZ, RZ, R177 ;  /* 0x000000ffff158224 */ /* 0x000fe200078e00b1 */
[----:B------:R-:W3:Y:S04]  /*10bd0*/  @!P0 LDG.E.U8 R182, desc[UR40][R152.64] ;  /* 0x0000002898b68981 */ /* 0x000ee8000c1e1100 */
[----:B------:R0:W2:Y:S04]  /*10be0*/  @!P0 LDG.E.U8 R5, desc[UR40][R20.64] ;  /* 0x0000002814058981 */ /* 0x0000a8000c1e1100 */
[----:B------:R-:W3:Y:S04]  /*10bf0*/  LDL R22, [R1+0x178] ;  /* 0x0001780001167983 */ /* 0x000ee80000100800 */
[----:B------:R-:W3:Y:S01]  /*10c00*/  LDL R152, [R1+0x1b4] ;  /* 0x0001b40001987983 */ /* 0x000ee20000100800 */
[----:B------:R-:W-:-:S02]  /*10c10*/  PRMT R2, RZ, 0x7610, R2 ;  /* 0x00007610ff027816 */ /* 0x000fc40000000002 */
[----:B------:R-:W-:Y:S01]  /*10c20*/  PRMT R3, RZ, 0x7610, R3 ;  /* 0x00007610ff037816 */ /* 0x000fe20000000003 */
[----:B0-----:R-:W-:Y:S02]  /*10c30*/  @!P0 IMAD.MOV.U32 R21, RZ, RZ, R175 ;  /* 0x000000ffff158224 */ /* 0x001fe400078e00af */
[----:B------:R-:W-:-:S05]  /*10c40*/  @!P0 IMAD.MOV.U32 R20, RZ, RZ, R17 ;  /* 0x000000ffff148224 */ /* 0x000fca00078e0011 */
[----:B------:R0:W3:Y:S02]  /*10c50*/  @!P0 LDG.E.U8 R2, desc[UR40][R20.64] ;  /* 0x0000002814028981 */ /* 0x0000e4000c1e1100 */
[----:B0-----:R-:W-:Y:S02]  /*10c60*/  @!P0 IMAD.MOV.U32 R21, RZ, RZ, R174 ;  /* 0x000000ffff158224 */ /* 0x001fe400078e00ae */
[----:B----4-:R-:W-:-:S05]  /*10c70*/  @!P0 IMAD.MOV.U32 R20, RZ, RZ, R0 ;  /* 0x000000ffff148224 */ /* 0x010fca00078e0000 */
[----:B------:R0:W4:Y:S04]  /*10c80*/  @!P0 LDG.E.U8 R3, desc[UR40][R20.64] ;  /* 0x0000002814038981 */ /* 0x000128000c1e1100 */
[----:B--2---:R1:W-:Y:S04]  /*10c90*/  STL [R1+0x8ac], R5 ;  /* 0x0008ac0501007387 */ /* 0x0043e80000100800 */
[----:B------:R-:W2:Y:S04]  /*10ca0*/  LDL R17, [R1+0x134] ;  /* 0x0001340001117983 */ /* 0x000ea80000100800 */
[----:B-1----:R-:W4:Y:S01]  /*10cb0*/  LDL R5, [R1+0x138] ;  /* 0x0001380001057983 */ /* 0x002f220000100800 */
[----:B------:R-:W-:Y:S01]  /*10cc0*/  PRMT R4, RZ, 0x7610, R4 ;  /* 0x00007610ff047816 */ /* 0x000fe20000000004 */
[----:B0-----:R-:W-:-:S02]  /*10cd0*/  @!P0 IMAD.MOV.U32 R20, RZ, RZ, R173 ;  /* 0x000000ffff148224 */ /* 0x001fc400078e00ad */
[----:B---3--:R-:W-:-:S05]  /*10ce0*/  @!P0 IMAD.MOV.U32 R21, RZ, RZ, R152 ;  /* 0x000000ffff158224 */ /* 0x008fca00078e0098 */
[----:B------:R0:W3:Y:S01]  /*10cf0*/  @!P0 LDG.E.U8 R4, desc[UR40][R20.64] ;  /* 0x0000002814048981 */ /* 0x0000e2000c1e1100 */
[----:B------:R-:W-:Y:S01]  /*10d00*/  PRMT R250, RZ, 0x7610, R250 ;  /* 0x00007610fffa7816 */ /* 0x000fe200000000fa */
[----:B0-----:R-:W-:Y:S02]  /*10d10*/  @!P0 IMAD.MOV.U32 R20, RZ, RZ, R22 ;  /* 0x000000ffff148224 */ /* 0x001fe400078e0016 */
[----:B------:R-:W-:-:S05]  /*10d20*/  @!P0 IMAD.MOV.U32 R21, RZ, RZ, R23 ;  /* 0x000000ffff158224 */ /* 0x000fca00078e0017 */
[----:B------:R2:W3:Y:S01]  /*10d30*/  @!P0 LDG.E.U8 R250, desc[UR40][R20.64] ;  /* 0x0000002814fa8981 */ /* 0x0004e2000c1e1100 */
[----:B------:R-:W-:-:S03]  /*10d40*/  PRMT R249, RZ, 0x7610, R249 ;  /* 0x00007610fff97816 */ /* 0x000fc600000000f9 */
[----:B------:R0:W-:Y:S04]  /*10d50*/  STL [R1+0x8b0], R2 ;  /* 0x0008b00201007387 */ /* 0x0001e80000100800 */
[----:B------:R-:W3:Y:S01]  /*10d60*/  LDL R0, [R1+0xf8] ;  /* 0x0000f80001007983 */ /* 0x000ee20000100800 */
[----:B--2---:R-:W-:Y:S02]  /*10d70*/  @!P0 IMAD.MOV.U32 R21, RZ, RZ, R17 ;  /* 0x000000ffff158224 */ /* 0x004fe400078e0011 */
[----:B----4-:R-:W-:-:S05]  /*10d80*/  @!P0 IMAD.MOV.U32 R20, RZ, RZ, R5 ;  /* 0x000000ffff148224 */ /* 0x010fca00078e0005 */
[----:B------:R-:W2:Y:S04]  /*10d90*/  @!P0 LDG.E.U8 R249, desc[UR40][R20.64] ;  /* 0x0000002814f98981 */ /* 0x000ea8000c1e1100 */
[----:B------:R-:W-:Y:S04]  /*10da0*/  STL [R1+0x8b4], R3 ;  /* 0x0008b40301007387 */ /* 0x000fe80000100800 */
[----:B0-----:R-:W4:Y:S04]  /*10db0*/  LDL R2, [R1+0xf4] ;  /* 0x0000f40001027983 */ /* 0x001f280000100800 */
[----:B---3--:R-:W-:Y:S04]  /*10dc0*/  STL [R1+0x8b8], R4 ;  /* 0x0008b80401007387 */ /* 0x008fe80000100800 */
[----:B------:R-:W3:Y:S04]  /*10dd0*/  LDL R176, [R1+0xb4] ;  /* 0x0000b40001b07983 */ /* 0x000ee80000100800 */
[----:B------:R-:W3:Y:S04]  /*10de0*/  LDL R175, [R1+0xb8] ;  /* 0x0000b80001af7983 */ /* 0x000ee80000100800 */
[----:B------:R0:W-:Y:S04]  /*10df0*/  STL [R1+0x20], R182 ;  /* 0x000020b601007387 */ /* 0x0001e80000100800 */
[----:B------:R-:W3:Y:S04]  /*10e00*/  LDL R174, [R1+0x74] ;  /* 0x0000740001ae7983 */ /* 0x000ee80000100800 */
[----:B------:R-:W3:Y:S04]  /*10e10*/  LDL R173, [R1+0x78] ;  /* 0x0000780001ad7983 */ /* 0x000ee80000100800 */
[----:B------:R-:W3:Y:S04]  /*10e20*/  LDL R152, [R1+0x82c] ;  /* 0x00082c0001987983 */ /* 0x000ee80000100800 */
[----:B------:R-:W3:Y:S04]  /*10e30*/  LDL.LU R183, [R1+0x8] ;  /* 0x0000080001b77983 */ /* 0x000ee80000300800 */
[----:B------:R-:W3:Y:S04]  /*10e40*/  LDL.LU R184, [R1+0x4] ;  /* 0x0000040001b87983 */ /* 0x000ee80000300800 */
[----:B0-----:R-:W3:Y:S04]  /*10e50*/  LDL.LU R182, [R1] ;  /* 0x0000000001b67983 */ /* 0x001ee80000300800 */
[----:B------:R-:W-:Y:S04]  /*10e60*/  STL [R1+0x8bc], R250 ;  /* 0x0008bcfa01007387 */ /* 0x000fe80000100800 */
[----:B------:R0:W-:Y:S04]  /*10e70*/  STL [R1+0x1c], R178 ;  /* 0x00001cb201007387 */ /* 0x0001e80000100800 */
[----:B------:R-:W3:Y:S04]  /*10e80*/  LDL R153, [R1+0x424] ;  /* 0x0004240001997983 */ /* 0x000ee80000100800 */
[----:B------:R-:W3:Y:S04]  /*10e90*/  LDL R23, [R1+0x3f0] ;  /* 0x0003f00001177983 */ /* 0x000ee80000100800 */
[----:B------:R-:W3:Y:S04]  /*10ea0*/  LDL R22, [R1+0x3f4] ;  /* 0x0003f40001167983 */ /* 0x000ee80000100800 */
[----:B------:R-:W3:Y:S04]  /*10eb0*/  LDL R17, [R1+0x3ac] ;  /* 0x0003ac0001117983 */ /* 0x000ee80000100800 */
[----:B------:R-:W3:Y:S04]  /*10ec0*/  LDL R5, [R1+0x3b0] ;  /* 0x0003b00001057983 */ /* 0x000ee80000100800 */
[----:B--2---:R-:W-:Y:S04]  /*10ed0*/  STL [R1+0x8c0], R249 ;  /* 0x0008c0f901007387 */ /* 0x004fe80000100800 */
[----:B------:R-:W2:Y:S04]  /*10ee0*/  LDL R4, [R1+0x36c] ;  /* 0x00036c0001047983 */ /* 0x000ea80000100800 */
[----:B------:R-:W2:Y:S01]  /*10ef0*/  LDL R3, [R1+0x370] ;  /* 0x0003700001037983 */ /* 0x000ea20000100800 */
[----:B----4-:R-:W-:-:S03]  /*10f00*/  @!P0 IMAD.MOV.U32 R21, RZ, RZ, R2 ;  /* 0x000000ffff158224 */ /* 0x010fc600078e0002 */
[----:B------:R-:W4:Y:S01]  /*10f10*/  LDL R2, [R1+0x32c] ;  /* 0x00032c0001027983 */ /* 0x000f220000100800 */
[----:B------:R-:W-:Y:S01]  /*10f20*/  PRMT R248, RZ, 0x7610, R248 ;  /* 0x00007610fff87816 */ /* 0x000fe200000000f8 */
[----:B------:R-:W-:Y:S01]  /*10f30*/  @!P0 IMAD.MOV.U32 R20, RZ, RZ, R0 ;  /* 0x000000ffff148224 */ /* 0x000fe200078e0000 */
[----:B------:R-:W-:Y:S01]  /*10f40*/  PRMT R247, RZ, 0x7610, R247 ;  /* 0x00007610fff77816 */ /* 0x000fe200000000f7 */
[----:B------:R-:W4:Y:S04]  /*10f50*/  LDL R0, [R1+0x330] ;  /* 0x0003300001007983 */ /* 0x000f280000100800 */
[----:B------:R3:W4:Y:S01]  /*10f60*/  @!P0 LDG.E.U8 R248, desc[UR40][R20.64] ;  /* 0x0000002814f88981 */ /* 0x000722000c1e1100 */
[----:B------:R-:W-:Y:S02]  /*10f70*/  PRMT R246, RZ, 0x7610, R246 ;  /* 0x00007610fff67816 */ /* 0x000fe400000000f6 */
[----:B------:R-:W-:Y:S01]  /*10f80*/  PRMT R245, RZ, 0x7610, R245 ;  /* 0x00007610fff57816 */ /* 0x000fe200000000f5 */
[----:B0-----:R-:W4:Y:S01]  /*10f90*/  LDL R178, [R1+0x86c] ;  /* 0x00086c0001b27983 */ /* 0x001f220000100800 */
[----:B------:R-:W-:-:S02]  /*10fa0*/  PRMT R244, RZ, 0x7610, R244 ;  /* 0x00007610fff47816 */ /* 0x000fc400000000f4 */
[----:B------:R-:W-:Y:S01]  /*10fb0*/  PRMT R243, RZ, 0x7610, R243 ;  /* 0x00007610fff37816 */ /* 0x000fe200000000f3 */
[----:B------:R-:W4:Y:S01]  /*10fc0*/  LDL R177, [R1+0x2ac] ;  /* 0x0002ac0001b17983 */ /* 0x000f220000100800 */
[----:B---3--:R-:W-:Y:S02]  /*10fd0*/  @!P0 IMAD.MOV.U32 R20, RZ, RZ, R175 ;  /* 0x000000ffff148224 */ /* 0x008fe400078e00af */
[----:B------:R-:W-:Y:S01]  /*10fe0*/  @!P0 IMAD.MOV.U32 R21, RZ, RZ, R176 ;  /* 0x000000ffff158224 */ /* 0x000fe200078e00b0 */
[----:B------:R-:W-:Y:S01]  /*10ff0*/  PRMT R242, RZ, 0x7610, R242 ;  /* 0x00007610fff27816 */ /* 0x000fe200000000f2 */
[----:B------:R-:W3:Y:S04]  /*11000*/  LDL R176, [R1+0x22c] ;  /* 0x00022c0001b07983 */ /* 0x000ee80000100800 */
[----:B------:R0:W3:Y:S04]  /*11010*/  @!P0 LDG.E.U8 R247, desc[UR40][R20.64] ;  /* 0x0000002814f78981 */ /* 0x0000e8000c1e1100 */
[----:B------:R-:W3:Y:S01]  /*11020*/  LDL R175, [R1+0x230] ;  /* 0x0002300001af7983 */ /* 0x000ee20000100800 */
[----:B------:R-:W-:-:S02]  /*11030*/  PRMT R241, RZ, 0x7610, R241 ;  /* 0x00007610fff17816 */ /* 0x000fc400000000f1 */
[----:B------:R-:W-:Y:S01]  /*11040*/  LOP3.LUT R252, R252, 0xffff, RZ, 0xc0, !PT ;  /* 0x0000fffffcfc7812 */ /* 0x000fe200078ec0ff */
[----:B------:R-:W3:Y:S01]  /*11050*/  LDL R179, [R1+0xa4] ;  /* 0x0000a40001b37983 */ /* 0x000ee20000100800 */
[----:B0-----:R-:W-:Y:S02]  /*11060*/  @!P0 IMAD.MOV.U32 R20, RZ, RZ, R173 ;  /* 0x000000ffff148224 */ /* 0x001fe400078e00ad */
[----:B------:R-:W-:Y:S01]  /*11070*/  @!P0 IMAD.MOV.U32 R21, RZ, RZ, R174 ;  /* 0x000000ffff158224 */ /* 0x000fe200078e00ae */
[----:B------:R-:W-:Y:S01]  /*11080*/  LOP3.LUT R240, R240, 0xffff, RZ, 0xc0, !PT ;  /* 0x0000fffff0f07812 */ /* 0x000fe200078ec0ff */
[----:B------:R-:W3:Y:S04]  /*11090*/  LDL R174, [R1+0x1ac] ;  /* 0x0001ac0001ae7983 */ /* 0x000ee80000100800 */
[----:B------:R0:W3:Y:S01]  /*110a0*/  @!P0 LDG.E.U8 R246, desc[UR40][R20.64] ;  /* 0x0000002814f68981 */ /* 0x0000e2000c1e1100 */
[----:B------:R-:W-:-:S02]  /*110b0*/  LOP3.LUT R239, R239, 0xffff, RZ, 0xc0, !PT ;  /* 0x0000ffffefef7812 */ /* 0x000fc400078ec0ff */
        /* <DEDUP_REMOVED lines=11> */
[----:B------:R-:W-:-:S05]  /*11170*/  @!P0 IMAD.MOV.U32 R21, RZ, RZ, R23 ;  /* 0x000000ffff158224 */ /* 0x000fca00078e0017 */
[----:B------:R0:W3:Y:S02]  /*11180*/  @!P0 LDG.E.U8 R244, desc[UR40][R20.64] ;  /* 0x0000002814f48981 */ /* 0x0000e4000c1e1100 */
[----:B0-----:R-:W-:Y:S02]  /*11190*/  @!P0 IMAD.MOV.U32 R20, RZ, RZ, R5 ;  /* 0x000000ffff148224 */ /* 0x001fe400078e0005 */
[----:B------:R-:W-:Y:S01]  /*111a0*/  @!P0 IMAD.MOV.U32 R21, RZ, RZ, R17 ;  /* 0x000000ffff158224 */ /* 0x000fe200078e0011 */
[----:B------:R-:W3:Y:S04]  /*111b0*/  LDL R5, [R1+0x2b0] ;  /* 0x0002b00001057983 */ /* 0x000ee80000100800 */
[----:B------:R2:W3:Y:S02]  /*111c0*/  @!P0 LDG.E.U8 R243, desc[UR40][R20.64] ;  /* 0x0000002814f38981 */ /* 0x0004e4000c1e1100 */
[----:B--2---:R-:W-:-:S02]  /*111d0*/  @!P0 IMAD.MOV.U32 R21, RZ, RZ, R4 ;  /* 0x000000ffff158224 */ /* 0x004fc400078e0004 */
[----:B------:R-:W2:Y:S01]  /*111e0*/  LDL R4, [R1+0x26c] ;  /* 0x00026c0001047983 */ /* 0x000ea20000100800 */
[----:B------:R-:W-:-:S03]  /*111f0*/  @!P0 IMAD.MOV.U32 R20, RZ, RZ, R3 ;  /* 0x000000ffff148224 */ /* 0x000fc600078e0003 */
[----:B------:R-:W2:Y:S04]  /*11200*/  LDL R3, [R1+0x270] ;  /* 0x0002700001037983 */ /* 0x000ea80000100800 */
[----:B------:R4:W2:Y:S02]  /*11210*/  @!P0 LDG.E.U8 R242, desc[UR40][R20.64] ;  /* 0x0000002814f28981 */ /* 0x0008a4000c1e1100 */
[----:B----4-:R-:W-:Y:S02]  /*11220*/  @!P0 IMAD.MOV.U32 R21, RZ, RZ, R2 ;  /* 0x000000ffff158224 */ /* 0x010fe400078e0002 */
[----:B------:R-:W4:Y:S01]  /*11230*/  LDL R2, [R1+0x1ec] ;  /* 0x0001ec0001027983 */ /* 0x000f220000100800 */
[----:B------:R-:W-:-:S03]  /*11240*/  @!P0 IMAD.MOV.U32 R20, RZ, RZ, R0 ;  /* 0x000000ffff148224 */ /* 0x000fc600078e0000 */
[----:B------:R-:W4:Y:S01]  /*11250*/  LDL R0, [R1+0x1f0] ;  /* 0x0001f00001007983 */ /* 0x000f220000100800 */
[----:B------:R-:W-:-:S03]  /*11260*/  LOP3.LUT R17, R183, 0xffff, RZ, 0xc0, !PT ;  /* 0x0000ffffb7117812 */ /* 0x000fc600078ec0ff */
[----:B------:R0:W4:Y:S01]  /*11270*/  @!P0 LDG.E.U8 R241, desc[UR40][R20.64] ;  /* 0x0000002814f18981 */ /* 0x000122000c1e1100 */
[----:B------:R-:W-:Y:S02]  /*11280*/  LOP3.LUT R234, R234, 0xffff, RZ, 0xc0, !PT ;  /* 0x0000ffffeaea7812 */ /* 0x000fe400078ec0ff */
[----:B------:R-:W-:Y:S02]  /*11290*/  LOP3.LUT R232, R232, 0xffff, RZ, 0xc0, !PT ;  /* 0x0000ffffe8e87812 */ /* 0x000fe400078ec0ff */
[----:B------:R-:W-:Y:S02]  /*112a0*/  LOP3.LUT R230, R230, 0xffff, RZ, 0xc0, !PT ;  /* 0x0000ffffe6e67812 */ /* 0x000fe400078ec0ff */
[----:B------:R-:W-:Y:S02]  /*112b0*/  LOP3.LUT R229, R229, 0xffff, RZ, 0xc0, !PT ;  /* 0x0000ffffe5e57812 */ /* 0x000fe400078ec0ff */
[----:B0-----:R-:W-:Y:S02]  /*112c0*/  LOP3.LUT R20, R184, 0xffff, RZ, 0xc0, !PT ;  /* 0x0000ffffb8147812 */ /* 0x001fe400078ec0ff */
[----:B------:R-:W-:-:S02]  /*112d0*/  LOP3.LUT R21, R182, 0xffff, RZ, 0xc0, !PT ;  /* 0x0000ffffb6157812 */ /* 0x000fc400078ec0ff */
[----:B------:R-:W-:Y:S02]  /*112e0*/  LOP3.LUT R227, R227, 0xffff, RZ, 0xc0, !PT ;  /* 0x0000ffffe3e37812 */ /* 0x000fe400078ec0ff */
[----:B------:R-:W-:Y:S02]  /*112f0*/  LOP3.LUT R226, R226, 0xffff, RZ, 0xc0, !PT ;  /* 0x0000ffffe2e27812 */ /* 0x000fe400078ec0ff */
[----:B------:R-:W-:Y:S02]  /*11300*/  PRMT R17, R17, 0x3340, R20 ;  /* 0x0000334011117816 */ /* 0x000fe40000000014 */
        /* <DEDUP_REMOVED lines=8> */
[----:B------:R-:W-:Y:S01]  /*11390*/  PRMT R21, R239, 0x5410, R21 ;  /* 0x00005410ef157816 */ /* 0x000fe20000000015 */
[----:B------:R-:W4:Y:S01]  /*113a0*/  LDL R17, [R1+0x16c] ;  /* 0x00016c0001117983 */ /* 0x000f220000100800 */
[----:B------:R-:W-:-:S02]  /*113b0*/  PRMT R22, R235, 0x5410, R22 ;  /* 0x00005410eb167816 */ /* 0x000fc40000000016 */
[----:B------:R-:W-:Y:S02]  /*113c0*/  PRMT R23, R229, 0x5410, R23 ;  /* 0x00005410e5177816 */ /* 0x000fe40000000017 */
[----:B------:R-:W-:-:S03]  /*113d0*/  PRMT R237, RZ, 0x7610, R237 ;  /* 0x00007610ffed7816 */ /* 0x000fc600000000ed */
[----:B------:R0:W-:Y:S01]  /*113e0*/  STS.128 [R178+UR8], R20 ;  /* 0x00000014b2007988 */ /* 0x0001e20008000c08 */
[----:B------:R-:W-:Y:S02]  /*113f0*/  PRMT R229, RZ, 0x7610, R229 ;  /* 0x00007610ffe57816 */ /* 0x000fe400000000e5 */
[----:B------:R-:W-:Y:S01]  /*11400*/  PRMT R227, RZ, 0x7610, R227 ;  /* 0x00007610ffe37816 */ /* 0x000fe200000000e3 */
[----:B0-----:R-:W-:Y:S01]  /*11410*/  @!P0 IMAD.MOV.U32 R21, RZ, RZ, R177 ;  /* 0x000000ffff158224 */ /* 0x001fe200078e00b1 */
[----:B------:R-:W4:Y:S04]  /*11420*/  LDL R178, [R1+0xac] ;  /* 0x0000ac0001b27983 */ /* 0x000f280000100800 */
[----:B------:R-:W4:Y:S01]  /*11430*/  LDL R177, [R1+0xb0] ;  /* 0x0000b00001b17983 */ /* 0x000f220000100800 */
[----:B---3--:R-:W-:Y:S01]  /*11440*/  @!P0 IMAD.MOV.U32 R20, RZ, RZ, R5 ;  /* 0x000000ffff148224 */ /* 0x008fe200078e0005 */
[----:B------:R-:W-:-:S02]  /*11450*/  PRMT R226, RZ, 0x7610, R226 ;  /* 0x00007610ffe27816 */ /* 0x000fc400000000e2 */
[----:B------:R-:W3:Y:S04]  /*11460*/  LDL R5, [R1+0x170] ;  /* 0x0001700001057983 */ /* 0x000ee80000100800 */
[----:B------:R2:W3:Y:S01]  /*11470*/  @!P0 LDG.E.U8 R237, desc[UR40][R20.64] ;  /* 0x0000002814ed8981 */ /* 0x0004e2000c1e1100 */
[----:B------:R-:W-:-:S03]  /*11480*/  PRMT R209, RZ, 0x7610, R209 ;  /* 0x00007610ffd17816 */ /* 0x000fc600000000d1 */
[----:B------:R-:W3:Y:S04]  /*11490*/  LDL R23, [R1+0x3e4] ;  /* 0x0003e40001177983 */ /* 0x000ee80000100800 */
[----:B------:R-:W3:Y:S01]  /*114a0*/  LDL R22, [R1+0x3e8] ;  /* 0x0003e80001167983 */ /* 0x000ee20000100800 */
[----:B--2---:R-:W-:-:S03]  /*114b0*/  @!P0 IMAD.MOV.U32 R21, RZ, RZ, R4 ;  /* 0x000000ffff158224 */ /* 0x004fc600078e0004 */
[----:B------:R-:W2:Y:S01]  /*114c0*/  LDL R4, [R1+0x12c] ;  /* 0x00012c0001047983 */ /* 0x000ea20000100800 */
[----:B------:R-:W-:-:S03]  /*114d0*/  @!P0 IMAD.MOV.U32 R20, RZ, RZ, R3 ;  /* 0x000000ffff148224 */ /* 0x000fc600078e0003 */
[----:B------:R-:W2:Y:S04]  /*114e0*/  LDL R3, [R1+0x130] ;  /* 0x0001300001037983 */ /* 0x000ea80000100800 */
[----:B------:R0:W2:Y:S02]  /*114f0*/  @!P0 LDG.E.U8 R229, desc[UR40][R20.64] ;  /* 0x0000002814e58981 */ /* 0x0000a4000c1e1100 */
[----:B0-----:R-:W-:Y:S02]  /*11500*/  @!P0 IMAD.MOV.U32 R20, RZ, RZ, R175 ;  /* 0x000000ffff148224 */ /* 0x001fe400078e00af */
[----:B------:R-:W-:Y:S01]  /*11510*/  @!P0 IMAD.MOV.U32 R21, RZ, RZ, R176 ;  /* 0x000000ffff158224 */ /* 0x000fe200078e00b0 */
[----:B------:R-:W2:Y:S04]  /*11520*/  LDL R175, [R1+0x70] ;  /* 0x0000700001af7983 */ /* 0x000ea80000100800 */
[----:B------:R4:W2:Y:S04]  /*11530*/  @!P0 LDG.E.U8 R227, desc[UR40][R20.64] ;  /* 0x0000002814e38981 */ /* 0x0008a8000c1e1100 */
[----:B------:R-:W2:Y:S01]  /*11540*/  LDL R176, [R1+0x6c] ;  /* 0x00006c0001b07983 */ /* 0x000ea20000100800 */
[----:B----4-:R-:W-:-:S03]  /*11550*/  @!P0 IMAD.MOV.U32 R21, RZ, RZ, R2 ;  /* 0x000000ffff158224 */ /* 0x010fc600078e0002 */
[----:B------:R-:W4:Y:S01]  /*11560*/  LDL R2, [R1+0xec] ;  /* 0x0000ec0001027983 */ /* 0x000f220000100800 */
[----:B------:R-:W-:-:S03]  /*11570*/  @!P0 IMAD.MOV.U32 R20, RZ, RZ, R0 ;  /* 0x000000ffff148224 */ /* 0x000fc600078e0000 */
[----:B------:R-:W4:Y:S04]  /*11580*/  LDL R0, [R1+0xf0] ;  /* 0x0000f00001007983 */ /* 0x000f280000100800 */
[----:B------:R0:W4:Y:S02]  /*11590*/  @!P0 LDG.E.U8 R226, desc[UR40][R20.64] ;  /* 0x0000002814e28981 */ /* 0x000124000c1e1100 */
[----:B0-----:R-:W-:Y:S02]  /*115a0*/  @!P0 IMAD.MOV.U32 R20, RZ, RZ, R173 ;  /* 0x000000ffff148224 */ /* 0x001fe400078e00ad */
[----:B------:R-:W-:Y:S01]  /*115b0*/  @!P0 IMAD.MOV.U32 R21, RZ, RZ, R174 ;  /* 0x000000ffff158224 */ /* 0x000fe200078e00ae */
[----:B------:R-:W4:Y:S04]  /*115c0*/  LDL R173, [R1+0x828] ;  /* 0x0008280001ad7983 */ /* 0x000f280000100800 */
[----:B------:R-:W4:Y:S01]  /*115d0*/  LDL R174, [R1+0x824] ;  /* 0x0008240001ae7983 */ /* 0x000f220000100800 */
[----:B------:R-:W-:-:S03]  /*115e0*/  PRMT R207, RZ, 0x7610, R207 ;  /* 0x00007610ffcf7816 */ /* 0x000fc600000000cf */
[----:B------:R0:W4:Y:S01]  /*115f0*/  @!P0 LDG.E.U8 R209, desc[UR40][R20.64] ;  /* 0x0000002814d18981 */ /* 0x000122000c1e1100 */
[----:B------:R-:W-:Y:S01]  /*11600*/  PRMT R205, RZ, 0x7610, R205 ;  /* 0x00007610ffcd7816 */ /* 0x000fe200000000cd */
[----:B0-----:R-:W-:Y:S02]  /*11610*/  @!P0 IMAD.MOV.U32 R21, RZ, RZ, R17 ;  /* 0x000000ffff158224 */ /* 0x001fe400078e0011 */
[----:B------:R-:W4:Y:S01]  /*11620*/  LDL R17, [R1+0x3a4] ;  /* 0x0003a40001117983 */ /* 0x000f220000100800 */
[----:B---3--:R-:W-:-:S03]  /*11630*/  @!P0 IMAD.MOV.U32 R20, RZ, RZ, R5 ;  /* 0x000000ffff148224 */ /* 0x008fc600078e0005 */
[----:B------:R-:W3:Y:S04]  /*11640*/  LDL R5, [R1+0x3a8] ;  /* 0x0003a80001057983 */ /* 0x000ee80000100800 */
[----:B------:R2:W3:Y:S02]  /*11650*/  @!P0 LDG.E.U8 R207, desc[UR40][R20.64] ;  /* 0x0000002814cf8981 */ /* 0x0004e4000c1e1100 */
[----:B--2---:R-:W-:Y:S02]  /*11660*/  @!P0 IMAD.MOV.U32 R21, RZ, RZ, R4 ;  /* 0x000000ffff158224 */ /* 0x004fe400078e0004 */
[----:B------:R-:W2:Y:S01]  /*11670*/  LDL R4, [R1+0x364] ;  /* 0x0003640001047983 */ /* 0x000ea20000100800 */
[----:B------:R-:W-:-:S03]  /*11680*/  @!P0 IMAD.MOV.U32 R20, RZ, RZ, R3 ;  /* 0x000000ffff148224 */ /* 0x000fc600078e0003 */
[----:B------:R-:W2:Y:S04]  /*11690*/  LDL R3, [R1+0x368] ;  /* 0x0003680001037983 */ /* 0x000ea80000100800 */
[----:B------:R4:W2:Y:S02]  /*116a0*/  @!P0 LDG.E.U8 R205, desc[UR40][R20.64] ;  /* 0x0000002814cd8981 */ /* 0x0008a4000c1e1100 */
[----:B----4-:R-:W-:Y:S02]  /*116b0*/  @!P0 IMAD.MOV.U32 R21, RZ, RZ, R2 ;  /* 0x000000ffff158224 */ /* 0x010fe400078e0002 */
[----:B------:R-:W4:Y:S01]  /*116c0*/  LDL R2, [R1+0x324] ;  /* 0x0003240001027983 */ /* 0x000f220000100800 */
[----:B------:R-:W-:Y:S01]  /*116d0*/  PRMT R204, RZ, 0x7610, R204 ;  /* 0x00007610ffcc7816 */ /* 0x000fe200000000cc */
[----:B------:R-:W-:Y:S01]  /*116e0*/  @!P0 IMAD.MOV.U32 R20, RZ, RZ, R0 ;  /* 0x000000ffff148224 */ /* 0x000fe200078e0000 */
[----:B------:R-:W-:Y:S01]  /*116f0*/  PRMT R201, RZ, 0x7610, R201 ;  /* 0x00007610ffc97816 */ /* 0x000fe200000000c9 */
[----:B------:R-:W4:Y:S04]  /*11700*/  LDL R0, [R1+0x328] ;  /* 0x0003280001007983 */ /* 0x000f280000100800 */
[----:B------:R0:W4:Y:S01]  /*11710*/  @!P0 LDG.E.U8 R204, desc[UR40][R20.64] ;  /* 0x0000002814cc8981 */ /* 0x000122000c1e1100 */
[----:B------:R-:W-:Y:S01]  /*11720*/  PRMT R200, RZ, 0x7610, R200 ;  /* 0x00007610ffc87816 */ /* 0x000fe200000000c8 */
[----:B0-----:R-:W-:-:S02]  /*11730*/  @!P0 IMAD.MOV.U32 R20, RZ, RZ, R177 ;  /* 0x000000ffff148224 */ /* 0x001fc400078e00b1 */
[----:B------:R-:W-:Y:S01]  /*11740*/  @!P0 IMAD.MOV.U32 R21, RZ, RZ, R178 ;  /* 0x000000ffff158224 */ /* 0x000fe200078e00b2 */
[----:B------:R-:W-:Y:S01]  /*11750*/  PRMT R236, RZ, 0x7610, R236 ;  /* 0x00007610ffec7816 */ /* 0x000fe200000000ec */
[----:B------:R-:W4:Y:S04]  /*11760*/  LDL R177, [R1+0x868] ;  /* 0x0008680001b17983 */ /* 0x000f280000100800 */
[----:B------:R0:W4:Y:S02]  /*11770*/  @!P0 LDG.E.U8 R201, desc[UR40][R20.64] ;  /* 0x0000002814c98981 */ /* 0x000124000c1e1100 */
[----:B0-----:R-:W-:Y:S02]  /*11780*/  @!P0 IMAD.MOV.U32 R20, RZ, RZ, R175 ;  /* 0x000000ffff148224 */ /* 0x001fe400078e00af */
[----:B------:R-:W-:Y:S01]  /*11790*/  @!P0 IMAD.MOV.U32 R21, RZ, RZ, R176 ;  /* 0x000000ffff158224 */ /* 0x000fe200078e00b0 */
[----:B------:R-:W-:Y:S01]  /*117a0*/  PRMT R235, RZ, 0x7610, R235 ;  /* 0x00007610ffeb7816 */ /* 0x000fe200000000eb */
[----:B------:R-:W4:Y:S04]  /*117b0*/  LDL R176, [R1+0x224] ;  /* 0x0002240001b07983 */ /* 0x000f280000100800 */
[----:B------:R0:W4:Y:S01]  /*117c0*/  @!P0 LDG.E.U8 R200, desc[UR40][R20.64] ;  /* 0x0000002814c88981 */ /* 0x000122000c1e1100 */
[----:B------:R-:W-:-:S02]  /*117d0*/  PRMT R234, RZ, 0x7610, R234 ;  /* 0x00007610ffea7816 */ /* 0x000fc400000000ea */
[----:B------:R-:W-:Y:S01]  /*117e0*/  PRMT R232, RZ, 0x7610, R232 ;  /* 0x00007610ffe87816 */ /* 0x000fe200000000e8 */
[----:B------:R-:W4:Y:S01]  /*117f0*/  LDL R175, [R1+0x228] ;  /* 0x0002280001af7983 */ /* 0x000f220000100800 */
[----:B0-----:R-:W-:Y:S02]  /*11800*/  @!P0 IMAD.MOV.U32 R20, RZ, RZ, R173 ;  /* 0x000000ffff148224 */ /* 0x001fe400078e00ad */
[----:B------:R-:W-:Y:S01]  /*11810*/  @!P0 IMAD.MOV.U32 R21, RZ, RZ, R174 ;  /* 0x000000ffff158224 */ /* 0x000fe200078e00ae */
[----:B------:R-:W4:Y:S04]  /*11820*/  LDL R173, [R1+0x2a4] ;  /* 0x0002a40001ad7983 */ /* 0x000f280000100800 */
[----:B------:R0:W4:Y:S04]  /*11830*/  @!P0 LDG.E.U8 R236, desc[UR40][R20.64] ;  /* 0x0000002814ec8981 */ /* 0x000128000c1e1100 */
[----:B------:R-:W4:Y:S01]  /*11840*/  LDL R174, [R1+0x2e4] ;  /* 0x0002e40001ae7983 */ /* 0x000f220000100800 */
[----:B0-----:R-:W-:-:S02]  /*11850*/  @!P0 IMAD.MOV.U32 R20, RZ, RZ, R22 ;  /* 0x000000ffff148224 */ /* 0x001fc400078e0016 */
[----:B------:R-:W-:-:S05]  /*11860*/  @!P0 IMAD.MOV.U32 R21, RZ, RZ, R23 ;  /* 0x000000ffff158224 */ /* 0x000fca00078e0017 */
[----:B------:R3:W4:Y:S02]  /*11870*/  @!P0 LDG.E.U8 R235, desc[UR40][R20.64] ;  /* 0x0000002814eb8981 */ /* 0x000724000c1e1100 */
[----:B---3--:R-:W-:Y:S02]  /*11880*/  @!P0 IMAD.MOV.U32 R20, RZ, RZ, R5 ;  /* 0x000000ffff148224 */ /* 0x008fe400078e0005 */
[----:B------:R-:W-:Y:S01]  /*11890*/  @!P0 IMAD.MOV.U32 R21, RZ, RZ, R17 ;  /* 0x000000ffff158224 */ /* 0x000fe200078e0011 */
[----:B------:R-:W3:Y:S04]  /*118a0*/  LDL R5, [R1+0x264] ;  /* 0x0002640001057983 */ /* 0x000ee80000100800 */
[----:B------:R2:W3:Y:S04]  /*118b0*/  @!P0 LDG.E.U8 R234, desc[UR40][R20.64] ;  /* 0x0000002814ea8981 */ /* 0x0004e8000c1e1100 */
[----:B------:R-:W3:Y:S01]  /*118c0*/  LDL R17, [R1+0x2a8] ;  /* 0x0002a80001117983 */ /* 0x000ee20000100800 */
[----:B--2---:R-:W-:-:S03]  /*118d0*/  @!P0 IMAD.MOV.U32 R21, RZ, RZ, R4 ;  /* 0x000000ffff158224 */ /* 0x004fc600078e0004 */
[----:B------:R-:W2:Y:S01]  /*118e0*/  LDL R4, [R1+0x268] ;  /* 0x0002680001047983 */ /* 0x000ea20000100800 */
[----:B------:R-:W-:Y:S01]  /*118f0*/  @!P0 IMAD.MOV.U32 R20, RZ, RZ, R3 ;  /* 0x000000ffff148224 */ /* 0x000fe200078e0003 */
[----:B------:R-:W-:Y:S02]  /*11900*/  LOP3.LUT R212, R212, 0xffff, RZ, 0xc0, !PT ;  /* 0x0000ffffd4d47812 */ /* 0x000fe400078ec0ff */
[----:B------:R-:W2:Y:S04]  /*11910*/  LDL R3, [R1+0x1e4] ;  /* 0x0001e40001037983 */ /* 0x000ea80000100800 */
[----:B------:R4:W2:Y:S02]  /*11920*/  @!P0 LDG.E.U8 R232, desc[UR40][R20.64] ;  /* 0x0000002814e88981 */ /* 0x0008a4000c1e1100 */
[----:B----4-:R-:W-:-:S02]  /*11930*/  @!P0 IMAD.MOV.U32 R21, RZ, RZ, R2 ;  /* 0x000000ffff158224 */ /* 0x010fc400078e0002 */
[----:B------:R-:W4:Y:S01]  /*11940*/  LDL R2, [R1+0x2e8] ;  /* 0x0002e80001027983 */ /* 0x000f220000100800 */
[----:B------:R-:W-:Y:S02]  /*11950*/  LOP3.LUT R210, R210, 0xffff, RZ, 0xc0, !PT ;  /* 0x0000ffffd2d27812 */ /* 0x000fe400078ec0ff */
[----:B------:R-:W-:Y:S02]  /*11960*/  LOP3.LUT R18, R18, 0xffff, RZ, 0xc0, !PT ;  /* 0x0000ffff12127812 */ /* 0x000fe400078ec0ff */
[----:B------:R-:W-:Y:S01]  /*11970*/  LOP3.LUT R19, R19, 0xffff, RZ, 0xc0, !PT ;  /* 0x0000ffff13137812 */ /* 0x000fe200078ec0ff */
[----:B------:R-:W-:Y:S01]  /*11980*/  @!P0 IMAD.MOV.U32 R20, RZ, RZ, R0 ;  /* 0x000000ffff148224 */ /* 0x000fe200078e0000 */
[----:B------:R-:W-:Y:S01]  /*11990*/  PRMT R23, R212, 0x3340, R210 ;  /* 0x00003340d4177816 */ /* 0x000fe200000000d2 */
[----:B------:R-:W2:Y:S01]  /*119a0*/  LDL R0, [R1+0x1e8] ;  /* 0x0001e80001007983 */ /* 0x000ea20000100800 */
[----:B------:R-:W-:-:S04]  /*119b0*/  PRMT R18, R18, 0x3340, R19 ;  /* 0x0000334012127816 */ /* 0x000fc80000000013 */
[----:B------:R-:W-:Y:S02]  /*119c0*/  PRMT R23, R23, 0x5410, R18 ;  /* 0x0000541017177816 */ /* 0x000fe40000000012 */
[----:B------:R-:W-:Y:S02]  /*119d0*/  PRMT R167, RZ, 0x7610, R167 ;  /* 0x00007610ffa77816 */ /* 0x000fe400000000a7 */
[----:B------:R-:W-:Y:S01]  /*119e0*/  PRMT R166, RZ, 0x7610, R166 ;  /* 0x00007610ffa67816 */ /* 0x000fe200000000a6 */
[----:B----4-:R-:W-:Y:S02]  /*119f0*/  @!P0 IMAD.MOV.U32 R18, RZ, RZ, R2 ;  /* 0x000000ffff128224 */ /* 0x010fe400078e0002 */
[----:B------:R-:W4:Y:S01]  /*11a00*/  LDL R2, [R1+0x1a8] ;  /* 0x0001a80001027983 */ /* 0x000f220000100800 */
[----:B------:R-:W-:-:S03]  /*11a10*/  @!P0 IMAD.MOV.U32 R19, RZ, RZ, R174 ;  /* 0x000000ffff138224 */ /* 0x000fc600078e00ae */
[----:B------:R-:W4:Y:S04]  /*11a20*/  LDL R174, [R1+0x1a4] ;  /* 0x0001a40001ae7983 */ /* 0x000f280000100800 */
[----:B------:R3:W4:Y:S01]  /*11a30*/  @!P0 LDG.E.U8 R167, desc[UR40][R18.64] ;  /* 0x0000002812a78981 */ /* 0x000722000c1e1100 */
[----:B------:R-:W-:Y:S01]  /*11a40*/  PRMT R165, RZ, 0x7610, R165 ;  /* 0x00007610ffa57816 */ /* 0x000fe200000000a5 */
[----:B---3--:R-:W-:Y:S02]  /*11a50*/  @!P0 IMAD.MOV.U32 R18, RZ, RZ, R17 ;  /* 0x000000ffff128224 */ /* 0x008fe400078e0011 */
[----:B------:R-:W-:Y:S01]  /*11a60*/  @!P0 IMAD.MOV.U32 R19, RZ, RZ, R173 ;  /* 0x000000ffff138224 */ /* 0x000fe200078e00ad */
[----:B------:R-:W3:Y:S04]  /*11a70*/  LDL R17, [R1+0x168] ;  /* 0x0001680001117983 */ /* 0x000ee80000100800 */
[----:B------:R2:W3:Y:S04]  /*11a80*/  @!P0 LDG.E.U8 R166, desc[UR40][R18.64] ;  /* 0x0000002812a68981 */ /* 0x0004e8000c1e1100 */
[----:B------:R-:W3:Y:S01]  /*11a90*/  LDL R173, [R1+0x164] ;  /* 0x0001640001ad7983 */ /* 0x000ee20000100800 */
[----:B------:R-:W-:Y:S01]  /*11aa0*/  PRMT R164, RZ, 0x7610, R164 ;  /* 0x00007610ffa47816 */ /* 0x000fe200000000a4 */
[----:B--2---:R-:W-:-:S02]  /*11ab0*/  @!P0 IMAD.MOV.U32 R18, RZ, RZ, R4 ;  /* 0x000000ffff128224 */ /* 0x004fc400078e0004 */
[----:B------:R-:W-:Y:S01]  /*11ac0*/  @!P0 IMAD.MOV.U32 R19, RZ, RZ, R5 ;  /* 0x000000ffff138224 */ /* 0x000fe200078e0005 */
[----:B------:R-:W2:Y:S04]  /*11ad0*/  LDL R4, [R1+0x128] ;  /* 0x0001280001047983 */ /* 0x000ea80000100800 */
[----:B------:R0:W2:Y:S04]  /*11ae0*/  @!P0 LDG.E.U8 R165, desc[UR40][R18.64] ;  /* 0x0000002812a58981 */ /* 0x0000a8000c1e1100 */
[----:B------:R-:W2:Y:S01]  /*11af0*/  LDL R5, [R1+0x124] ;  /* 0x0001240001057983 */ /* 0x000ea20000100800 */
[----:B------:R-:W-:Y:S01]  /*11b00*/  PRMT R159, RZ, 0x7610, R159 ;  /* 0x00007610ff9f7816 */ /* 0x000fe2000000009f */
[----:B0-----:R-:W-:-:S02]  /*11b10*/  @!P0 IMAD.MOV.U32 R18, RZ, RZ, R175 ;  /* 0x000000ffff128224 */ /* 0x001fc400078e00af */
[----:B------:R-:W-:-:S05]  /*11b20*/  @!P0 IMAD.MOV.U32 R19, RZ, RZ, R176 ;  /* 0x000000ffff138224 */ /* 0x000fca00078e00b0 */
[----:B------:R0:W2:Y:S02]  /*11b30*/  @!P0 LDG.E.U8 R164, desc[UR40][R18.64] ;  /* 0x0000002812a48981 */ /* 0x0000a4000c1e1100 */
[----:B0-----:R-:W-:Y:S02]  /*11b40*/  @!P0 IMAD.MOV.U32 R18, RZ, RZ, R0 ;  /* 0x000000ffff128224 */ /* 0x001fe400078e0000 */
[----:B------:R-:W-:Y:S01]  /*11b50*/  @!P0 IMAD.MOV.U32 R19, RZ, RZ, R3 ;  /* 0x000000ffff138224 */ /* 0x000fe200078e0003 */
[----:B------:R-:W2:Y:S04]  /*11b60*/  LDL R0, [R1+0xe8] ;  /* 0x0000e80001007983 */ /* 0x000ea80000100800 */
[----:B------:R-:W2:Y:S04]  /*11b70*/  LDL R3, [R1+0xe4] ;  /* 0x0000e40001037983 */ /* 0x000ea80000100800 */
[----:B------:R4:W2:Y:S02]  /*11b80*/  @!P0 LDG.E.U8 R159, desc[UR40][R18.64] ;  /* 0x00000028129f8981 */ /* 0x0008a4000c1e1100 */
[----:B----4-:R-:W-:-:S02]  /*11b90*/  @!P0 IMAD.MOV.U32 R18, RZ, RZ, R2 ;  /* 0x000000ffff128224 */ /* 0x010fc400078e0002 */
[----:B------:R-:W4:Y:S01]  /*11ba0*/  LDL R2, [R1+0xa8] ;  /* 0x0000a80001027983 */ /* 0x000f220000100800 */
[----:B------:R-:W-:Y:S02]  /*11bb0*/  PRMT R230, RZ, 0x7610, R230 ;  /* 0x00007610ffe67816 */ /* 0x000fe400000000e6 */
[----:B------:R-:W-:Y:S01]  /*11bc0*/  LOP3.LUT R251, R251, 0xffff, RZ, 0xc0, !PT ;  /* 0x0000fffffbfb7812 */ /* 0x000fe200078ec0ff */
[----:B------:R-:W4:Y:S01]  /*11bd0*/  LDL.LU R182, [R1+0x10] ;  /* 0x0000100001b67983 */ /* 0x000f220000300800 */
[----:B------:R-:W-:Y:S02]  /*11be0*/  LOP3.LUT R233, R233, 0xffff, RZ, 0xc0, !PT ;  /* 0x0000ffffe9e97812 */ /* 0x000fe400078ec0ff */
[----:B------:R-:W-:Y:S01]  /*11bf0*/  LOP3.LUT R231, R231, 0xffff, RZ, 0xc0, !PT ;  /* 0x0000ffffe7e77812 */ /* 0x000fe200078ec0ff */
[----:B------:R0:W4:Y:S01]  /*11c00*/  @!P0 LDG.E.U8 R230, desc[UR40][R20.64] ;  /* 0x0000002814e68981 */ /* 0x000122000c1e1100 */
[----:B------:R-:W-:Y:S02]  /*11c10*/  LOP3.LUT R228, R228, 0xffff, RZ, 0xc0, !PT ;  /* 0x0000ffffe4e47812 */ /* 0x000fe400078ec0ff */
[----:B------:R-:W-:Y:S01]  /*11c20*/  LOP3.LUT R225, R225, 0xffff, RZ, 0xc0, !PT ;  /* 0x0000ffffe1e17812 */ /* 0x000fe200078ec0ff */
[----:B------:R-:W4:Y:S01]  /*11c30*/  LDL R178, [R1+0x64] ;  /* 0x0000640001b27983 */ /* 0x000f220000100800 */
[----:B------:R-:W-:-:S02]  /*11c40*/  LOP3.LUT R224, R224, 0xffff, RZ, 0xc0, !PT ;  /* 0x0000ffffe0e07812 */ /* 0x000fc400078ec0ff */
[----:B------:R-:W-:Y:S02]  /*11c50*/  LOP3.LUT R223, R223, 0xffff, RZ, 0xc0, !PT ;  /* 0x0000ffffdfdf7812 */ /* 0x000fe400078ec0ff */
[----:B------:R-:W-:Y:S02]  /*11c60*/  LOP3.LUT R222, R222, 0xffff, RZ, 0xc0, !PT ;  /* 0x0000ffffdede7812 */ /* 0x000fe400078ec0ff */
[----:B------:R-:W-:Y:S02]  /*11c70*/  LOP3.LUT R220, R220, 0xffff, RZ, 0xc0, !PT ;  /* 0x0000ffffdcdc7812 */ /* 0x000fe400078ec0ff */
[----:B------:R-:W-:Y:S02]  /*11c80*/  LOP3.LUT R218, R218, 0xffff, RZ, 0xc0, !PT ;  /* 0x0000ffffdada7812 */ /* 0x000fe400078ec0ff */
[----:B------:R-:W-:Y:S02]  /*11c90*/  LOP3.LUT R216, R216, 0xffff, RZ, 0xc0, !PT ;  /* 0x0000ffffd8d87812 */ /* 0x000fe400078ec0ff */
[----:B------:R-:W-:Y:S01]  /*11ca0*/  LOP3.LUT R214, R214, 0xffff, RZ, 0xc0, !PT ;  /* 0x0000ffffd6d67812 */ /* 0x000fe200078ec0ff */
[----:B------:R-:W-:Y:S01]  /*11cb0*/  @!P0 IMAD.MOV.U32 R19, RZ, RZ, R174 ;  /* 0x000000ffff138224 */ /* 0x000fe200078e00ae */
[----:B------:R-:W-:Y:S01]  /*11cc0*/  PRMT R233, R251, 0x3340, R233 ;  /* 0x00003340fbe97816 */ /* 0x000fe200000000e9 */
[----:B------:R-:W4:Y:S01]  /*11cd0*/  LDL R175, [R1+0x820] ;  /* 0x0008200001af7983 */ /* 0x000f220000100800 */
[----:B0-----:R-:W-:-:S02]  /*11ce0*/  PRMT R20, R231, 0x3340, R228 ;  /* 0x00003340e7147816 */ /* 0x001fc400000000e4 */
[----:B------:R-:W-:Y:S01]  /*11cf0*/  PRMT R224, R225, 0x3340, R224 ;  /* 0x00003340e1e07816 */ /* 0x000fe200000000e0 */
[----:B------:R-:W4:Y:S01]  /*11d00*/  LDL R176, [R1+0x420] ;  /* 0x0004200001b07983 */ /* 0x000f220000100800 */
[----:B------:R-:W-:Y:S02]  /*11d10*/  PRMT R21, R223, 0x3340, R222 ;  /* 0x00003340df157816 */ /* 0x000fe400000000de */
[----:B------:R-:W-:Y:S01]  /*11d20*/  PRMT R218, R220, 0x3340, R218 ;  /* 0x00003340dcda7816 */ /* 0x000fe200000000da */
[----:B------:R-:W4:Y:S01]  /*11d30*/  LDL R174, [R1+0x3dc] ;  /* 0x0003dc0001ae7983 */ /* 0x000f220000100800 */
[----:B------:R-:W-:Y:S02]  /*11d40*/  PRMT R22, R216, 0x3340, R214 ;  /* 0x00003340d8167816 */ /* 0x000fe400000000d6 */
[----:B------:R-:W-:Y:S02]  /*11d50*/  PRMT R20, R233, 0x5410, R20 ;  /* 0x00005410e9147816 */ /* 0x000fe40000000014 */
[----:B------:R-:W-:-:S02]  /*11d60*/  PRMT R21, R224, 0x5410, R21 ;  /* 0x00005410e0157816 */ /* 0x000fc40000000015 */
[----:B------:R-:W-:-:S05]  /*11d70*/  PRMT R22, R218, 0x5410, R22 ;  /* 0x00005410da167816 */ /* 0x000fca0000000016 */
[----:B------:R0:W-:Y:S01]  /*11d80*/  STS.128 [R177+UR8], R20 ;  /* 0x00000014b1007988 */ /* 0x0001e20008000c08 */
[----:B------:R-:W-:Y:S02]  /*11d90*/  PRMT R158, RZ, 0x7610, R158 ;  /* 0x00007610ff9e7816 */ /* 0x000fe4000000009e */
[----:B------:R-:W-:-:S04]  /*11da0*/  PRMT R157, RZ, 0x7610, R157 ;  /* 0x00007610ff9d7816 */ /* 0x000fc8000000009d */
[----:B------:R3:W4:Y:S04]  /*11db0*/  @!P0 LDG.E.U8 R158, desc[UR40][R18.64] ;  /* 0x00000028129e8981 */ /* 0x000728000c1e1100 */
[----:B0-----:R-:W4:Y:S01]  /*11dc0*/  LDL R177, [R1+0x68] ;  /* 0x0000680001b17983 */ /* 0x001f220000100800 */
[----:B---3--:R-:W-:Y:S02]  /*11dd0*/  @!P0 IMAD.MOV.U32 R18, RZ, RZ, R17 ;  /* 0x000000ffff128224 */ /* 0x008fe400078e0011 */
[----:B------:R-:W-:Y:S01]  /*11de0*/  @!P0 IMAD.MOV.U32 R19, RZ, RZ, R173 ;  /* 0x000000ffff138224 */ /* 0x000fe200078e00ad */
[----:B------:R-:W-:Y:S01]  /*11df0*/  PRMT R156, RZ, 0x7610, R156 ;  /* 0x00007610ff9c7816 */ /* 0x000fe2000000009c */
[----:B------:R-:W3:Y:S04]  /*11e00*/  LDL R173, [R1+0x3e0] ;  /* 0x0003e00001ad7983 */ /* 0x000ee80000100800 */
[----:B------:R2:W3:Y:S04]  /*11e10*/  @!P0 LDG.E.U8 R157, desc[UR40][R18.64] ;  /* 0x00000028129d8981 */ /* 0x0004e8000c1e1100 */
[----:B------:R-:W3:Y:S01]  /*11e20*/  LDL R17, [R1+0x39c] ;  /* 0x00039c0001117983 */ /* 0x000ee20000100800 */
[----:B------:R-:W-:Y:S01]  /*11e30*/  PRMT R155, RZ, 0x7610, R155 ;  /* 0x00007610ff9b7816 */ /* 0x000fe2000000009b */
[----:B--2---:R-:W-:-:S02]  /*11e40*/  @!P0 IMAD.MOV.U32 R18, RZ, RZ, R4 ;  /* 0x000000ffff128224 */ /* 0x004fc400078e0004 */
[----:B------:R-:W-:Y:S01]  /*11e50*/  @!P0 IMAD.MOV.U32 R19, RZ, RZ, R5 ;  /* 0x000000ffff138224 */ /* 0x000fe200078e0005 */
[----:B------:R-:W2:Y:S04]  /*11e60*/  LDL R4, [R1+0x35c] ;  /* 0x00035c0001047983 */ /* 0x000ea80000100800 */
[----:B------:R-:W2:Y:S04]  /*11e70*/  LDL R5, [R1+0x3a0] ;  /* 0x0003a00001057983 */ /* 0x000ea80000100800 */
[----:B------:R0:W2:Y:S02]  /*11e80*/  @!P0 LDG.E.U8 R156, desc[UR40][R18.64] ;  /* 0x00000028129c8981 */ /* 0x0000a4000c1e1100 */
[----:B0-----:R-:W-:-:S02]  /*11e90*/  @!P0 IMAD.MOV.U32 R18, RZ, RZ, R0 ;  /* 0x000000ffff128224 */ /* 0x001fc400078e0000 */
[----:B------:R-:W-:Y:S01]  /*11ea0*/  @!P0 IMAD.MOV.U32 R19, RZ, RZ, R3 ;  /* 0x000000ffff138224 */ /* 0x000fe200078e0003 */
[----:B------:R-:W2:Y:S04]  /*11eb0*/  LDL R0, [R1+0x320] ;  /* 0x0003200001007983 */ /* 0x000ea80000100800 */
[----:B------:R-:W2:Y:S04]  /*11ec0*/  LDL R3, [R1+0x360] ;  /* 0x0003600001037983 */ /* 0x000ea80000100800 */
[----:B------:R4:W2:Y:S02]  /*11ed0*/  @!P0 LDG.E.U8 R155, desc[UR40][R18.64] ;  /* 0x00000028129b8981 */ /* 0x0008a4000c1e1100 */
[----:B----4-:R-:W-:-:S02]  /*11ee0*/  @!P0 IMAD.MOV.U32 R18, RZ, RZ, R2 ;  /* 0x000000ffff128224 */ /* 0x010fc400078e0002 */
[----:B------:R-:W4:Y:S01]  /*11ef0*/  LDL R2, [R1+0x31c] ;  /* 0x00031c0001027983 */ /* 0x000f220000100800 */
[----:B------:R-:W-:Y:S01]  /*11f00*/  PRMT R238, RZ, 0x7610, R238 ;  /* 0x00007610ffee7816 */ /* 0x000fe200000000ee */
[----:B------:R-:W-:Y:S01]  /*11f10*/  @!P0 IMAD.MOV.U32 R19, RZ, RZ, R179 ;  /* 0x000000ffff138224 */ /* 0x000fe200078e00b3 */
[----:B------:R-:W-:-:S04]  /*11f20*/  PRMT R154, RZ, 0x7610, R154 ;  /* 0x00007610ff9a7816 */ /* 0x000fc8000000009a */
[----:B------:R0:W4:Y:S04]  /*11f30*/  @!P0 LDG.E.U8 R238, desc[UR40][R152.64] ;  /* 0x0000002898ee8981 */ /* 0x000128000c1e1100 */
[----:B------:R1:W4:Y:S01]  /*11f40*/  @!P0 LDG.E.U8 R154, desc[UR40][R18.64] ;  /* 0x00000028129a8981 */ /* 0x000322000c1e1100 */
[----:B0-----:R-:W-:Y:S01]  /*11f50*/  PRMT R153, RZ, 0x7610, R153 ;  /* 0x00007610ff997816 */ /* 0x001fe20000000099 */
[----:B-1----:R-:W-:Y:S01]  /*11f60*/  @!P0 IMAD.MOV.U32 R19, RZ, RZ, R178 ;  /* 0x000000ffff138224 */ /* 0x002fe200078e00b2 */
[----:B------:R-:W-:Y:S01]  /*11f70*/  PRMT R197, RZ, 0x7610, R197 ;  /* 0x00007610ffc57816 */ /* 0x000fe200000000c5 */
[----:B------:R-:W4:Y:S01]  /*11f80*/  LDL R178, [R1+0x864] ;  /* 0x0008640001b27983 */ /* 0x000f220000100800 */
[----:B------:R-:W-:Y:S02]  /*11f90*/  PRMT R195, RZ, 0x7610, R195 ;  /* 0x00007610ffc37816 */ /* 0x000fe400000000c3 */
[----:B------:R-:W-:-:S02]  /*11fa0*/  PRMT R152, RZ, 0x7610, R152 ;  /* 0x00007610ff987816 */ /* 0x000fc40000000098 */
[----:B------:R-:W-:Y:S01]  /*11fb0*/  PRMT R23, RZ, 0x7610, R23 ;  /* 0x00007610ff177816 */ /* 0x000fe20000000017 */
[----:B------:R-:W-:Y:S02]  /*11fc0*/  @!P0 IMAD.MOV.U32 R18, RZ, RZ, R177 ;  /* 0x000000ffff128224 */ /* 0x000fe400078e00b1 */
[----:B------:R-:W4:Y:S04]  /*11fd0*/  LDL R177, [R1+0x21c] ;  /* 0x00021c0001b17983 */ /* 0x000f280000100800 */
[----:B------:R0:W4:Y:S02]  /*11fe0*/  @!P0 LDG.E.U8 R153, desc[UR40][R18.64] ;  /* 0x0000002812998981 */ /* 0x000124000c1e1100 */
[----:B0-----:R-:W-:Y:S02]  /*11ff0*/  @!P0 IMAD.MOV.U32 R18, RZ, RZ, R175 ;  /* 0x000000ffff128224 */ /* 0x001fe400078e00af */
[----:B------:R-:W-:Y:S01]  /*12000*/  @!P0 IMAD.MOV.U32 R19, RZ, RZ, R176 ;  /* 0x000000ffff138224 */ /* 0x000fe200078e00b0 */
[----:B------:R-:W4:Y:S04]  /*12010*/  LDL R175, [R1+0x29c] ;  /* 0x00029c0001af7983 */ /* 0x000f280000100800 */
[----:B------:R3:W4:Y:S01]  /*12020*/  @!P0 LDG.E.U8 R197, desc[UR40][R18.64] ;  /* 0x0000002812c58981 */ /* 0x000722000c1e1100 */
[----:B------:R-:W-:-:S03]  /*12030*/  LOP3.LUT R8, R8, 0xffff, RZ, 0xc0, !PT ;  /* 0x0000ffff08087812 */ /* 0x000fc600078ec0ff */
[----:B------:R-:W4:Y:S01]  /*12040*/  LDL R176, [R1+0x220] ;  /* 0x0002200001b07983 */ /* 0x000f220000100800 */
[----:B---3--:R-:W-:Y:S02]  /*12050*/  @!P0 IMAD.MOV.U32 R18, RZ, RZ, R173 ;  /* 0x000000ffff128224 */ /* 0x008fe400078e00ad */
[----:B------:R-:W-:Y:S01]  /*12060*/  @!P0 IMAD.MOV.U32 R19, RZ, RZ, R174 ;  /* 0x000000ffff138224 */ /* 0x000fe200078e00ae */
[----:B------:R-:W3:Y:S04]  /*12070*/  LDL R173, [R1+0x25c] ;  /* 0x00025c0001ad7983 */ /* 0x000ee80000100800 */
[----:B------:R2:W3:Y:S04]  /*12080*/  @!P0 LDG.E.U8 R195, desc[UR40][R18.64] ;  /* 0x0000002812c38981 */ /* 0x0004e8000c1e1100 */
[----:B------:R-:W3:Y:S01]  /*12090*/  LDL R174, [R1+0x2a0] ;  /* 0x0002a00001ae7983 */ /* 0x000ee20000100800 */
[----:B--2---:R-:W-:-:S02]  /*120a0*/  @!P0 IMAD.MOV.U32 R18, RZ, RZ, R5 ;  /* 0x000000ffff128224 */ /* 0x004fc400078e0005 */
[----:B------:R-:W-:Y:S01]  /*120b0*/  @!P0 IMAD.MOV.U32 R19, RZ, RZ, R17 ;  /* 0x000000ffff138224 */ /* 0x000fe200078e0011 */
[----:B------:R-:W2:Y:S04]  /*120c0*/  LDL R5, [R1+0x260] ;  /* 0x0002600001057983 */ /* 0x000ea80000100800 */
[----:B------:R0:W2:Y:S02]  /*120d0*/  @!P0 LDG.E.U8 R152, desc[UR40][R18.64] ;  /* 0x0000002812988981 */ /* 0x0000a4000c1e1100 */
[----:B0-----:R-:W-:Y:S02]  /*120e0*/  @!P0 IMAD.MOV.U32 R18, RZ, RZ, R3 ;  /* 0x000000ffff128224 */ /* 0x001fe400078e0003 */
[----:B------:R-:W-:Y:S01]  /*120f0*/  @!P0 IMAD.MOV.U32 R19, RZ, RZ, R4 ;  /* 0x000000ffff138224 */ /* 0x000fe200078e0004 */
[----:B------:R-:W-:Y:S01]  /*12100*/  LOP3.LUT R14, R14, 0xffff, RZ, 0xc0, !PT ;  /* 0x0000ffff0e0e7812 */ /* 0x000fe200078ec0ff */
[----:B------:R-:W2:Y:S04]  /*12110*/  LDL R3, [R1+0x1e0] ;  /* 0x0001e00001037983 */ /* 0x000ea80000100800 */
[----:B------:R0:W2:Y:S01]  /*12120*/  @!P0 LDG.E.U8 R23, desc[UR40][R18.64] ;  /* 0x0000002812178981 */ /* 0x0000a2000c1e1100 */
[----:B------:R-:W-:-:S02]  /*12130*/  LOP3.LUT R9, R9, 0xffff, RZ, 0xc0, !PT ;  /* 0x0000ffff09097812 */ /* 0x000fc400078ec0ff */
[----:B------:R-:W-:Y:S01]  /*12140*/  LOP3.LUT R13, R13, 0xffff, RZ, 0xc0, !PT ;  /* 0x0000ffff0d0d7812 */ /* 0x000fe200078ec0ff */
[----:B------:R-:W2:Y:S01]  /*12150*/  LDL R4, [R1+0x1dc] ;  /* 0x0001dc0001047983 */ /* 0x000ea20000100800 */
[----:B0-----:R-:W-:-:S03]  /*12160*/  @!P0 IMAD.MOV.U32 R18, RZ, RZ, R0 ;  /* 0x000000ffff128224 */ /* 0x001fc600078e0000 */
[----:B------:R-:W3:Y:S01]  /*12170*/  LDL R0, [R1+0x2e0] ;  /* 0x0002e00001007983 */ /* 0x000ee20000100800 */
[----:B----4-:R-:W-:-:S03]  /*12180*/  @!P0 IMAD.MOV.U32 R19, RZ, RZ, R2 ;  /* 0x000000ffff138224 */ /* 0x010fc600078e0002 */
[----:B------:R-:W4:Y:S01]  /*12190*/  LDL R2, [R1+0x2dc] ;  /* 0x0002dc0001027983 */ /* 0x000f220000100800 */
[----:B------:R-:W-:Y:S02]  /*121a0*/  LOP3.LUT R16, R16, 0xffff, RZ, 0xc0, !PT ;  /* 0x0000ffff10107812 */ /* 0x000fe400078ec0ff */
[----:B------:R-:W-:Y:S02]  /*121b0*/  LOP3.LUT R12, R12, 0xffff, RZ, 0xc0, !PT ;  /* 0x0000ffff0c0c7812 */ /* 0x000fe400078ec0ff */
[----:B------:R-:W-:Y:S02]  /*121c0*/  LOP3.LUT R10, R10, 0xffff, RZ, 0xc0, !PT ;  /* 0x0000ffff0a0a7812 */ /* 0x000fe400078ec0ff */
[----:B------:R-:W-:Y:S02]  /*121d0*/  LOP3.LUT R11, R11, 0xffff, RZ, 0xc0, !PT ;  /* 0x0000ffff0b0b7812 */ /* 0x000fe400078ec0ff */
[----:B------:R-:W-:Y:S02]  /*121e0*/  PRMT R14, R8, 0x3340, R14 ;  /* 0x00003340080e7816 */ /* 0x000fe4000000000e */
[----:B------:R-:W-:-:S02]  /*121f0*/  PRMT R13, R9, 0x3340, R13 ;  /* 0x00003340090d7816 */ /* 0x000fc4000000000d */
[----:B------:R-:W-:Y:S02]  /*12200*/  PRMT R12, R16, 0x3340, R12 ;  /* 0x00003340100c7816 */ /* 0x000fe4000000000c */
[----:B------:R-:W-:Y:S02]  /*12210*/  PRMT R11, R10, 0x3340, R11 ;  /* 0x000033400a0b7816 */ /* 0x000fe4000000000b */
[----:B------:R-:W-:Y:S02]  /*12220*/  PRMT R10, R14, 0x5410, R13 ;  /* 0x000054100e0a7816 */ /* 0x000fe4000000000d */
[----:B------:R-:W-:Y:S01]  /*12230*/  PRMT R11, R12, 0x5410, R11 ;  /* 0x000054100c0b7816 */ /* 0x000fe2000000000b */
[----:B---3--:R-:W-:Y:S02]  /*12240*/  @!P0 IMAD.MOV.U32 R12, RZ, RZ, R0 ;  /* 0x000000ffff0c8224 */ /* 0x008fe400078e0000 */
[----:B------:R-:W3:Y:S01]  /*12250*/  LDL R0, [R1+0x1a0] ;  /* 0x0001a00001007983 */ /* 0x000ee20000100800 */
[----:B----4-:R-:W-:-:S03]  /*12260*/  @!P0 IMAD.MOV.U32 R13, RZ, RZ, R2 ;  /* 0x000000ffff0d8224 */ /* 0x010fc600078e0002 */
[----:B------:R-:W4:Y:S01]  /*12270*/  LDL R2, [R1+0x19c] ;  /* 0x00019c0001027983 */ /* 0x000f220000100800 */
        /* <DEDUP_REMOVED lines=14> */
[----:B------:R-:W-:Y:S02]  /*12360*/  PRMT R22, RZ, 0x7610, R22 ;  /* 0x00007610ff167816 */ /* 0x000fe40000000016 */
[----:B------:R-:W-:Y:S01]  /*12370*/  PRMT R20, RZ, 0x7610, R20 ;  /* 0x00007610ff147816 */ /* 0x000fe20000000014 */
[----:B------:R0:W-:Y:S04]  /*12380*/  STS.128 [R178+UR8], R8 ;  /* 0x00000008b2007988 */ /* 0x0001e80008000c08 */
[----:B------:R1:W4:Y:S01]  /*12390*/  @!P0 LDG.E.U8 R22, desc[UR40][R18.64] ;  /* 0x0000002812168981 */ /* 0x000322000c1e1100 */
[----:B0-----:R-:W-:-:S02]  /*123a0*/  @!P0 IMAD.MOV.U32 R8, RZ, RZ, R174 ;  /* 0x000000ffff088224 */ /* 0x001fc400078e00ae */
[----:B------:R-:W-:Y:S01]  /*123b0*/  @!P0 IMAD.MOV.U32 R9, RZ, RZ, R175 ;  /* 0x000000ffff098224 */ /* 0x000fe200078e00af */
[----:B-1----:R-:W-:Y:S01]  /*123c0*/  PRMT R19, RZ, 0x7610, R19 ;  /* 0x00007610ff137816 */ /* 0x002fe20000000013 */
[----:B------:R-:W4:Y:S04]  /*123d0*/  LDL R175, [R1+0x15c] ;  /* 0x00015c0001af7983 */ /* 0x000f280000100800 */
[----:B------:R2:W4:Y:S04]  /*123e0*/  @!P0 LDG.E.U8 R20, desc[UR40][R8.64] ;  /* 0x0000002808148981 */ /* 0x000528000c1e1100 */
[----:B------:R-:W4:Y:S01]  /*123f0*/  LDL R174, [R1+0x160] ;  /* 0x0001600001ae7983 */ /* 0x000f220000100800 */
        /* <DEDUP_REMOVED lines=15> */
[----:B---3--:R-:W-:-:S02]  /*124f0*/  @!P0 IMAD.MOV.U32 R8, RZ, RZ, R0 ;  /* 0x000000ffff088224 */ /* 0x008fc400078e0000 */
[----:B------:R-:W3:Y:S01]  /*12500*/  LDL R0, [R1+0xa0] ;  /* 0x0000a00001007983 */ /* 0x000ee20000100800 */
[----:B----4-:R-:W-:-:S03]  /*12510*/  @!P0 IMAD.MOV.U32 R9, RZ, RZ, R2 ;  /* 0x000000ffff098224 */ /* 0x010fc600078e0002 */
[----:B------:R-:W4:Y:S04]  /*12520*/  LDL R2, [R1+0x9c] ;  /* 0x00009c0001027983 */ /* 0x000f280000100800 */
[----:B------:R-:W4:Y:S04]  /*12530*/  LDL.LU R183, [R1+0x18] ;  /* 0x0000180001b77983 */ /* 0x000f280000300800 */
[----:B------:R-:W4:Y:S04]  /*12540*/  LDL.LU R184, [R1+0x14] ;  /* 0x0000140001b87983 */ /* 0x000f280000300800 */
[----:B------:R-:W4:Y:S04]  /*12550*/  LDL.LU R182, [R1+0xc] ;  /* 0x00000c0001b67983 */ /* 0x000f280000300800 */
[----:B------:R-:W4:Y:S04]  /*12560*/  LDL R179, [R1+0x5c] ;  /* 0x00005c0001b37983 */ /* 0x000f280000100800 */
[----:B------:R-:W4:Y:S01]  /*12570*/  LDL R178, [R1+0x60] ;  /* 0x0000600001b27983 */ /* 0x000f220000100800 */
[----:B------:R-:W-:-:S03]  /*12580*/  PRMT R16, RZ, 0x7610, R16 ;  /* 0x00007610ff107816 */ /* 0x000fc60000000010 */
[----:B------:R-:W4:Y:S04]  /*12590*/  LDL R177, [R1+0x418] ;  /* 0x0004180001b17983 */ /* 0x000f280000100800 */
[----:B------:R-:W4:Y:S01]  /*125a0*/  LDL R176, [R1+0x41c] ;  /* 0x00041c0001b07983 */ /* 0x000f220000100800 */
[----:B------:R-:W-:-:S03]  /*125b0*/  PRMT R15, RZ, 0x7610, R15 ;  /* 0x00007610ff0f7816 */ /* 0x000fc6000000000f */
[----:B------:R0:W4:Y:S01]  /*125c0*/  @!P0 LDG.E.U8 R16, desc[UR40][R8.64] ;  /* 0x0000002808108981 */ /* 0x000122000c1e1100 */
[----:B------:R-:W-:Y:S02]  /*125d0*/  PRMT R21, RZ, 0x7610, R21 ;  /* 0x00007610ff157816 */ /* 0x000fe40000000015 */
[----:B------:R-:W-:Y:S01]  /*125e0*/  PRMT R14, RZ, 0x7610, R14 ;  /* 0x00007610ff0e7816 */ /* 0x000fe2000000000e */
[----:B------:R-:W4:Y:S04]  /*125f0*/  LDL R181, [R1+0x860] ;  /* 0x0008600001b57983 */ /* 0x000f280000100800 */
[----:B------:R1:W4:Y:S01]  /*12600*/  @!P0 LDG.E.U8 R21, desc[UR40][R12.64] ;  /* 0x000000280c158981 */ /* 0x000322000c1e1100 */
[----:B------:R-:W-:Y:S02]  /*12610*/  PRMT R11, RZ, 0x7610, R11 ;  /* 0x00007610ff0b7816 */ /* 0x000fe4000000000b */
[----:B------:R-:W-:Y:S01]  /*12620*/  PRMT R193, RZ, 0x7610, R193 ;  /* 0x00007610ffc17816 */ /* 0x000fe200000000c1 */
[----:B------:R-:W4:Y:S01]  /*12630*/  LDL R180, [R1+0x294] ;  /* 0x0002940001b47983 */ /* 0x000f220000100800 */
[----:B0-----:R-:W-:-:S03]  /*12640*/  @!P0 IMAD.MOV.U32 R9, RZ, RZ, R175 ;  /* 0x000000ffff098224 */ /* 0x001fc600078e00af */
[----:B------:R-:W4:Y:S01]  /*12650*/  LDL R175, [R1+0x3d4] ;  /* 0x0003d40001af7983 */ /* 0x000f220000100800 */
[----:B------:R-:W-:-:S03]  /*12660*/  @!P0 IMAD.MOV.U32 R8, RZ, RZ, R174 ;  /* 0x000000ffff088224 */ /* 0x000fc600078e00ae */
[----:B------:R-:W4:Y:S04]  /*12670*/  LDL R174, [R1+0x3d8] ;  /* 0x0003d80001ae7983 */ /* 0x000f280000100800 */
[----:B------:R2:W4:Y:S01]  /*12680*/  @!P0 LDG.E.U8 R15, desc[UR40][R8.64] ;  /* 0x00000028080f8981 */ /* 0x000522000c1e1100 */
[----:B-1----:R-:W-:Y:S01]  /*12690*/  PRMT R13, RZ, 0x7610, R13 ;  /* 0x00007610ff0d7816 */ /* 0x002fe2000000000d */
[----:B--2---:R-:W-:Y:S02]  /*126a0*/  @!P0 IMAD.MOV.U32 R8, RZ, RZ, R5 ;  /* 0x000000ffff088224 */ /* 0x004fe400078e0005 */
[----:B------:R-:W-:Y:S01]  /*126b0*/  @!P0 IMAD.MOV.U32 R9, RZ, RZ, R173 ;  /* 0x000000ffff098224 */ /* 0x000fe200078e00ad */
[----:B------:R-:W2:Y:S04]  /*126c0*/  LDL R5, [R1+0x398] ;  /* 0x0003980001057983 */ /* 0x000ea80000100800 */
[----:B------:R-:W2:Y:S04]  /*126d0*/  LDL R173, [R1+0x394] ;  /* 0x0003940001ad7983 */ /* 0x000ea80000100800 */
[----:B------:R0:W2:Y:S02]  /*126e0*/  @!P0 LDG.E.U8 R14, desc[UR40][R8.64] ;  /* 0x00000028080e8981 */ /* 0x0000a4000c1e1100 */
[----:B0-----:R-:W-:-:S02]  /*126f0*/  @!P0 IMAD.MOV.U32 R8, RZ, RZ, R3 ;  /* 0x000000ffff088224 */ /* 0x001fc400078e0003 */
[----:B------:R-:W2:Y:S01]  /*12700*/  LDL R3, [R1+0x358] ;  /* 0x0003580001037983 */ /* 0x000ea20000100800 */
[----:B------:R-:W-:-:S03]  /*12710*/  @!P0 IMAD.MOV.U32 R9, RZ, RZ, R4 ;  /* 0x000000ffff098224 */ /* 0x000fc600078e0004 */
[----:B------:R-:W2:Y:S04]  /*12720*/  LDL R4, [R1+0x354] ;  /* 0x0003540001047983 */ /* 0x000ea80000100800 */
[----:B------:R3:W2:Y:S02]  /*12730*/  @!P0 LDG.E.U8 R13, desc[UR40][R8.64] ;  /* 0x00000028080d8981 */ /* 0x0006a4000c1e1100 */
[----:B---3--:R-:W-:Y:S02]  /*12740*/  @!P0 IMAD.MOV.U32 R8, RZ, RZ, R0 ;  /* 0x000000ffff088224 */ /* 0x008fe400078e0000 */
[----:B------:R-:W3:Y:S01]  /*12750*/  LDL R0, [R1+0x318] ;  /* 0x0003180001007983 */ /* 0x000ee20000100800 */
[----:B----4-:R-:W-:-:S03]  /*12760*/  @!P0 IMAD.MOV.U32 R9, RZ, RZ, R2 ;  /* 0x000000ffff098224 */ /* 0x010fc600078e0002 */
[----:B------:R-:W4:Y:S01]  /*12770*/  LDL R2, [R1+0x314] ;  /* 0x0003140001027983 */ /* 0x000f220000100800 */
[----:B------:R-:W-:-:S06]  /*12780*/  PRMT R12, RZ, 0x7610, R12 ;  /* 0x00007610ff0c7816 */ /* 0x000fcc000000000c */
[----:B------:R0:W4:Y:S02]  /*12790*/  @!P0 LDG.E.U8 R12, desc[UR40][R8.64] ;  /* 0x00000028080c8981 */ /* 0x000124000c1e1100 */
[----:B0-----:R-:W-:Y:S02]  /*127a0*/  @!P0 IMAD.MOV.U32 R9, RZ, RZ, R179 ;  /* 0x000000ffff098224 */ /* 0x001fe400078e00b3 */
[----:B------:R-:W-:Y:S01]  /*127b0*/  @!P0 IMAD.MOV.U32 R8, RZ, RZ, R178 ;  /* 0x000000ffff088224 */ /* 0x000fe200078e00b2 */
[----:B------:R-:W-:Y:S01]  /*127c0*/  PRMT R189, RZ, 0x7610, R189 ;  /* 0x00007610ffbd7816 */ /* 0x000fe200000000bd */
[----:B------:R-:W4:Y:S04]  /*127d0*/  LDL R179, [R1+0x254] ;  /* 0x0002540001b37983 */ /* 0x000f280000100800 */
[----:B------:R0:W4:Y:S01]  /*127e0*/  @!P0 LDG.E.U8 R11, desc[UR40][R8.64] ;  /* 0x00000028080b8981 */ /* 0x000122000c1e1100 */
[----:B------:R-:W-:-:S02]  /*127f0*/  PRMT R10, RZ, 0x7610, R10 ;  /* 0x00007610ff0a7816 */ /* 0x000fc4000000000a */
[----:B------:R-:W-:Y:S01]  /*12800*/  LOP3.LUT R161, R161, 0xffff, RZ, 0xc0, !PT ;  /* 0x0000ffffa1a17812 */ /* 0x000fe200078ec0ff */
[----:B------:R-:W4:Y:S01]  /*12810*/  LDL R178, [R1+0x214] ;  /* 0x0002140001b27983 */ /* 0x000f220000100800 */
[----:B0-----:R-:W-:Y:S02]  /*12820*/  @!P0 IMAD.MOV.U32 R8, RZ, RZ, R176 ;  /* 0x000000ffff088224 */ /* 0x001fe400078e00b0 */
[----:B------:R-:W-:Y:S01]  /*12830*/  @!P0 IMAD.MOV.U32 R9, RZ, RZ, R177 ;  /* 0x000000ffff098224 */ /* 0x000fe200078e00b1 */
[----:B------:R-:W-:Y:S01]  /*12840*/  LOP3.LUT R162, R162, 0xffff, RZ, 0xc0, !PT ;  /* 0x0000ffffa2a27812 */ /* 0x000fe200078ec0ff */
[----:B------:R-:W4:Y:S04]  /*12850*/  LDL R177, [R1+0x1d4] ;  /* 0x0001d40001b17983 */ /* 0x000f280000100800 */
[----:B------:R0:W4:Y:S01]  /*12860*/  @!P0 LDG.E.U8 R193, desc[UR40][R8.64] ;  /* 0x0000002808c18981 */ /* 0x000122000c1e1100 */
[----:B------:R-:W-:-:S02]  /*12870*/  LOP3.LUT R163, R163, 0xffff, RZ, 0xc0, !PT ;  /* 0x0000ffffa3a37812 */ /* 0x000fc400078ec0ff */
[----:B------:R-:W-:Y:S01]  /*12880*/  LOP3.LUT R168, R168, 0xffff, RZ, 0xc0, !PT ;  /* 0x0000ffffa8a87812 */ /* 0x000fe200078ec0ff */
[----:B------:R-:W4:Y:S01]  /*12890*/  LDL R176, [R1+0x1d8] ;  /* 0x0001d80001b07983 */ /* 0x000f220000100800 */
[----:B0-----:R-:W-:Y:S02]  /*128a0*/  @!P0 IMAD.MOV.U32 R9, RZ, RZ, R175 ;  /* 0x000000ffff098224 */ /* 0x001fe400078e00af */
[----:B------:R-:W-:-:S05]  /*128b0*/  @!P0 IMAD.MOV.U32 R8, RZ, RZ, R174 ;  /* 0x000000ffff088224 */ /* 0x000fca00078e00ae */
[----:B------:R2:W4:Y:S02]  /*128c0*/  @!P0 LDG.E.U8 R189, desc[UR40][R8.64] ;  /* 0x0000002808bd8981 */ /* 0x000524000c1e1100 */
[----:B--2---:R-:W-:Y:S02]  /*128d0*/  @!P0 IMAD.MOV.U32 R8, RZ, RZ, R5 ;  /* 0x000000ffff088224 */ /* 0x004fe400078e0005 */
[----:B------:R-:W2:Y:S01]  /*128e0*/  LDL R5, [R1+0x298] ;  /* 0x0002980001057983 */ /* 0x000ea20000100800 */
[----:B------:R-:W-:-:S05]  /*128f0*/  @!P0 IMAD.MOV.U32 R9, RZ, RZ, R173 ;  /* 0x000000ffff098224 */ /* 0x000fca00078e00ad */
[----:B------:R0:W2:Y:S02]  /*12900*/  @!P0 LDG.E.U8 R10, desc[UR40][R8.64] ;  /* 0x00000028080a8981 */ /* 0x0000a4000c1e1100 */
[----:B0-----:R-:W-:Y:S01]  /*12910*/  PRMT R9, RZ, 0x7610, R9 ;  /* 0x00007610ff097816 */ /* 0x001fe20000000009 */
[----:B------:R-:W-:Y:S02]  /*12920*/  @!P0 IMAD.MOV.U32 R174, RZ, RZ, R3 ;  /* 0x000000ffffae8224 */ /* 0x000fe400078e0003 */
        /* <DEDUP_REMOVED lines=8> */
[----:B------:R-:W-:Y:S02]  /*129b0*/  LOP3.LUT R169, R169, 0xffff, RZ, 0xc0, !PT ;  /* 0x0000ffffa9a97812 */ /* 0x000fe400078ec0ff */
[----:B------:R-:W-:Y:S02]  /*129c0*/  LOP3.LUT R170, R170, 0xffff, RZ, 0xc0, !PT ;  /* 0x0000ffffaaaa7812 */ /* 0x000fe400078ec0ff */
[----:B------:R-:W-:Y:S02]  /*129d0*/  PRMT R161, R161, 0x3340, R162 ;  /* 0x00003340a1a17816 */ /* 0x000fe400000000a2 */
[----:B------:R-:W-:Y:S02]  /*129e0*/  PRMT R168, R163, 0x3340, R168 ;  /* 0x00003340a3a87816 */ /* 0x000fe400000000a8 */
[----:B------:R-:W-:-:S04]  /*129f0*/  PRMT R162, R169, 0x3340, R170 ;  /* 0x00003340a9a27816 */ /* 0x000fc800000000aa */
[----:B------:R-:W-:Y:S01]  /*12a00*/  PRMT R162, R168, 0x5410, R162 ;  /* 0x00005410a8a27816 */ /* 0x000fe200000000a2 */
[----:B---3--:R-:W-:Y:S02]  /*12a10*/  @!P0 IMAD.MOV.U32 R168, RZ, RZ, R0 ;  /* 0x000000ffffa88224 */ /* 0x008fe400078e0000 */
[----:B------:R-:W3:Y:S01]  /*12a20*/  LDL R0, [R1+0x198] ;  /* 0x0001980001007983 */ /* 0x000ee20000100800 */
[----:B----4-:R-:W-:-:S03]  /*12a30*/  @!P0 IMAD.MOV.U32 R169, RZ, RZ, R2 ;  /* 0x000000ffffa98224 */ /* 0x010fc600078e0002 */
        /* <DEDUP_REMOVED lines=11> */
[----:B------:R-:W-:Y:S01]  /*12af0*/  LOP3.LUT R203, R203, 0xffff, RZ, 0xc0, !PT ;  /* 0x0000ffffcbcb7812 */ /* 0x000fe200078ec0ff */
[----:B------:R-:W4:Y:S01]  /*12b00*/  LDL R183, [R1+0x30c] ;  /* 0x00030c0001b77983 */ /* 0x000f220000100800 */
[----:B------:R-:W-:Y:S02]  /*12b10*/  LOP3.LUT R199, R199, 0xffff, RZ, 0xc0, !PT ;  /* 0x0000ffffc7c77812 */ /* 0x000fe400078ec0ff */
[----:B0-----:R-:W-:Y:S01]  /*12b20*/  LOP3.LUT R174, R184, 0xffff, RZ, 0xc0, !PT ;  /* 0x0000ffffb8ae7812 */ /* 0x001fe200078ec0ff */
[----:B------:R-:W4:Y:S01]  /*12b30*/  LDL R187, [R1+0x14c] ;  /* 0x00014c0001bb7983 */ /* 0x000f220000100800 */
[----:B------:R-:W-:Y:S02]  /*12b40*/  LOP3.LUT R175, R182, 0xffff, RZ, 0xc0, !PT ;  /* 0x0000ffffb6af7812 */ /* 0x000fe400078ec0ff */
[----:B------:R-:W-:Y:S01]  /*12b50*/  PRMT R173, R173, 0x3340, R174 ;  /* 0x00003340adad7816 */ /* 0x000fe200000000ae */
[----:B------:R-:W4:Y:S01]  /*12b60*/  LDL R182, [R1+0x310] ;  /* 0x0003100001b67983 */ /* 0x000f220000100800 */
[----:B------:R-:W-:-:S02]  /*12b70*/  PRMT R6, R175, 0x3340, R6 ;  /* 0x00003340af067816 */ /* 0x000fc40000000006 */
[----:B------:R-:W-:Y:S01]  /*12b80*/  PRMT R7, R7, 0x3340, R160 ;  /* 0x0000334007077816 */ /* 0x000fe200000000a0 */
[----:B------:R-:W4:Y:S01]  /*12b90*/  LDL R174, [R1+0x98] ;  /* 0x0000980001ae7983 */ /* 0x000f220000100800 */
[----:B------:R-:W-:Y:S02]  /*12ba0*/  PRMT R171, R171, 0x3340, R172 ;  /* 0x00003340abab7816 */ /* 0x000fe400000000ac */
[----:B------:R-:W-:Y:S01]  /*12bb0*/  PRMT R163, R203, 0x3340, R199 ;  /* 0x00003340cba37816 */ /* 0x000fe200000000c7 */
[----:B------:R-:W4:Y:S01]  /*12bc0*/  LDL R172, [R1+0xd8] ;  /* 0x0000d80001ac7983 */ /* 0x000f220000100800 */
[----:B------:R-:W-:Y:S02]  /*12bd0*/  PRMT R160, R173, 0x5410, R6 ;  /* 0x00005410ada07816 */ /* 0x000fe40000000006 */
[----:B------:R-:W-:Y:S01]  /*12be0*/  PRMT R161, R7, 0x5410, R161 ;  /* 0x0000541007a17816 */ /* 0x000fe200000000a1 */
[----:B------:R-:W4:Y:S01]  /*12bf0*/  LDL R173, [R1+0xd4] ;  /* 0x0000d40001ad7983 */ /* 0x000f220000100800 */
[----:B------:R-:W-:-:S03]  /*12c00*/  PRMT R163, R171, 0x5410, R163 ;  /* 0x00005410aba37816 */ /* 0x000fc600000000a3 */
[----:B------:R-:W4:Y:S04]  /*12c10*/  LDL R175, [R1+0x94] ;  /* 0x0000940001af7983 */ /* 0x000f280000100800 */
[----:B------:R2:W-:Y:S01]  /*12c20*/  STS.128 [R181+UR8], R160 ;  /* 0x000000a0b5007988 */ /* 0x0005e20008000c08 */
[----:B------:R-:W-:Y:S02]  /*12c30*/  PRMT R7, RZ, 0x7610, R7 ;  /* 0x00007610ff077816 */ /* 0x000fe40000000007 */
[----:B------:R-:W-:Y:S01]  /*12c40*/  PRMT R6, RZ, 0x7610, R6 ;  /* 0x00007610ff067816 */ /* 0x000fe20000000006 */
[----:B------:R-:W4:Y:S04]  /*12c50*/  LDL R184, [R1+0x20c] ;  /* 0x00020c0001b87983 */ /* 0x000f280000100800 */
[----:B------:R0:W4:Y:S04]  /*12c60*/  @!P0 LDG.E.U8 R7, desc[UR40][R168.64] ;  /* 0x00000028a8078981 */ /* 0x000128000c1e1100 */
[----:B------:R-:W4:Y:S01]  /*12c70*/  LDL R186, [R1+0x150] ;  /* 0x0001500001ba7983 */ /* 0x000f220000100800 */
[----:B--2---:R-:W-:Y:S01]  /*12c80*/  @!P0 IMAD.MOV.U32 R162, RZ, RZ, R5 ;  /* 0x000000ffffa28224 */ /* 0x004fe200078e0005 */
[----:B------:R-:W-:-:S02]  /*12c90*/  PRMT R160, RZ, 0x7610, R160 ;  /* 0x00007610ffa07816 */ /* 0x000fc400000000a0 */
[----:B------:R-:W2:Y:S01]  /*12ca0*/  LDL R5, [R1+0x158] ;  /* 0x0001580001057983 */ /* 0x000ea20000100800 */
[----:B------:R-:W-:Y:S01]  /*12cb0*/  @!P0 IMAD.MOV.U32 R163, RZ, RZ, R180 ;  /* 0x000000ffffa38224 */ /* 0x000fe200078e00b4 */
[----:B------:R-:W-:Y:S01]  /*12cc0*/  PRMT R161, RZ, 0x7610, R161 ;  /* 0x00007610ffa17816 */ /* 0x000fe200000000a1 */
[----:B0-----:R-:W-:Y:S01]  /*12cd0*/  @!P0 IMAD.MOV.U32 R168, RZ, RZ, R4 ;  /* 0x000000ffffa88224 */ /* 0x001fe200078e0004 */
[----:B------:R-:W2:Y:S01]  /*12ce0*/  LDL R181, [R1+0x2cc] ;  /* 0x0002cc0001b57983 */ /* 0x000ea20000100800 */
[----:B------:R-:W-:-:S03]  /*12cf0*/  @!P0 IMAD.MOV.U32 R169, RZ, RZ, R178 ;  /* 0x000000ffffa98224 */ /* 0x000fc600078e00b2 */
[----:B------:R0:W2:Y:S04]  /*12d00*/  @!P0 LDG.E.U8 R6, desc[UR40][R162.64] ;  /* 0x00000028a2068981 */ /* 0x0000a8000c1e1100 */
[----:B------:R-:W2:Y:S04]  /*12d10*/  LDL R4, [R1+0x114] ;  /* 0x0001140001047983 */ /* 0x000ea80000100800 */
[----:B------:R1:W2:Y:S01]  /*12d20*/  @!P0 LDG.E.U8 R161, desc[UR40][R168.64] ;  /* 0x00000028a8a18981 */ /* 0x0002a2000c1e1100 */
[----:B0-----:R-:W-:Y:S02]  /*12d30*/  @!P0 IMAD.MOV.U32 R162, RZ, RZ, R3 ;  /* 0x000000ffffa28224 */ /* 0x001fe400078e0003 */
[----:B------:R-:W-:Y:S01]  /*12d40*/  @!P0 IMAD.MOV.U32 R163, RZ, RZ, R179 ;  /* 0x000000ffffa38224 */ /* 0x000fe200078e00b3 */
[----:B------:R-:W2:Y:S04]  /*12d50*/  LDL R3, [R1+0x118] ;  /* 0x0001180001037983 */ /* 0x000ea80000100800 */
[----:B------:R0:W2:Y:S01]  /*12d60*/  @!P0 LDG.E.U8 R160, desc[UR40][R162.64] ;  /* 0x00000028a2a08981 */ /* 0x0000a2000c1e1100 */
[----:B-1----:R-:W-:-:S02]  /*12d70*/  @!P0 IMAD.MOV.U32 R168, RZ, RZ, R176 ;  /* 0x000000ffffa88224 */ /* 0x002fc400078e00b0 */
[----:B------:R-:W-:Y:S01]  /*12d80*/  @!P0 IMAD.MOV.U32 R169, RZ, RZ, R177 ;  /* 0x000000ffffa98224 */ /* 0x000fe200078e00b1 */
[----:B------:R-:W2:Y:S04]  /*12d90*/  LDL R176, [R1+0x410] ;  /* 0x0004100001b07983 */ /* 0x000ea80000100800 */
[----:B------:R-:W2:Y:S01]  /*12da0*/  LDL R178, [R1+0x34c] ;  /* 0x00034c0001b27983 */ /* 0x000ea20000100800 */
[----:B0-----:R-:W-:-:S03]  /*12db0*/  PRMT R162, RZ, 0x7610, R162 ;  /* 0x00007610ffa27816 */ /* 0x001fc600000000a2 */
[----:B------:R-:W2:Y:S04]  /*12dc0*/  LDL R180, [R1+0x2d0] ;  /* 0x0002d00001b47983 */ /* 0x000ea80000100800 */
[----:B------:R3:W2:Y:S04]  /*12dd0*/  @!P0 LDG.E.U8 R162, desc[UR40][R168.64] ;  /* 0x00000028a8a28981 */ /* 0x0006a8000c1e1100 */
[----:B------:R-:W2:Y:S04]  /*12de0*/  LDL R249, [R1+0x10c] ;  /* 0x00010c0001f97983 */ /* 0x000ea80000100800 */
[----:B------:R-:W2:Y:S04]  /*12df0*/  LDL R191, [R1+0x110] ;  /* 0x0001100001bf7983 */ /* 0x000ea80000100800 */
[----:B------:R-:W2:Y:S01]  /*12e00*/  LDL R190, [R1+0xcc] ;  /* 0x0000cc0001be7983 */ /* 0x000ea20000100800 */
[----:B------:R-:W-:-:S03]  /*12e10*/  PRMT R188, RZ, 0x7610, R188 ;  /* 0x00007610ffbc7816 */ /* 0x000fc600000000bc */
[----:B------:R-:W2:Y:S01]  /*12e20*/  LDL R250, [R1+0x3c4] ;  /* 0x0003c40001fa7983 */ /* 0x000ea20000100800 */
[----:B---3--:R-:W-:-:S03]  /*12e30*/  @!P0 IMAD.MOV.U32 R168, RZ, RZ, R0 ;  /* 0x000000ffffa88224 */ /* 0x008fc600078e0000 */
[----:B------:R-:W3:Y:S01]  /*12e40*/  LDL R0, [R1+0x58] ;  /* 0x0000580001007983 */ /* 0x000ee20000100800 */
[----:B----4-:R-:W-:-:S03]  /*12e50*/  @!P0 IMAD.MOV.U32 R169, RZ, RZ, R2 ;  /* 0x000000ffffa98224 */ /* 0x010fc600078e0002 */
[----:B------:R-:W4:Y:S01]  /*12e60*/  LDL R2, [R1+0x54] ;  /* 0x0000540001027983 */ /* 0x000f220000100800 */
[----:B------:R-:W-:-:S06]  /*12e70*/  PRMT R163, RZ, 0x7610, R163 ;  /* 0x00007610ffa37816 */ /* 0x000fcc00000000a3 */
[----:B------:R0:W4:Y:S01]  /*12e80*/  @!P0 LDG.E.U8 R163, desc[UR40][R168.64] ;  /* 0x00000028a8a38981 */ /* 0x000122000c1e1100 */
[----:B------:R-:W-:Y:S01]  /*12e90*/  @!P0 IMAD.MOV.U32 R171, RZ, RZ, R170 ;  /* 0x000000ffffab8224 */ /* 0x000fe200078e00aa */
[----:B0-----:R-:W-:Y:S02]  /*12ea0*/  PRMT R168, RZ, 0x7610, R168 ;  /* 0x00007610ffa87816 */ /* 0x001fe400000000a8 */
[----:B------:R-:W-:Y:S01]  /*12eb0*/  PRMT R169, RZ, 0x7610, R169 ;  /* 0x00007610ffa97816 */ /* 0x000fe200000000a9 */
[----:B--2---:R-:W-:Y:S02]  /*12ec0*/  @!P0 IMAD.MOV.U32 R170, RZ, RZ, R5 ;  /* 0x000000ffffaa8224 */ /* 0x004fe400078e0005 */
[----:B------:R-:W2:Y:S04]  /*12ed0*/  LDL R5, [R1+0x414] ;  /* 0x0004140001057983 */ /* 0x000ea80000100800 */
[----:B------:R0:W2:Y:S02]  /*12ee0*/  @!P0 LDG.E.U8 R168, desc[UR40][R170.64] ;  /* 0x00000028aaa88981 */ /* 0x0000a4000c1e1100 */
[----:B0-----:R-:W-:-:S02]  /*12ef0*/  @!P0 IMAD.MOV.U32 R171, RZ, RZ, R4 ;  /* 0x000000ffffab8224 */ /* 0x001fc400078e0004 */
[----:B------:R-:W2:Y:S01]  /*12f00*/  LDL R4, [R1+0x3cc] ;  /* 0x0003cc0001047983 */ /* 0x000ea20000100800 */
[----:B------:R-:W-:-:S03]  /*12f10*/  @!P0 IMAD.MOV.U32 R170, RZ, RZ, R3 ;  /* 0x000000ffffaa8224 */ /* 0x000fc600078e0003 */
[----:B------:R-:W2:Y:S04]  /*12f20*/  LDL R3, [R1+0x3d0] ;  /* 0x0003d00001037983 */ /* 0x000ea80000100800 */
[----:B------:R0:W2:Y:S02]  /*12f30*/  @!P0 LDG.E.U8 R169, desc[UR40][R170.64] ;  /* 0x00000028aaa98981 */ /* 0x0000a4000c1e1100 */
[----:B0-----:R-:W-:-:S06]  /*12f40*/  PRMT R170, RZ, 0x7610, R170 ;  /* 0x00007610ffaa7816 */ /* 0x001fcc00000000aa */
[----:B------:R0:W2:Y:S02]  /*12f50*/  @!P0 LDG.E.U8 R170, desc[UR40][R172.64] ;  /* 0x00000028acaa8981 */ /* 0x0000a4000c1e1100 */
[----:B0-----:R-:W-:Y:S02]  /*12f60*/  @!P0 IMAD.MOV.U32 R172, RZ, RZ, R174 ;  /* 0x000000ffffac8224 */ /* 0x001fe400078e00ae */
[----:B------:R-:W-:Y:S02]  /*12f70*/  @!P0 IMAD.MOV.U32 R173, RZ, RZ, R175 ;  /* 0x000000ffffad8224 */ /* 0x000fe400078e00af */
[----:B---3--:R-:W-:Y:S02]  /*12f80*/  @!P0 IMAD.MOV.U32 R174, RZ, RZ, R0 ;  /* 0x000000ffffae8224 */ /* 0x008fe400078e0000 */
[----:B------:R-:W3:Y:S01]  /*12f90*/  LDL R0, [R1+0x390] ;  /* 0x0003900001007983 */ /* 0x000ee20000100800 */
[----:B----4-:R-:W-:-:S03]  /*12fa0*/  @!P0 IMAD.MOV.U32 R175, RZ, RZ, R2 ;  /* 0x000000ffffaf8224 */ /* 0x010fc600078e0002 */
[----:B------:R-:W4:Y:S01]  /*12fb0*/  LDL R2, [R1+0x38c] ;  /* 0x00038c0001027983 */ /* 0x000f220000100800 */
[----:B------:R-:W-:-:S06]  /*12fc0*/  PRMT R171, RZ, 0x7610, R171 ;  /* 0x00007610ffab7816 */ /* 0x000fcc00000000ab */
[----:B------:R0:W4:Y:S02]  /*12fd0*/  @!P0 LDG.E.U8 R171, desc[UR40][R172.64] ;  /* 0x00000028acab8981 */ /* 0x000124000c1e1100 */
[----:B0-----:R-:W-:-:S06]  /*12fe0*/  PRMT R172, RZ, 0x7610, R172 ;  /* 0x00007610ffac7816 */ /* 0x001fcc00000000ac */
[----:B------:R0:W4:Y:S01]  /*12ff0*/  @!P0 LDG.E.U8 R172, desc[UR40][R174.64] ;  /* 0x00000028aeac8981 */ /* 0x000122000c1e1100 */
[----:B------:R-:W-:Y:S01]  /*13000*/  PRMT R173, RZ, 0x7610, R173 ;  /* 0x00007610ffad7816 */ /* 0x000fe200000000ad */
[----:B0-----:R-:W-:Y:S02]  /*13010*/  @!P0 IMAD.MOV.U32 R175, RZ, RZ, R176 ;  /* 0x000000ffffaf8224 */ /* 0x001fe400078e00b0 */
[----:B--2---:R-:W-:Y:S02]  /*13020*/  @!P0 IMAD.MOV.U32 R174, RZ, RZ, R5 ;  /* 0x000000ffffae8224 */ /* 0x004fe400078e0005 */
[----:B------:R-:W2:Y:S04]  /*13030*/  LDL R5, [R1+0x350] ;  /* 0x0003500001057983 */ /* 0x000ea80000100800 */
[----:B------:R0:W2:Y:S02]  /*13040*/  @!P0 LDG.E.U8 R173, desc[UR40][R174.64] ;  /* 0x00000028aead8981 */ /* 0x0000a4000c1e1100 */
[----:B0-----:R-:W-:Y:S01]  /*13050*/  PRMT R174, RZ, 0x7610, R174 ;  /* 0x00007610ffae7816 */ /* 0x001fe200000000ae */
[----:B------:R-:W-:-:S02]  /*13060*/  @!P0 IMAD.MOV.U32 R177, RZ, RZ, R4 ;  /* 0x000000ffffb18224 */ /* 0x000fc400078e0004 */
        /* <DEDUP_REMOVED lines=8> */
[----:B------:R-:W-:Y:S01]  /*130f0*/  PRMT R175, RZ, 0x7610, R175 ;  /* 0x00007610ffaf7816 */ /* 0x000fe200000000af */
[----:B------:R-:W-:-:S05]  /*13100*/  @!P0 IMAD.MOV.U32 R179, RZ, RZ, R178 ;  /* 0x000000ffffb38224 */ /* 0x000fca00078e00b2 */
[----:B------:R0:W4:Y:S02]  /*13110*/  @!P0 LDG.E.U8 R175, desc[UR40][R176.64] ;  /* 0x00000028b0af8981 */ /* 0x000124000c1e1100 */
[----:B0-----:R-:W-:Y:S02]  /*13120*/  PRMT R176, RZ, 0x7610, R176 ;  /* 0x00007610ffb07816 */ /* 0x001fe400000000b0 */
[----:B------:R-:W-:Y:S01]  /*13130*/  PRMT R177, RZ, 0x7610, R177 ;  /* 0x00007610ffb17816 */ /* 0x000fe200000000b1 */
[----:B--2---:R-:W-:Y:S02]  /*13140*/  @!P0 IMAD.MOV.U32 R178, RZ, RZ, R5 ;  /* 0x000000ffffb28224 */ /* 0x004fe400078e0005 */
[----:B------:R-:W2:Y:S04]  /*13150*/  LDL R5, [R1+0x210] ;  /* 0x0002100001057983 */ /* 0x000ea80000100800 */
[----:B------:R0:W2:Y:S02]  /*13160*/  @!P0 LDG.E.U8 R176, desc[UR40][R178.64] ;  /* 0x00000028b2b08981 */ /* 0x0000a4000c1e1100 */
[----:B0-----:R-:W-:-:S02]  /*13170*/  @!P0 IMAD.MOV.U32 R178, RZ, RZ, R182 ;  /* 0x000000ffffb28224 */ /* 0x001fc400078e00b6 */
[----:B------:R-:W-:-:S05]  /*13180*/  @!P0 IMAD.MOV.U32 R179, RZ, RZ, R183 ;  /* 0x000000ffffb38224 */ /* 0x000fca00078e00b7 */
[----:B------:R0:W2:Y:S02]  /*13190*/  @!P0 LDG.E.U8 R177, desc[UR40][R178.64] ;  /* 0x00000028b2b18981 */ /* 0x0000a4000c1e1100 */
[----:B0-----:R-:W-:-:S06]  /*131a0*/  PRMT R178, RZ, 0x7610, R178 ;  /* 0x00007610ffb27816 */ /* 0x001fcc00000000b2 */
[----:B------:R0:W2:Y:S02]  /*131b0*/  @!P0 LDG.E.U8 R178, desc[UR40][R180.64] ;  /* 0x00000028b4b28981 */ /* 0x0000a4000c1e1100 */
[----:B0-----:R-:W-:Y:S02]  /*131c0*/  @!P0 IMAD.MOV.U32 R180, RZ, RZ, R3 ;  /* 0x000000ffffb48224 */ /* 0x001fe400078e0003 */
[----:B------:R-:W-:Y:S01]  /*131d0*/  @!P0 IMAD.MOV.U32 R181, RZ, RZ, R4 ;  /* 0x000000ffffb58224 */ /* 0x000fe200078e0004 */
[----:B------:R-:W2:Y:S04]  /*131e0*/  LDL R3, [R1+0x1d0] ;  /* 0x0001d00001037983 */ /* 0x000ea80000100800 */
[----:B------:R-:W2:Y:S01]  /*131f0*/  LDL R4, [R1+0x1cc] ;  /* 0x0001cc0001047983 */ /* 0x000ea20000100800 */
[----:B---3--:R-:W-:-:S03]  /*13200*/  @!P0 IMAD.MOV.U32 R182, RZ, RZ, R0 ;  /* 0x000000ffffb68224 */ /* 0x008fc600078e0000 */
[----:B------:R-:W3:Y:S01]  /*13210*/  LDL R0, [R1+0x190] ;  /* 0x0001900001007983 */ /* 0x000ee20000100800 */
[----:B----4-:R-:W-:-:S03]  /*13220*/  @!P0 IMAD.MOV.U32 R183, RZ, RZ, R2 ;  /* 0x000000ffffb78224 */ /* 0x010fc600078e0002 */
[----:B------:R-:W4:Y:S01]  /*13230*/  LDL R2, [R1+0x18c] ;  /* 0x00018c0001027983 */ /* 0x000f220000100800 */
[----:B------:R-:W-:-:S06]  /*13240*/  PRMT R179, RZ, 0x7610, R179 ;  /* 0x00007610ffb37816 */ /* 0x000fcc00000000b3 */
[----:B------:R0:W4:Y:S02]  /*13250*/  @!P0 LDG.E.U8 R179, desc[UR40][R180.64] ;  /* 0x00000028b4b38981 */ /* 0x000124000c1e1100 */
[----:B0-----:R-:W-:Y:S02]  /*13260*/  PRMT R180, RZ, 0x7610, R180 ;  /* 0x00007610ffb47816 */ /* 0x001fe400000000b4 */
[----:B------:R-:W-:-:S04]  /*13270*/  PRMT R181, RZ, 0x7610, R181 ;  /* 0x00007610ffb57816 */ /* 0x000fc800000000b5 */
[----:B------:R0:W4:Y:S02]  /*13280*/  @!P0 LDG.E.U8 R180, desc[UR40][R182.64] ;  /* 0x00000028b6b48981 */ /* 0x000124000c1e1100 */
        /* <DEDUP_REMOVED lines=20> */
[----:B------:R-:W-:Y:S02]  /*133d0*/  @!P0 IMAD.MOV.U32 R187, RZ, RZ, R249 ;  /* 0x000000ffffbb8224 */ /* 0x000fe400078e00f9 */
[----:B------:R-:W-:Y:S01]  /*133e0*/  @!P0 IMAD.MOV.U32 R191, RZ, RZ, R190 ;  /* 0x000000ffffbf8224 */ /* 0x000fe200078e00be */
[----:B------:R-:W4:Y:S04]  /*133f0*/  LDL R249, [R1+0x3c8] ;  /* 0x0003c80001f97983 */ /* 0x000f280000100800 */
[----:B------:R0:W4:Y:S02]  /*13400*/  @!P0 LDG.E.U8 R185, desc[UR40][R186.64] ;  /* 0x00000028bab98981 */ /* 0x000124000c1e1100 */
[----:B0-----:R-:W-:-:S02]  /*13410*/  PRMT R186, RZ, 0x7610, R186 ;  /* 0x00007610ffba7816 */ /* 0x001fc400000000ba */
[----:B------:R-:W-:Y:S01]  /*13420*/  PRMT R187, RZ, 0x7610, R187 ;  /* 0x00007610ffbb7816 */ /* 0x000fe200000000bb */
[----:B--2---:R-:W-:Y:S02]  /*13430*/  @!P0 IMAD.MOV.U32 R190, RZ, RZ, R5 ;  /* 0x000000ffffbe8224 */ /* 0x004fe400078e0005 */
[----:B------:R-:W2:Y:S04]  /*13440*/  LDL R5, [R1+0x384] ;  /* 0x0003840001057983 */ /* 0x000ea80000100800 */
[----:B------:R0:W2:Y:S02]  /*13450*/  @!P0 LDG.E.U8 R186, desc[UR40][R190.64] ;  /* 0x00000028beba8981 */ /* 0x0000a4000c1e1100 */
[----:B0-----:R-:W-:Y:S02]  /*13460*/  @!P0 IMAD.MOV.U32 R190, RZ, RZ, R3 ;  /* 0x000000ffffbe8224 */ /* 0x001fe400078e0003 */
[----:B------:R-:W2:Y:S01]  /*13470*/  LDL R3, [R1+0x344] ;  /* 0x0003440001037983 */ /* 0x000ea20000100800 */
[----:B------:R-:W-:-:S03]  /*13480*/  @!P0 IMAD.MOV.U32 R191, RZ, RZ, R4 ;  /* 0x000000ffffbf8224 */ /* 0x000fc600078e0004 */
[----:B------:R-:W2:Y:S04]  /*13490*/  LDL R4, [R1+0x388] ;  /* 0x0003880001047983 */ /* 0x000ea80000100800 */
[----:B------:R3:W2:Y:S02]  /*134a0*/  @!P0 LDG.E.U8 R187, desc[UR40][R190.64] ;  /* 0x00000028bebb8981 */ /* 0x0006a4000c1e1100 */
[----:B---3--:R-:W-:Y:S02]  /*134b0*/  @!P0 IMAD.MOV.U32 R190, RZ, RZ, R0 ;  /* 0x000000ffffbe8224 */ /* 0x008fe400078e0000 */
[----:B----4-:R-:W-:Y:S02]  /*134c0*/  @!P0 IMAD.MOV.U32 R191, RZ, RZ, R2 ;  /* 0x000000ffffbf8224 */ /* 0x010fe400078e0002 */
[----:B------:R-:W3:Y:S04]  /*134d0*/  LDL R2, [R1+0x348] ;  /* 0x0003480001027983 */ /* 0x000ee80000100800 */
[----:B------:R-:W4:Y:S04]  /*134e0*/  LDL.LU R0, [R1+0x48] ;  /* 0x0000480001007983 */ /* 0x000f280000300800 */
[----:B------:R0:W4:Y:S04]  /*134f0*/  @!P0 LDG.E.U8 R188, desc[UR40][R190.64] ;  /* 0x00000028bebc8981 */ /* 0x000128000c1e1100 */
[----:B------:R-:W0:Y:S04]  /*13500*/  LDL R190, [R1+0x408] ;  /* 0x0004080001be7983 */ /* 0x000e280000100800 */
[----:B------:R-:W0:Y:S01]  /*13510*/  LDL R191, [R1+0x40c] ;  /* 0x00040c0001bf7983 */ /* 0x000e220000100800 */
[----:B------:R-:W-:-:S02]  /*13520*/  PRMT R192, RZ, 0x7610, R192 ;  /* 0x00007610ffc07816 */ /* 0x000fc400000000c0 */
[----:B------:R-:W-:Y:S02]  /*13530*/  PRMT R194, RZ, 0x7610, R194 ;  /* 0x00007610ffc27816 */ /* 0x000fe400000000c2 */
[----:B------:R-:W-:Y:S02]  /*13540*/  PRMT R196, RZ, 0x7610, R196 ;  /* 0x00007610ffc47816 */ /* 0x000fe400000000c4 */
[----:B------:R-:W-:Y:S02]  /*13550*/  PRMT R198, RZ, 0x7610, R198 ;  /* 0x00007610ffc67816 */ /* 0x000fe400000000c6 */
[----:B0-----:R-:W-:-:S04]  /*13560*/  @!P0 LOP3.LUT R191, R191, R190, RZ, 0x3c, !PT ;  /* 0x000000bebfbf8212 */ /* 0x001fc800078e3cff */
[----:B------:R-:W-:-:S04]  /*13570*/  @!P0 LOP3.LUT R190, R191, R190, RZ, 0x3c, !PT ;  /* 0x000000bebfbe8212 */ /* 0x000fc800078e3cff */
[----:B------:R-:W-:-:S05]  /*13580*/  @!P0 LOP3.LUT R191, R191, R190, RZ, 0x3c, !PT ;  /* 0x000000bebfbf8212 */ /* 0x000fca00078e3cff */
[----:B------:R0:W4:Y:S02]  /*13590*/  @!P0 LDG.E.U8 R192, desc[UR40][R190.64] ;  /* 0x00000028bec08981 */ /* 0x000124000c1e1100 */
[----:B0-----:R-:W-:Y:S02]  /*135a0*/  @!P0 IMAD.MOV.U32 R190, RZ, RZ, R249 ;  /* 0x000000ffffbe8224 */ /* 0x001fe400078e00f9 */
[----:B------:R-:W-:Y:S01]  /*135b0*/  @!P0 IMAD.MOV.U32 R191, RZ, RZ, R250 ;  /* 0x000000ffffbf8224 */ /* 0x000fe200078e00fa */
[----:B------:R-:W-:Y:S01]  /*135c0*/  PRMT R199, RZ, 0x7610, R199 ;  /* 0x00007610ffc77816 */ /* 0x000fe200000000c7 */
[----:B------:R-:W4:Y:S04]  /*135d0*/  LDL R250, [R1+0x284] ;  /* 0x0002840001fa7983 */ /* 0x000f280000100800 */
[----:B------:R2:W4:Y:S04]  /*135e0*/  @!P0 LDG.E.U8 R194, desc[UR40][R190.64] ;  /* 0x00000028bec28981 */ /* 0x000528000c1e1100 */
[----:B------:R-:W4:Y:S01]  /*135f0*/  LDL R249, [R1+0x288] ;  /* 0x0002880001f97983 */ /* 0x000f220000100800 */
[----:B--2---:R-:W-:-:S02]  /*13600*/  @!P0 IMAD.MOV.U32 R190, RZ, RZ, R4 ;  /* 0x000000ffffbe8224 */ /* 0x004fc400078e0004 */
[----:B------:R-:W-:Y:S01]  /*13610*/  @!P0 IMAD.MOV.U32 R191, RZ, RZ, R5 ;  /* 0x000000ffffbf8224 */ /* 0x000fe200078e0005 */
[----:B------:R-:W2:Y:S04]  /*13620*/  LDL R4, [R1+0x248] ;  /* 0x0002480001047983 */ /* 0x000ea80000100800 */
[----:B------:R3:W2:Y:S04]  /*13630*/  @!P0 LDG.E.U8 R196, desc[UR40][R190.64] ;  /* 0x00000028bec48981 */ /* 0x0006a8000c1e1100 */
[----:B------:R-:W2:Y:S01]  /*13640*/  LDL R5, [R1+0x244] ;  /* 0x0002440001057983 */ /* 0x000ea20000100800 */
[----:B---3--:R-:W-:-:S02]  /*13650*/  @!P0 IMAD.MOV.U32 R190, RZ, RZ, R2 ;  /* 0x000000ffffbe8224 */ /* 0x008fc400078e0002 */
[----:B------:R-:W-:Y:S01]  /*13660*/  @!P0 IMAD.MOV.U32 R191, RZ, RZ, R3 ;  /* 0x000000ffffbf8224 */ /* 0x000fe200078e0003 */
[----:B------:R-:W3:Y:S04]  /*13670*/  LDL R2, [R1+0x208] ;  /* 0x0002080001027983 */ /* 0x000ee80000100800 */
[----:B------:R0:W3:Y:S04]  /*13680*/  @!P0 LDG.E.U8 R198, desc[UR40][R190.64] ;  /* 0x00000028bec68981 */ /* 0x0000e8000c1e1100 */
[----:B------:R-:W3:Y:S04]  /*13690*/  LDL R3, [R1+0x204] ;  /* 0x0002040001037983 */ /* 0x000ee80000100800 */
[----:B------:R-:W0:Y:S04]  /*136a0*/  LDL R190, [R1+0x304] ;  /* 0x0003040001be7983 */ /* 0x000e280000100800 */
[----:B------:R-:W0:Y:S02]  /*136b0*/  LDL R191, [R1+0x308] ;  /* 0x0003080001bf7983 */ /* 0x000e240000100800 */
[----:B0-----:R-:W-:-:S04]  /*136c0*/  @!P0 LOP3.LUT R191, R191, R190, RZ, 0x3c, !PT ;  /* 0x000000bebfbf8212 */ /* 0x001fc800078e3cff */
[----:B------:R-:W-:-:S04]  /*136d0*/  @!P0 LOP3.LUT R190, R191, R190, RZ, 0x3c, !PT ;  /* 0x000000bebfbe8212 */ /* 0x000fc800078e3cff */
[----:B------:R-:W-:-:S05]  /*136e0*/  @!P0 LOP3.LUT R191, R191, R190, RZ, 0x3c, !PT ;  /* 0x000000bebfbf8212 */ /* 0x000fca00078e3cff */
[----:B------:R0:W3:Y:S04]  /*136f0*/  @!P0 LDG.E.U8 R199, desc[UR40][R190.64] ;  /* 0x00000028bec78981 */ /* 0x0000e8000c1e1100 */
[----:B------:R-:W0:Y:S04]  /*13700*/  LDL R190, [R1+0x2c4] ;  /* 0x0002c40001be7983 */ /* 0x000e280000100800 */
[----:B------:R-:W0:Y:S01]  /*13710*/  LDL R191, [R1+0x2c8] ;  /* 0x0002c80001bf7983 */ /* 0x000e220000100800 */
[----:B------:R-:W-:Y:S02]  /*13720*/  PRMT R202, RZ, 0x7610, R202 ;  /* 0x00007610ffca7816 */ /* 0x000fe400000000ca */
[----:B------:R-:W-:-:S02]  /*13730*/  PRMT R203, RZ, 0x7610, R203 ;  /* 0x00007610ffcb7816 */ /* 0x000fc400000000cb */
[----:B------:R-:W-:Y:S02]  /*13740*/  PRMT R206, RZ, 0x7610, R206 ;  /* 0x00007610ffce7816 */ /* 0x000fe400000000ce */
[----:B------:R-:W-:Y:S02]  /*13750*/  PRMT R208, RZ, 0x7610, R208 ;  /* 0x00007610ffd07816 */ /* 0x000fe400000000d0 */
[----:B0-----:R-:W-:-:S04]  /*13760*/  @!P0 LOP3.LUT R191, R191, R190, RZ, 0x3c, !PT ;  /* 0x000000bebfbf8212 */ /* 0x001fc800078e3cff */
[----:B------:R-:W-:-:S04]  /*13770*/  @!P0 LOP3.LUT R190, R191, R190, RZ, 0x3c, !PT ;  /* 0x000000bebfbe8212 */ /* 0x000fc800078e3cff */
[----:B------:R-:W-:-:S05]  /*13780*/  @!P0 LOP3.LUT R191, R191, R190, RZ, 0x3c, !PT ;  /* 0x000000bebfbf8212 */ /* 0x000fca00078e3cff */
[----:B------:R4:W3:Y:S02]  /*13790*/  @!P0 LDG.E.U8 R202, desc[UR40][R190.64] ;  /* 0x00000028beca8981 */ /* 0x0008e4000c1e1100 */
[----:B----4-:R-:W-:Y:S02]  /*137a0*/  @!P0 IMAD.MOV.U32 R190, RZ, RZ, R249 ;  /* 0x000000ffffbe8224 */ /* 0x010fe400078e00f9 */
[----:B------:R-:W-:Y:S01]  /*137b0*/  @!P0 IMAD.MOV.U32 R191, RZ, RZ, R250 ;  /* 0x000000ffffbf8224 */ /* 0x000fe200078e00fa */
[----:B------:R-:W-:Y:S01]  /*137c0*/  PRMT R210, RZ, 0x7610, R210 ;  /* 0x00007610ffd27816 */ /* 0x000fe200000000d2 */
[----:B------:R-:W4:Y:S04]  /*137d0*/  LDL R250, [R1+0x104] ;  /* 0x0001040001fa7983 */ /* 0x000f280000100800 */
[----:B------:R2:W4:Y:S01]  /*137e0*/  @!P0 LDG.E.U8 R203, desc[UR40][R190.64] ;  /* 0x00000028becb8981 */ /* 0x000522000c1e1100 */
[----:B------:R-:W-:-:S03]  /*137f0*/  PRMT R211, RZ, 0x7610, R211 ;  /* 0x00007610ffd37816 */ /* 0x000fc600000000d3 */
[----:B------:R-:W4:Y:S01]  /*13800*/  LDL R249, [R1+0x108] ;  /* 0x0001080001f97983 */ /* 0x000f220000100800 */
[----:B--2---:R-:W-:Y:S02]  /*13810*/  @!P0 IMAD.MOV.U32 R190, RZ, RZ, R4 ;  /* 0x000000ffffbe8224 */ /* 0x004fe400078e0004 */
        /* <DEDUP_REMOVED lines=34> */
[----:B------:R-:W4:Y:S04]  /*13a40*/  LDL R249, [R1+0x340] ;  /* 0x0003400001f97983 */ /* 0x000f280000100800 */
[----:B------:R2:W4:Y:S04]  /*13a50*/  @!P0 LDG.E.U8 R213, desc[UR40][R190.64] ;  /* 0x00000028bed58981 */ /* 0x000528000c1e1100 */
[----:B------:R-:W4:Y:S01]  /*13a60*/  LDL R250, [R1+0x33c] ;  /* 0x00033c0001fa7983 */ /* 0x000f220000100800 */
[----:B--2---:R-:W-:-:S02]  /*13a70*/  @!P0 IMAD.MOV.U32 R190, RZ, RZ, R4 ;  /* 0x000000ffffbe8224 */ /* 0x004fc400078e0004 */
[----:B------:R-:W-:Y:S01]  /*13a80*/  @!P0 IMAD.MOV.U32 R191, RZ, RZ, R5 ;  /* 0x000000ffffbf8224 */ /* 0x000fe200078e0005 */
[----:B------:R-:W2:Y:S04]  /*13a90*/  LDL R4, [R1+0x2fc] ;  /* 0x0002fc0001047983 */ /* 0x000ea80000100800 */
[----:B------:R3:W2:Y:S04]  /*13aa0*/  @!P0 LDG.E.U8 R214, desc[UR40][R190.64] ;  /* 0x00000028bed68981 */ /* 0x0006a8000c1e1100 */
[----:B------:R-:W4:Y:S01]  /*13ab0*/  LDL R5, [R1+0x37c] ;  /* 0x00037c0001057983 */ /* 0x000f220000100800 */
[----:B---3--:R-:W-:-:S02]  /*13ac0*/  @!P0 IMAD.MOV.U32 R190, RZ, RZ, R2 ;  /* 0x000000ffffbe8224 */ /* 0x008fc400078e0002 */
[----:B------:R-:W-:Y:S01]  /*13ad0*/  @!P0 IMAD.MOV.U32 R191, RZ, RZ, R3 ;  /* 0x000000ffffbf8224 */ /* 0x000fe200078e0003 */
[----:B------:R-:W3:Y:S04]  /*13ae0*/  LDL R2, [R1+0x380] ;  /* 0x0003800001027983 */ /* 0x000ee80000100800 */
[----:B------:R0:W2:Y:S04]  /*13af0*/  @!P0 LDG.E.U8 R215, desc[UR40][R190.64] ;  /* 0x00000028bed78981 */ /* 0x0000a8000c1e1100 */
[----:B------:R-:W2:Y:S04]  /*13b00*/  LDL R3, [R1+0x300] ;  /* 0x0003000001037983 */ /* 0x000ea80000100800 */
[----:B------:R1:W-:Y:S01]  /*13b10*/  STL [R1+0x890], R0 ;  /* 0x0008900001007387 */ /* 0x0003e20000100800 */
[----:B0-----:R-:W-:-:S02]  /*13b20*/  @!P0 IMAD.MOV.U32 R190, RZ, RZ, R0 ;  /* 0x000000ffffbe8224 */ /* 0x001fc400078e0000 */
[----:B------:R-:W-:-:S05]  /*13b30*/  @!P0 IMAD.MOV.U32 R191, RZ, RZ, R252 ;  /* 0x000000ffffbf8224 */ /* 0x000fca00078e00fc */
[----:B------:R0:W2:Y:S04]  /*13b40*/  @!P0 LDG.E.U8 R216, desc[UR40][R190.64] ;  /* 0x00000028bed88981 */ /* 0x0000a8000c1e1100 */
[----:B-1----:R-:W2:Y:S04]  /*13b50*/  LDL.LU R0, [R1+0x80] ;  /* 0x0000800001007983 */ /* 0x002ea80000300800 */
[----:B------:R1:W-:Y:S04]  /*13b60*/  STL [R1+0x88c], R252 ;  /* 0x00088cfc01007387 */ /* 0x0003e80000100800 */
[----:B-1----:R-:W2:Y:S04]  /*13b70*/  LDL.LU R252, [R1+0x7c] ;  /* 0x00007c0001fc7983 */ /* 0x002ea80000300800 */
[----:B------:R-:W0:Y:S04]  /*13b80*/  LDL R190, [R1+0x400] ;  /* 0x0004000001be7983 */ /* 0x000e280000100800 */
[----:B------:R-:W0:Y:S01]  /*13b90*/  LDL R191, [R1+0x404] ;  /* 0x0004040001bf7983 */ /* 0x000e220000100800 */
[----:B------:R-:W-:-:S02]  /*13ba0*/  PRMT R217, RZ, 0x7610, R217 ;  /* 0x00007610ffd97816 */ /* 0x000fc400000000d9 */
[----:B0-----:R-:W-:-:S04]  /*13bb0*/  @!P0 LOP3.LUT R191, R191, R190, RZ, 0x3c, !PT ;  /* 0x000000bebfbf8212 */ /* 0x001fc800078e3cff */
[----:B------:R-:W-:-:S04]  /*13bc0*/  @!P0 LOP3.LUT R190, R191, R190, RZ, 0x3c, !PT ;  /* 0x000000bebfbe8212 */ /* 0x000fc800078e3cff */
[----:B------:R-:W-:-:S05]  /*13bd0*/  @!P0 LOP3.LUT R191, R191, R190, RZ, 0x3c, !PT ;  /* 0x000000bebfbf8212 */ /* 0x000fca00078e3cff */
[----:B------:R0:W2:Y:S04]  /*13be0*/  @!P0 LDG.E.U8 R217, desc[UR40][R190.64] ;  /* 0x00000028bed98981 */ /* 0x0000a8000c1e1100 */
        /* <DEDUP_REMOVED lines=9> */
[----:B------:R3:W2:Y:S02]  /*13c80*/  @!P0 LDG.E.U8 R218, desc[UR40][R190.64] ;  /* 0x00000028beda8981 */ /* 0x0006a4000c1e1100 */
[----:B---3--:R-:W-:Y:S02]  /*13c90*/  @!P0 IMAD.MOV.U32 R190, RZ, RZ, R2 ;  /* 0x000000ffffbe8224 */ /* 0x008fe400078e0002 */
[----:B----4-:R-:W-:Y:S01]  /*13ca0*/  @!P0 IMAD.MOV.U32 R191, RZ, RZ, R5 ;  /* 0x000000ffffbf8224 */ /* 0x010fe200078e0005 */
[----:B------:R-:W3:Y:S04]  /*13cb0*/  LDL R2, [R1+0x240] ;  /* 0x0002400001027983 */ /* 0x000ee80000100800 */
[----:B------:R0:W4:Y:S04]  /*13cc0*/  @!P0 LDG.E.U8 R219, desc[UR40][R190.64] ;  /* 0x00000028bedb8981 */ /* 0x000128000c1e1100 */
[----:B------:R-:W4:Y:S01]  /*13cd0*/  LDL R5, [R1+0x23c] ;  /* 0x00023c0001057983 */ /* 0x000f220000100800 */
[----:B0-----:R-:W-:-:S02]  /*13ce0*/  @!P0 IMAD.MOV.U32 R190, RZ, RZ, R249 ;  /* 0x000000ffffbe8224 */ /* 0x001fc400078e00f9 */
[----:B------:R-:W-:Y:S01]  /*13cf0*/  @!P0 IMAD.MOV.U32 R191, RZ, RZ, R250 ;  /* 0x000000ffffbf8224 */ /* 0x000fe200078e00fa */
[----:B------:R-:W4:Y:S04]  /*13d00*/  LDL.LU R249, [R1+0x24] ;  /* 0x0000240001f97983 */ /* 0x000f280000300800 */
[----:B------:R2:W4:Y:S02]  /*13d10*/  @!P0 LDG.E.U8 R220, desc[UR40][R190.64] ;  /* 0x00000028bedc8981 */ /* 0x000524000c1e1100 */
[----:B--2---:R-:W-:Y:S02]  /*13d20*/  @!P0 IMAD.MOV.U32 R190, RZ, RZ, R3 ;  /* 0x000000ffffbe8224 */ /* 0x004fe400078e0003 */
[----:B------:R-:W-:Y:S02]  /*13d30*/  @!P0 IMAD.MOV.U32 R191, RZ, RZ, R4 ;  /* 0x000000ffffbf8224 */ /* 0x000fe400078e0004 */
[----:B------:R-:W2:Y:S04]  /*13d40*/  LDL R4, [R1+0x1c0] ;  /* 0x0001c00001047983 */ /* 0x000ea80000100800 */
[----:B------:R-:W2:Y:S04]  /*13d50*/  LDL.LU R250, [R1+0x28] ;  /* 0x0000280001fa7983 */ /* 0x000ea80000300800 */
[----:B------:R-:W2:Y:S04]  /*13d60*/  LDL.LU R3, [R1+0x2c] ;  /* 0x00002c0001037983 */ /* 0x000ea80000300800 */
[----:B------:R0:W2:Y:S04]  /*13d70*/  @!P0 LDG.E.U8 R221, desc[UR40][R190.64] ;  /* 0x00000028bedd8981 */ /* 0x0000a8000c1e1100 */
        /* <DEDUP_REMOVED lines=11> */
[----:B0-----:R-:W-:-:S04]  /*13e30*/  @!P0 LOP3.LUT R191, R191, R190, RZ, 0x3c, !PT ;  /* 0x000000bebfbf8212 */ /* 0x001fc800078e3cff */
[----:B------:R-:W-:-:S04]  /*13e40*/  @!P0 LOP3.LUT R190, R191, R190, RZ, 0x3c, !PT ;  /* 0x000000bebfbe8212 */ /* 0x000fc800078e3cff */
[----:B------:R-:W-:-:S05]  /*13e50*/  @!P0 LOP3.LUT R191, R191, R190, RZ, 0x3c, !PT ;  /* 0x000000bebfbf8212 */ /* 0x000fca00078e3cff */
[----:B------:R3:W2:Y:S02]  /*13e60*/  @!P0 LDG.E.U8 R223, desc[UR40][R190.64] ;  /* 0x00000028bedf8981 */ /* 0x0006a4000c1e1100 */
[----:B---3--:R-:W-:Y:S02]  /*13e70*/  @!P0 IMAD.MOV.U32 R190, RZ, RZ, R2 ;  /* 0x000000ffffbe8224 */ /* 0x008fe400078e0002 */
[----:B----4-:R-:W-:Y:S01]  /*13e80*/  @!P0 IMAD.MOV.U32 R191, RZ, RZ, R5 ;  /* 0x000000ffffbf8224 */ /* 0x010fe200078e0005 */
[----:B------:R-:W3:Y:S04]  /*13e90*/  LDL.LU R2, [R1+0x34] ;  /* 0x0000340001027983 */ /* 0x000ee80000300800 */
[----:B------:R-:W4:Y:S04]  /*13ea0*/  LDL.LU R5, [R1+0x20] ;  /* 0x0000200001057983 */ /* 0x000f280000300800 */
[----:B------:R0:W4:Y:S04]  /*13eb0*/  @!P0 LDG.E.U8 R224, desc[UR40][R190.64] ;  /* 0x00000028bee08981 */ /* 0x000128000c1e1100 */
[----:B------:R-:W0:Y:S04]  /*13ec0*/  LDL R190, [R1+0x1fc] ;  /* 0x0001fc0001be7983 */ /* 0x000e280000100800 */
[----:B------:R-:W0:Y:S01]  /*13ed0*/  LDL R191, [R1+0x200] ;  /* 0x0002000001bf7983 */ /* 0x000e220000100800 */
[----:B------:R-:W-:-:S02]  /*13ee0*/  PRMT R225, RZ, 0x7610, R225 ;  /* 0x00007610ffe17816 */ /* 0x000fc400000000e1 */
[----:B0-----:R-:W-:-:S04]  /*13ef0*/  @!P0 LOP3.LUT R191, R191, R190, RZ, 0x3c, !PT ;  /* 0x000000bebfbf8212 */ /* 0x001fc800078e3cff */
[----:B------:R-:W-:-:S04]  /*13f00*/  @!P0 LOP3.LUT R190, R191, R190, RZ, 0x3c, !PT ;  /* 0x000000bebfbe8212 */ /* 0x000fc800078e3cff */
[----:B------:R-:W-:-:S05]  /*13f10*/  @!P0 LOP3.LUT R191, R191, R190, RZ, 0x3c, !PT ;  /* 0x000000bebfbf8212 */ /* 0x000fca00078e3cff */
[----:B------:R2:W4:Y:S04]  /*13f20*/  @!P0 LDG.E.U8 R225, desc[UR40][R190.64] ;  /* 0x00000028bee18981 */ /* 0x000528000c1e1100 */
[----:B------:R-:W3:Y:S01]  /*13f30*/  LDL R191, [R1+0x1bc] ;  /* 0x0001bc0001bf7983 */ /* 0x000ee20000100800 */
[----:B------:R-:W-:Y:S01]  /*13f40*/  PRMT R228, RZ, 0x7610, R228 ;  /* 0x00007610ffe47816 */ /* 0x000fe200000000e4 */
[----:B--2---:R-:W-:-:S05]  /*13f50*/  @!P0 IMAD.MOV.U32 R190, RZ, RZ, R4 ;  /* 0x000000ffffbe8224 */ /* 0x004fca00078e0004 */
[----:B---3--:R0:W2:Y:S04]  /*13f60*/  @!P0 LDG.E.U8 R228, desc[UR40][R190.64] ;  /* 0x00000028bee48981 */ /* 0x0080a8000c1e1100 */
[----:B------:R-:W0:Y:S04]  /*13f70*/  LDL R190, [R1+0x17c] ;  /* 0x00017c0001be7983 */ /* 0x000e280000100800 */
[----:B------:R-:W0:Y:S01]  /*13f80*/  LDL R191, [R1+0x180] ;  /* 0x0001800001bf7983 */ /* 0x000e220000100800 */
[----:B------:R-:W-:Y:S01]  /*13f90*/  PRMT R231, RZ, 0x7610, R231 ;  /* 0x00007610ffe77816 */ /* 0x000fe200000000e7 */
[----:B------:R-:W1:Y:S01]  /*13fa0*/  S2R R4, SR_TID.X ;  /* 0x0000000000047919 */ /* 0x000e620000002100 */
[----:B0-----:R-:W-:-:S04]  /*13fb0*/  @!P0 LOP3.LUT R191, R191, R190, RZ, 0x3c, !PT ;  /* 0x000000bebfbf8212 */ /* 0x001fc800078e3cff */
[----:B------:R-:W-:-:S04]  /*13fc0*/  @!P0 LOP3.LUT R190, R191, R190, RZ, 0x3c, !PT ;  /* 0x000000bebfbe8212 */ /* 0x000fc800078e3cff */
[----:B------:R-:W-:-:S05]  /*13fd0*/  @!P0 LOP3.LUT R191, R191, R190, RZ, 0x3c, !PT ;  /* 0x000000bebfbf8212 */ /* 0x000fca00078e3cff */
[----:B------:R0:W3:Y:S04]  /*13fe0*/  @!P0 LDG.E.U8 R231, desc[UR40][R190.64] ;  /* 0x00000028bee78981 */ /* 0x0000e8000c1e1100 */
[----:B------:R-:W0:Y:S04]  /*13ff0*/  LDL R190, [R1+0x13c] ;  /* 0x00013c0001be7983 */ /* 0x000e280000100800 */
[----:B------:R-:W0:Y:S01]  /*14000*/  LDL R191, [R1+0x140] ;  /* 0x0001400001bf7983 */ /* 0x000e220000100800 */
[----:B-1----:R-:W-:Y:S02]  /*14010*/  LOP3.LUT R4, R4, 0x7f, RZ, 0xc0, !PT ;  /* 0x0000007f04047812 */ /* 0x002fe400078ec0ff */
[----:B------:R-:W-:-:S03]  /*14020*/  PRMT R233, RZ, 0x7610, R233 ;  /* 0x00007610ffe97816 */ /* 0x000fc600000000e9 */
[----:B------:R1:W-:Y:S04]  /*14030*/  STS.U8 [R4+UR8+0x4000], R249 ;  /* 0x004000f904007988 */ /* 0x0003e80008000008 */
[----:B-1----:R-:W2:Y:S01]  /*14040*/  LDL.LU R249, [R1+0x8c0] ;  /* 0x0008c00001f97983 */ /* 0x002ea20000300800 */
[----:B0-----:R-:W-:-:S04]  /*14050*/  @!P0 LOP3.LUT R191, R191, R190, RZ, 0x3c, !PT ;  /* 0x000000bebfbf8212 */ /* 0x001fc800078e3cff */
[----:B------:R-:W-:-:S04]  /*14060*/  @!P0 LOP3.LUT R190, R191, R190, RZ, 0x3c, !PT ;  /* 0x000000bebfbe8212 */ /* 0x000fc800078e3cff */
[----:B------:R-:W-:-:S05]  /*14070*/  @!P0 LOP3.LUT R191, R191, R190, RZ, 0x3c, !PT ;  /* 0x000000bebfbf8212 */ /* 0x000fca00078e3cff */
[----:B------:R0:W3:Y:S04]  /*14080*/  @!P0 LDG.E.U8 R233, desc[UR40][R190.64] ;  /* 0x00000028bee98981 */ /* 0x0000e8000c1e1100 */
[----:B------:R-:W0:Y:S04]  /*14090*/  LDL R190, [R1+0xfc] ;  /* 0x0000fc0001be7983 */ /* 0x000e280000100800 */
[----:B------:R-:W0:Y:S01]  /*140a0*/  LDL R191, [R1+0x100] ;  /* 0x0001000001bf7983 */ /* 0x000e220000100800 */
        /* <DEDUP_REMOVED lines=11> */
[----:B-1----:R-:W2:Y:S04]  /*14160*/  LDL.LU R4, [R1+0x8b8] ;  /* 0x0008b80001047983 */ /* 0x002ea80000300800 */
[----:B------:R-:W3:Y:S01]  /*14170*/  LDL.LU R3, [R1+0x8b4] ;  /* 0x0008b40001037983 */ /* 0x000ee20000300800 */
[----:B0-----:R-:W-:-:S04]  /*14180*/  @!P0 LOP3.LUT R191, R191, R190, RZ, 0x3c, !PT ;  /* 0x000000bebfbf8212 */ /* 0x001fc800078e3cff */
[----:B------:R-:W-:-:S04]  /*14190*/  @!P0 LOP3.LUT R190, R191, R190, RZ, 0x3c, !PT ;  /* 0x000000bebfbe8212 */ /* 0x000fc800078e3cff */
[----:B------:R-:W-:-:S05]  /*141a0*/  @!P0 LOP3.LUT R191, R191, R190, RZ, 0x3c, !PT ;  /* 0x000000bebfbf8212 */ /* 0x000fca00078e3cff */
[----:B------:R0:W2:Y:S04]  /*141b0*/  @!P0 LDG.E.U8 R240, desc[UR40][R190.64] ;  /* 0x00000028bef08981 */ /* 0x0000a8000c1e1100 */
[----:B------:R-:W4:Y:S01]  /*141c0*/  LDL.LU R191, [R1+0x30] ;  /* 0x0000300001bf7983 */ /* 0x000f220000300800 */
[----:B0-----:R-:W0:Y:S01]  /*141d0*/  S2R R190, SR_TID.X ;  /* 0x0000000000be7919 */ /* 0x001e220000002100 */
[----:B------:R-:W-:Y:S02]  /*141e0*/  PRMT R251, RZ, 0x7610, R251 ;  /* 0x00007610fffb7816 */ /* 0x000fe400000000fb */
[----:B0-----:R-:W-:-:S05]  /*141f0*/  LOP3.LUT R190, R190, 0x7f, RZ, 0xc0, !PT ;  /* 0x0000007fbebe7812 */ /* 0x001fca00078ec0ff */
[----:B----4-:R0:W-:Y:S02]  /*14200*/  STS.U8 [R190+UR8+0x4c00], R191 ;  /* 0x004c00bfbe007988 */ /* 0x0101e40008000008 */
[----:B0-----:R-:W-:Y:S02]  /*14210*/  @!P0 IMAD.MOV.U32 R190, RZ, RZ, R0 ;  /* 0x000000ffffbe8224 */ /* 0x001fe400078e0000 */
[----:B------:R-:W-:-:S05]  /*14220*/  @!P0 IMAD.MOV.U32 R191, RZ, RZ, R252 ;  /* 0x000000ffffbf8224 */ /* 0x000fca00078e00fc */
[----:B------:R0:W4:Y:S02]  /*14230*/  @!P0 LDG.E.U8 R251, desc[UR40][R190.64] ;  /* 0x00000028befb8981 */ /* 0x000124000c1e1100 */
[----:B0-----:R-:W0:Y:S02]  /*14240*/  S2R R191, SR_TID.X ;  /* 0x0000000000bf7919 */ /* 0x001e240000002100 */
[----:B------:R-:W3:Y:S01]  /*14250*/  LDL.LU R190, [R1+0x1c] ;  /* 0x00001c0001be7983 */ /* 0x000ee20000300800 */
[----:B0-----:R-:W-:-:S05]  /*14260*/  LOP3.LUT R191, R191, 0x7f, RZ, 0xc0, !PT ;  /* 0x0000007fbfbf7812 */ /* 0x001fca00078ec0ff */
[----:B------:R0:W-:Y:S04]  /*14270*/  STS.U8 [R191+UR8+0x5000], R2 ;  /* 0x00500002bf007988 */ /* 0x0001e80008000008 */
[----:B------:R1:W-:Y:S04]  /*14280*/  STS.U8 [R191+UR8+0x5400], R5 ;  /* 0x00540005bf007988 */ /* 0x0003e80008000008 */
[----:B0-----:R-:W2:Y:S04]  /*14290*/  LDL.LU R2, [R1+0x8b0] ;  /* 0x0008b00001027983 */ /* 0x001ea80000300800 */
[----:B-1----:R-:W4:Y:S04]  /*142a0*/  LDL.LU R5, [R1+0x8ac] ;  /* 0x0008ac0001057983 */ /* 0x002f280000300800 */
[----:B---3--:R-:W-:Y:S04]  /*142b0*/  STS.U8 [R191+UR8+0x5800], R190 ;  /* 0x005800bebf007988 */ /* 0x008fe80008000008 */
[----:B----4-:R0:W-:Y:S04]  /*142c0*/  STS.U8 [R191+UR8+0x5c00], R5 ;  /* 0x005c0005bf007988 */ /* 0x0101e80008000008 */
[----:B0-----:R-:W3:Y:S01]  /*142d0*/  LDL.LU R5, [R1+0x8a8] ;  /* 0x0008a80001057983 */ /* 0x001ee20000300800 */
[----:B------:R-:W0:Y:S03]  /*142e0*/  S2R R190, SR_TID.X ;  /* 0x0000000000be7919 */ /* 0x000e260000002100 */
[----:B--2---:R1:W-:Y:S04]  /*142f0*/  STS.U8 [R191+UR8+0x6000], R2 ;  /* 0x00600002bf007988 */ /* 0x0043e80008000008 */
[----:B------:R-:W-:Y:S04]  /*14300*/  STS.U8 [R191+UR8+0x6400], R3 ;  /* 0x00640003bf007988 */ /* 0x000fe80008000008 */
[----:B------:R-:W-:Y:S04]  /*14310*/  STS.U8 [R191+UR8+0x6800], R4 ;  /* 0x00680004bf007988 */ /* 0x000fe80008000008 */
[----:B------:R2:W-:Y:S04]  /*14320*/  STS.U8 [R191+UR8+0x6c00], R250 ;  /* 0x006c00fabf007988 */ /* 0x0005e80008000008 */
[----:B-1----:R-:W4:Y:S01]  /*14330*/  LDL.LU R2, [R1+0x8a4] ;  /* 0x0008a40001027983 */ /* 0x002f220000300800 */
[----:B--2---:R-:W1:Y:S01]  /*14340*/  S2R R250, SR_TID.X ;  /* 0x0000000000fa7919 */ /* 0x004e620000002100 */
[----:B0-----:R-:W-:-:S02]  /*14350*/  LOP3.LUT R190, R190, 0x7f, RZ, 0xc0, !PT ;  /* 0x0000007fbebe7812 */ /* 0x001fc400078ec0ff */
[----:B------:R0:W-:Y:S04]  /*14360*/  STS.U8 [R191+UR8+0x7000], R249 ;  /* 0x007000f9bf007988 */ /* 0x0001e80008000008 */
[----:B------:R-:W-:Y:S04]  /*14370*/  STS.U8 [R191+UR8+0x7400], R248 ;  /* 0x007400f8bf007988 */ /* 0x000fe80008000008 */
[----:B------:R-:W2:Y:S01]  /*14380*/  LDL.LU R3, [R1+0x8a0] ;  /* 0x0008a00001037983 */ /* 0x000ea20000300800 */
[----:B0-----:R-:W-:-:S03]  /*14390*/  LOP3.LUT R249, R190, 0x10, RZ, 0x3c, !PT ;  /* 0x00000010bef97812 */ /* 0x001fc600078e3cff */
[----:B------:R-:W-:Y:S04]  /*143a0*/  STS.U8 [R191+UR8+0x7800], R247 ;  /* 0x007800f7bf007988 */ /* 0x000fe80008000008 */
        /* <DEDUP_REMOVED lines=8> */
[----:B------:R-:W-:Y:S01]  /*14430*/  STS.U8 [R249+UR8+0x5c80], R229 ;  /* 0x005c80e5f9007988 */ /* 0x000fe20008000008 */
[----:B-1----:R-:W-:-:S03]  /*14440*/  LOP3.LUT R250, R250, 0x7f, RZ, 0xc0, !PT ;  /* 0x0000007ffafa7812 */ /* 0x002fc600078ec0ff */
[----:B------:R-:W-:Y:S04]  /*14450*/  STS.U8 [R249+UR8+0x6080], R227 ;  /* 0x006080e3f9007988 */ /* 0x000fe80008000008 */
[----:B------:R-:W-:Y:S04]  /*14460*/  STS.U8 [R249+UR8+0x6480], R226 ;  /* 0x006480e2f9007988 */ /* 0x000fe80008000008 */
[----:B------:R-:W-:Y:S04]  /*14470*/  STS.U8 [R249+UR8+0x6880], R209 ;  /* 0x006880d1f9007988 */ /* 0x000fe80008000008 */
[----:B------:R-:W-:Y:S04]  /*14480*/  STS.U8 [R249+UR8+0x6c80], R207 ;  /* 0x006c80cff9007988 */ /* 0x000fe80008000008 */
[----:B------:R-:W-:Y:S01]  /*14490*/  STS.U8 [R249+UR8+0x7080], R205 ;  /* 0x007080cdf9007988 */ /* 0x000fe20008000008 */
[----:B------:R-:W-:-:S03]  /*144a0*/  LOP3.LUT R190, R250, 0x20, RZ, 0x3c, !PT ;  /* 0x00000020fabe7812 */ /* 0x000fc600078e3cff */
[----:B------:R-:W-:Y:S04]  /*144b0*/  STS.U8 [R249+UR8+0x7480], R204 ;  /* 0x007480ccf9007988 */ /* 0x000fe80008000008 */
[----:B------:R-:W-:Y:S04]  /*144c0*/  STS.U8 [R249+UR8+0x7880], R201 ;  /* 0x007880c9f9007988 */ /* 0x000fe80008000008 */
[----:B------:R0:W-:Y:S04]  /*144d0*/  STS.U8 [R249+UR8+0x7c80], R200 ;  /* 0x007c80c8f9007988 */ /* 0x0001e80008000008 */
[----:B------:R-:W4:Y:S01]  /*144e0*/  LDL.LU R4, [R1+0x89c] ;  /* 0x00089c0001047983 */ /* 0x000f220000300800 */
[----:B0-----:R-:W-:-:S02]  /*144f0*/  LOP3.LUT R249, R250, 0x30, RZ, 0x3c, !PT ;  /* 0x00000030faf97812 */ /* 0x001fc400078e3cff */
[----:B------:R-:W0:Y:S01]  /*14500*/  S2R R250, SR_TID.X ;  /* 0x0000000000fa7919 */ /* 0x000e220000002100 */
        /* <DEDUP_REMOVED lines=15> */
[----:B------:R1:W-:Y:S04]  /*14600*/  STS.U8 [R190+UR8+0x7d00], R153 ;  /* 0x007d0099be007988 */ /* 0x0003e80008000008 */
[----:B------:R-:W-:Y:S04]  /*14610*/  STS.U8 [R249+UR8+0x4180], R197 ;  /* 0x004180c5f9007988 */ /* 0x000fe80008000008 */
[----:B------:R-:W-:Y:S04]  /*14620*/  STS.U8 [R249+UR8+0x4580], R195 ;  /* 0x004580c3f9007988 */ /* 0x000fe80008000008 */
[----:B------:R-:W-:Y:S04]  /*14630*/  STS.U8 [R249+UR8+0x4980], R152 ;  /* 0x00498098f9007988 */ /* 0x000fe80008000008 */
[----:B------:R-:W-:Y:S01]  /*14640*/  STS.U8 [R249+UR8+0x4d80], R23 ;  /* 0x004d8017f9007988 */ /* 0x000fe20008000008 */
[----:B0-----:R-:W-:-:S03]  /*14650*/  LOP3.LUT R250, R250, 0x7f, RZ, 0xc0, !PT ;  /* 0x0000007ffafa7812 */ /* 0x001fc600078ec0ff */
        /* <DEDUP_REMOVED lines=20> */
[----:B------:R-:W-:Y:S01]  /*147a0*/  STS.U8 [R190+UR8+0x5e00], R160 ;  /* 0x005e00a0be007988 */ /* 0x000fe20008000008 */
[----:B------:R-:W-:-:S03]  /*147b0*/  LOP3.LUT R154, R250, 0x50, RZ, 0x3c, !PT ;  /* 0x00000050fa9a7812 */ /* 0x000fc600078e3cff */
        /* <DEDUP_REMOVED lines=42> */
[----:B---3--:R0:W-:Y:S04]  /*14a60*/  STS.U8 [R7+UR8+0x7f80], R5 ;  /* 0x007f800507007988 */ /* 0x0081e80008000008 */
[----:B0-----:R-:W3:Y:S04]  /*14a70*/  LDL.LU R5, [R1+0x898] ;  /* 0x0008980001057983 */ /* 0x001ee80000300800 */
[----:B------:R-:W2:Y:S04]  /*14a80*/  LDL R6, [R1+0x85c] ;  /* 0x00085c0001067983 */ /* 0x000ea80000100800 */
[----:B------:R-:W4:Y:S04]  /*14a90*/  LDL.LU R246, [R1+0x81c] ;  /* 0x00081c0001f67983 */ /* 0x000f280000300800 */
        /* <DEDUP_REMOVED lines=8> */
[----:B------:R-:W4:Y:S01]  /*14b20*/  LDL.LU R190, [R1+0x7dc] ;  /* 0x0007dc0001be7983 */ /* 0x000f220000300800 */
[----:B---3--:R-:W-:-:S05]  /*14b30*/  VIADD R5, R5, 0x1 ;  /* 0x0000000105057836 */ /* 0x008fca0000000000 */
[----:B------:R0:W-:Y:S01]  /*14b40*/  STL [R1+0x38], R5 ;  /* 0x0000380501007387 */ /* 0x0001e20000100800 */
[----:B--2---:R-:W-:Y:S02]  /*14b50*/  ISETP.NE.U32.AND P0, PT, R5, R6, PT ;  /* 0x000000060500720c */ /* 0x004fe40003f05070 */
[----:B0-----:R-:W0:Y:S02]  /*14b60*/  LDC R5, c[0x0][0x238] ;  /* 0x00008e00ff057b82 */ /* 0x001e240000000800 */
[----:B0-----:R-:W-:-:S05]  /*14b70*/  IMAD.SHL.U32 R5, R5, 0x80, RZ ;  /* 0x0000008005057824 */ /* 0x001fca00078e00ff */
[----:B------:R-:W-:-:S05]  /*14b80*/  IADD3 R3, P4, R5, R3, RZ ;  /* 0x0000000305037210 */ /* 0x000fca0007f9e0ff */
[----:B------:R0:W-:Y:S04]  /*14b90*/  STL [R1+0x814], R3 ;  /* 0x0008140301007387 */ /* 0x0001e80000100800 */
[----:B0-----:R-:W2:Y:S01]  /*14ba0*/  LDL.LU R3, [R1+0x894] ;  /* 0x0008940001037983 */ /* 0x001ea20000300800 */
[C---:B----4-:R-:W-:Y:S02]  /*14bb0*/  IADD3 R246, P3, R5.reuse, R246, RZ ;  /* 0x000000f605f67210 */ /* 0x050fe40007f7e0ff */
[C---:B------:R-:W-:Y:S02]  /*14bc0*/  IADD3 R191, P6, R5.reuse, R191, RZ ;  /* 0x000000bf05bf7210 */ /* 0x040fe40007fde0ff */
[C---:B------:R-:W-:Y:S01]  /*14bd0*/  IADD3 R249, P5, R5.reuse, R249, RZ ;  /* 0x000000f905f97210 */ /* 0x040fe20007fbe0ff */
[----:B------:R0:W-:Y:S01]  /*14be0*/  STL [R1+0x81c], R246 ;  /* 0x00081cf601007387 */ /* 0x0001e20000100800 */
[----:B------:R-:W-:-:S03]  /*14bf0*/  IADD3 R2, P1, R5, R2, RZ ;  /* 0x0000000205027210 */ /* 0x000fc60007f3e0ff */
[----:B0-----:R-:W3:Y:S04]  /*14c00*/  LDL.LU R246, [R1+0x800] ;  /* 0x0008000001f67983 */ /* 0x001ee80000300800 */
[----:B------:R0:W-:Y:S04]  /*14c10*/  STL [R1+0x804], R191 ;  /* 0x000804bf01007387 */ /* 0x0001e80000100800 */
[----:B------:R1:W-:Y:S04]  /*14c20*/  STL [R1+0x80c], R249 ;  /* 0x00080cf901007387 */ /* 0x0003e80000100800 */
[----:B0-----:R-:W4:Y:S04]  /*14c30*/  LDL.LU R191, [R1+0x7d4] ;  /* 0x0007d40001bf7983 */ /* 0x001f280000300800 */
[----:B------:R0:W-:Y:S04]  /*14c40*/  STL [R1+0x7fc], R2 ;  /* 0x0007fc0201007387 */ /* 0x0001e80000100800 */
[----:B------:R-:W4:Y:S04]  /*14c50*/  LDL.LU R245, [R1+0x7f8] ;  /* 0x0007f80001f57983 */ /* 0x000f280000300800 */
[----:B-1----:R-:W4:Y:S01]  /*14c60*/  LDL.LU R249, [R1+0x7cc] ;  /* 0x0007cc0001f97983 */ /* 0x002f220000300800 */
[----:B------:R-:W-:-:S02]  /*14c70*/  IADD3 R4, P2, R5, R4, RZ ;  /* 0x0000000405047210 */ /* 0x000fc40007f5e0ff */
[----:B0-----:R-:W-:-:S05]  /*14c80*/  SHF.R.S32.HI R2, RZ, 0x1f, R5 ;  /* 0x0000001fff027819 */ /* 0x001fca0000011405 */
[C---:B------:R-:W-:Y:S01]  /*14c90*/  IMAD.X R243, R2.reuse, 0x1, R243, P3 ;  /* 0x0000000102f37824 */ /* 0x040fe200018e06f3 */
[C---:B------:R-:W-:Y:S01]  /*14ca0*/  IADD3 R244, P3, R5.reuse, R244, RZ ;  /* 0x000000f405f47210 */ /* 0x040fe20007f7e0ff */
[C---:B------:R-:W-:Y:S01]  /*14cb0*/  IMAD.X R247, R2.reuse, 0x1, R247, P4 ;  /* 0x0000000102f77824 */ /* 0x040fe200020e06f7 */
[C---:B------:R-:W-:Y:S01]  /*14cc0*/  IADD3 R250, P4, R5.reuse, R250, RZ ;  /* 0x000000fa05fa7210 */ /* 0x040fe20007f9e0ff */
[C---:B------:R-:W-:Y:S01]  /*14cd0*/  IMAD.X R248, R2.reuse, 0x1, R248, P5 ;  /* 0x0000000102f87824 */ /* 0x040fe200028e06f8 */
[C---:B------:R-:W-:Y:S01]  /*14ce0*/  IADD3 R190, P5, R5.reuse, R190, RZ ;  /* 0x000000be05be7210 */ /* 0x040fe20007fbe0ff */
[----:B--2---:R-:W-:Y:S01]  /*14cf0*/  IMAD.X R3, R2, 0x1, R3, P2 ;  /* 0x0000000102037824 */ /* 0x004fe200010e0603 */
[----:B------:R-:W-:-:S05]  /*14d00*/  IADD3 R242, P2, R5, R242, RZ ;  /* 0x000000f205f27210 */ /* 0x000fca0007f5e0ff */
[----:B------:R-:W-:Y:S04]  /*14d10*/  STL [R1+0x7f4], R242 ;  /* 0x0007f4f201007387 */ /* 0x000fe80000100800 */
[----:B------:R-:W-:Y:S04]  /*14d20*/  STL [R1+0x818], R243 ;  /* 0x000818f301007387 */ /* 0x000fe80000100800 */
[----:B------:R-:W2:Y:S04]  /*14d30*/  LDL.LU R235, [R1+0x7f0] ;  /* 0x0007f00001eb7983 */ /* 0x000ea80000300800 */
[----:B------:R-:W-:Y:S04]  /*14d40*/  STL [R1+0x7ec], R244 ;  /* 0x0007ecf401007387 */ /* 0x000fe80000100800 */
[----:B------:R-:W2:Y:S04]  /*14d50*/  LDL.LU R236, [R1+0x7c4] ;  /* 0x0007c40001ec7983 */ /* 0x000ea80000300800 */
[----:B------:R-:W-:Y:S04]  /*14d60*/  STL [R1+0x810], R247 ;  /* 0x000810f701007387 */ /* 0x000fe80000100800 */
[----:B------:R-:W2:Y:S04]  /*14d70*/  LDL.LU R200, [R1+0x7e8] ;  /* 0x0007e80001c87983 */ /* 0x000ea80000300800 */
[----:B------:R0:W-:Y:S04]  /*14d80*/  STL [R1+0x7e4], R250 ;  /* 0x0007e4fa01007387 */ /* 0x0001e80000100800 */
[----:B------:R-:W2:Y:S04]  /*14d90*/  LDL.LU R201, [R1+0x7bc] ;  /* 0x0007bc0001c97983 */ /* 0x000ea80000300800 */
[----:B------:R-:W2:Y:S04]  /*14da0*/  LDL.LU R204, [R1+0x7e0] ;  /* 0x0007e00001cc7983 */ /* 0x000ea80000300800 */
[----:B0-----:R-:W2:Y:S04]  /*14db0*/  LDL.LU R250, [R1+0x7b4] ;  /* 0x0007b40001fa7983 */ /* 0x001ea80000300800 */
[----:B------:R-:W2:Y:S04]  /*14dc0*/  LDL.LU R205, [R1+0x7d8] ;  /* 0x0007d80001cd7983 */ /* 0x000ea80000300800 */
[----:B------:R-:W2:Y:S04]  /*14dd0*/  LDL.LU R207, [R1+0x7ac] ;  /* 0x0007ac0001cf7983 */ /* 0x000ea80000300800 */
[----:B------:R0:W-:Y:S04]  /*14de0*/  STL [R1+0x808], R248 ;  /* 0x000808f801007387 */ /* 0x0001e80000100800 */
[----:B0-----:R-:W2:Y:S04]  /*14df0*/  LDL.LU R248, [R1+0x7d0] ;  /* 0x0007d00001f87983 */ /* 0x001ea80000300800 */
[----:B------:R-:W2:Y:S04]  /*14e00*/  LDL.LU R209, [R1+0x7a4] ;  /* 0x0007a40001d17983 */ /* 0x000ea80000300800 */
[----:B------:R-:W2:Y:S04]  /*14e10*/  LDL.LU R226, [R1+0x7c8] ;  /* 0x0007c80001e27983 */ /* 0x000ea80000300800 */
[----:B------:R-:W2:Y:S04]  /*14e20*/  LDL.LU R227, [R1+0x79c] ;  /* 0x00079c0001e37983 */ /* 0x000ea80000300800 */
[----:B------:R0:W-:Y:S04]  /*14e30*/  STL [R1+0x7dc], R190 ;  /* 0x0007dcbe01007387 */ /* 0x0001e80000100800 */
[----:B------:R-:W2:Y:S04]  /*14e40*/  LDL.LU R229, [R1+0x7c0] ;  /* 0x0007c00001e57983 */ /* 0x000ea80000300800 */
[----:B------:R-:W2:Y:S04]  /*14e50*/  LDL.LU R237, [R1+0x794] ;  /* 0x0007940001ed7983 */ /* 0x000ea80000300800 */
[----:B------:R-:W2:Y:S01]  /*14e60*/  LDL.LU R238, [R1+0x7b8] ;  /* 0x0007b80001ee7983 */ /* 0x000ea20000300800 */
[----:B---3--:R-:W-:-:S03]  /*14e70*/  IMAD.X R246, R2, 0x1, R246, P6 ;  /* 0x0000000102f67824 */ /* 0x008fc600030e06f6 */
[----:B------:R-:W3:Y:S04]  /*14e80*/  LDL.LU R241, [R1+0x78c] ;  /* 0x00078c0001f17983 */ /* 0x000ee80000300800 */
[----:B------:R-:W3:Y:S01]  /*14e90*/  LDL.LU R247, [R1+0x7b0] ;  /* 0x0007b00001f77983 */ /* 0x000ee20000300800 */
[----:B----4-:R-:W-:-:S03]  /*14ea0*/  IADD3 R191, P6, R5, R191, RZ ;  /* 0x000000bf05bf7210 */ /* 0x010fc60007fde0ff */
[----:B0-----:R-:W4:Y:S04]  /*14eb0*/  LDL.LU R190, [R1+0x784] ;  /* 0x0007840001be7983 */ /* 0x001f280000300800 */
[----:B------:R0:W-:Y:S01]  /*14ec0*/  STL [R1+0x800], R246 ;  /* 0x000800f601007387 */ /* 0x0001e20000100800 */
[C---:B------:R-:W-:Y:S01]  /*14ed0*/  IMAD.X R245, R2.reuse, 0x1, R245, P1 ;  /* 0x0000000102f57824 */ /* 0x040fe200008e06f5 */
[C---:B------:R-:W-:Y:S02]  /*14ee0*/  IADD3 R249, P1, R5.reuse, R249, RZ ;  /* 0x000000f905f97210 */ /* 0x040fe40007f3e0ff */
[----:B0-----:R-:W4:Y:S04]  /*14ef0*/  LDL.LU R246, [R1+0x7a8] ;  /* 0x0007a80001f67983 */ /* 0x001f280000300800 */
[----:B------:R0:W-:Y:S04]  /*14f00*/  STL [R1+0x7d4], R191 ;  /* 0x0007d4bf01007387 */ /* 0x0001e80000100800 */
[----:B0-----:R-:W4:Y:S04]  /*14f10*/  LDL.LU R191, [R1+0x77c] ;  /* 0x00077c0001bf7983 */ /* 0x001f280000300800 */
[----:B------:R-:W4:Y:S04]  /*14f20*/  LDL.LU R242, [R1+0x7a0] ;  /* 0x0007a00001f27983 */ /* 0x000f280000300800 */
[----:B------:R-:W4:Y:S04]  /*14f30*/  LDL.LU R243, [R1+0x774] ;  /* 0x0007740001f37983 */ /* 0x000f280000300800 */
[----:B------:R0:W-:Y:S04]  /*14f40*/  STL [R1+0x7f8], R245 ;  /* 0x0007f8f501007387 */ /* 0x0001e80000100800 */
[----:B------:R-:W4:Y:S04]  /*14f50*/  LDL.LU R244, [R1+0x798] ;  /* 0x0007980001f47983 */ /* 0x000f280000300800 */
[----:B------:R1:W-:Y:S04]  /*14f60*/  STL [R1+0x7cc], R249 ;  /* 0x0007ccf901007387 */ /* 0x0003e80000100800 */
[----:B0-----:R-:W4:Y:S04]  /*14f70*/  LDL.LU R245, [R1+0x76c] ;  /* 0x00076c0001f57983 */ /* 0x001f280000300800 */
[----:B-1----:R-:W4:Y:S01]  /*14f80*/  LDL.LU R249, [R1+0x790] ;  /* 0x0007900001f97983 */ /* 0x002f220000300800 */
[----:B--2---:R-:W-:Y:S01]  /*14f90*/  IMAD.X R235, R2, 0x1, R235, P2 ;  /* 0x0000000102eb7824 */ /* 0x004fe200010e06eb */
[----:B------:R-:W-:-:S04]  /*14fa0*/  IADD3 R236, P2, R5, R236, RZ ;  /* 0x000000ec05ec7210 */ /* 0x000fc80007f5e0ff */
[----:B------:R-:W-:Y:S01]  /*14fb0*/  STL [R1+0x7f0], R235 ;  /* 0x0007f0eb01007387 */ /* 0x000fe20000100800 */
[----:B------:R-:W-:-:S03]  /*14fc0*/  IMAD.X R200, R2, 0x1, R200, P3 ;  /* 0x0000000102c87824 */ /* 0x000fc600018e06c8 */
[----:B------:R-:W-:Y:S04]  /*14fd0*/  STL [R1+0x7c4], R236 ;  /* 0x0007c4ec01007387 */ /* 0x000fe80000100800 */
[----:B------:R-:W-:Y:S01]  /*14fe0*/  STL [R1+0x7e8], R200 ;  /* 0x0007e8c801007387 */ /* 0x000fe20000100800 */
[C---:B------:R-:W-:Y:S01]  /*14ff0*/  IADD3 R201, P3, R5.reuse, R201, RZ ;  /* 0x000000c905c97210 */ /* 0x040fe20007f7e0ff */
[----:B------:R-:W-:Y:S01]  /*15000*/  IMAD.X R204, R2, 0x1, R204, P4 ;  /* 0x0000000102cc7824 */ /* 0x000fe200020e06cc */
[----:B------:R-:W-:-:S05]  /*15010*/  IADD3 R250, P4, R5, R250, RZ ;  /* 0x000000fa05fa7210 */ /* 0x000fca0007f9e0ff */
[----:B------:R0:W-:Y:S01]  /*15020*/  STL [R1+0x7b4], R250 ;  /* 0x0007b4fa01007387 */ /* 0x0001e20000100800 */
[----:B------:R-:W-:-:S03]  /*15030*/  IMAD.X R205, R2, 0x1, R205, P5 ;  /* 0x0000000102cd7824 */ /* 0x000fc600028e06cd */
[----:B------:R-:W-:Y:S04]  /*15040*/  STL [R1+0x7bc], R201 ;  /* 0x0007bcc901007387 */ /* 0x000fe80000100800 */
[----:B0-----:R-:W2:Y:S01]  /*15050*/  LDL.LU R250, [R1+0x764] ;  /* 0x0007640001fa7983 */ /* 0x001ea20000300800 */
[C---:B------:R-:W-:Y:S01]  /*15060*/  IADD3 R207, P5, R5.reuse, R207, RZ ;  /* 0x000000cf05cf7210 */ /* 0x040fe20007fbe0ff */
[----:B------:R-:W-:Y:S02]  /*15070*/  IMAD.X R248, R2, 0x1, R248, P6 ;  /* 0x0000000102f87824 */ /* 0x000fe400030e06f8 */
[----:B------:R-:W-:Y:S01]  /*15080*/  STL [R1+0x7e0], R204 ;  /* 0x0007e0cc01007387 */ /* 0x000fe20000100800 */
[----:B------:R-:W-:-:S03]  /*15090*/  IADD3 R209, P6, R5, R209, RZ ;  /* 0x000000d105d17210 */ /* 0x000fc60007fde0ff */
[----:B------:R0:W-:Y:S01]  /*150a0*/  STL [R1+0x7d0], R248 ;  /* 0x0007d0f801007387 */ /* 0x0001e20000100800 */
[----:B------:R-:W-:-:S03]  /*150b0*/  IMAD.X R226, R2, 0x1, R226, P1 ;  /* 0x0000000102e27824 */ /* 0x000fc600008e06e2 */
[----:B------:R-:W-:Y:S01]  /*150c0*/  STL [R1+0x7d8], R205 ;  /* 0x0007d8cd01007387 */ /* 0x000fe20000100800 */
[----:B------:R-:W-:-:S03]  /*150d0*/  IADD3 R227, P1, R5, R227, RZ ;  /* 0x000000e305e37210 */ /* 0x000fc60007f3e0ff */
[----:B0-----:R-:W2:Y:S04]  /*150e0*/  LDL.LU R248, [R1+0x788] ;  /* 0x0007880001f87983 */ /* 0x001ea80000300800 */
[----:B------:R-:W-:Y:S01]  /*150f0*/  STL [R1+0x7ac], R207 ;  /* 0x0007accf01007387 */ /* 0x000fe20000100800 */
[----:B------:R-:W-:-:S03]  /*15100*/  IMAD.X R229, R2, 0x1, R229, P2 ;  /* 0x0000000102e57824 */ /* 0x000fc600010e06e5 */
[----:B------:R-:W-:Y:S01]  /*15110*/  STL [R1+0x7a4], R209 ;  /* 0x0007a4d101007387 */ /* 0x000fe20000100800 */
[----:B------:R-:W-:-:S03]  /*15120*/  IADD3 R237, P2, R5, R237, RZ ;  /* 0x000000ed05ed7210 */ /* 0x000fc60007f5e0ff */
[----:B------:R-:W-:Y:S01]  /*15130*/  STL [R1+0x7c8], R226 ;  /* 0x0007c8e201007387 */ /* 0x000fe20000100800 */
[----:B------:R-:W-:-:S03]  /*15140*/  IMAD.X R238, R2, 0x1, R238, P3 ;  /* 0x0000000102ee7824 */ /* 0x000fc600018e06ee */
[----:B------:R-:W-:Y:S01]  /*15150*/  STL [R1+0x79c], R227 ;  /* 0x00079ce301007387 */ /* 0x000fe20000100800 */
[C---:B---3--:R-:W-:Y:S01]  /*15160*/  IADD3 R241, P3, R5.reuse, R241, RZ ;  /* 0x000000f105f17210 */ /* 0x048fe20007f7e0ff */
[----:B------:R-:W-:Y:S02]  /*15170*/  IMAD.X R247, R2, 0x1, R247, P4 ;  /* 0x0000000102f77824 */ /* 0x000fe400020e06f7 */
[----:B------:R-:W-:Y:S01]  /*15180*/  STL [R1+0x7c0], R229 ;  /* 0x0007c0e501007387 */ /* 0x000fe20000100800 */
[----:B----4-:R-:W-:-:S03]  /*15190*/  IADD3 R190, P4, R5, R190, RZ ;  /* 0x000000be05be7210 */ /* 0x010fc60007f9e0ff */
[----:B------:R-:W-:Y:S04]  /*151a0*/  STL [R1+0x794], R237 ;  /* 0x000794ed01007387 */ /* 0x000fe80000100800 */
[----:B------:R-:W-:Y:S04]  /*151b0*/  STL [R1+0x7b8], R238 ;  /* 0x0007b8ee01007387 */ /* 0x000fe80000100800 */
[----:B------:R0:W-:Y:S04]  /*151c0*/  STL [R1+0x7b0], R247 ;  /* 0x0007b0f701007387 */ /* 0x0001e80000100800 */
[----:B------:R-:W-:Y:S01]  /*151d0*/  STL [R1+0x78c], R241 ;  /* 0x00078cf101007387 */ /* 0x000fe20000100800 */
[----:B------:R-:W-:-:S03]  /*151e0*/  IMAD.X R246, R2, 0x1, R246, P5 ;  /* 0x0000000102f67824 */ /* 0x000fc600028e06f6 */
[----:B0-----:R-:W3:Y:S04]  /*151f0*/  LDL.LU R247, [R1+0x75c] ;  /* 0x00075c0001f77983 */ /* 0x001ee80000300800 */
[----:B------:R0:W-:Y:S01]  /*15200*/  STL [R1+0x784], R190 ;  /* 0x000784be01007387 */ /* 0x0001e20000100800 */
[----:B------:R-:W-:-:S03]  /*15210*/  IADD3 R191, P5, R5, R191, RZ ;  /* 0x000000bf05bf7210 */ /* 0x000fc60007fbe0ff */
[----:B0-----:R-:W4:Y:S01]  /*15220*/  LDL.LU R190, [R1+0x780] ;  /* 0x0007800001be7983 */ /* 0x001f220000300800 */
[----:B------:R-:W-:-:S03]  /*15230*/  IMAD.X R242, R2, 0x1, R242, P6 ;  /* 0x0000000102f27824 */ /* 0x000fc600030e06f2 */
        /* <DEDUP_REMOVED lines=8> */
[----:B------:R-:W-:Y:S04]  /*152c0*/  STL [R1+0x7a0], R242 ;  /* 0x0007a0f201007387 */ /* 0x000fe80000100800 */
[----:B------:R-:W-:Y:S04]  /*152d0*/  STL [R1+0x774], R243 ;  /* 0x000774f301007387 */ /* 0x000fe80000100800 */
[----:B------:R-:W4:Y:S04]  /*152e0*/  LDL.LU R235, [R1+0x74c] ;  /* 0x00074c0001eb7983 */ /* 0x000f280000300800 */
[----:B------:R-:W-:Y:S04]  /*152f0*/  STL [R1+0x798], R244 ;  /* 0x000798f401007387 */ /* 0x000fe80000100800 */
[----:B------:R-:W4:Y:S04]  /*15300*/  LDL.LU R236, [R1+0x770] ;  /* 0x0007700001ec7983 */ /* 0x000f280000300800 */
[----:B------:R-:W-:Y:S04]  /*15310*/  STL [R1+0x76c], R245 ;  /* 0x00076cf501007387 */ /* 0x000fe80000100800 */
[----:B------:R-:W4:Y:S04]  /*15320*/  LDL.LU R200, [R1+0x744] ;  /* 0x0007440001c87983 */ /* 0x000f280000300800 */
[----:B------:R0:W-:Y:S04]  /*15330*/  STL [R1+0x790], R249 ;  /* 0x000790f901007387 */ /* 0x0001e80000100800 */
[----:B------:R-:W4:Y:S04]  /*15340*/  LDL.LU R201, [R1+0x768] ;  /* 0x0007680001c97983 */ /* 0x000f280000300800 */
[----:B------:R-:W4:Y:S04]  /*15350*/  LDL.LU R204, [R1+0x73c] ;  /* 0x00073c0001cc7983 */ /* 0x000f280000300800 */
[----:B0-----:R-:W4:Y:S04]  /*15360*/  LDL.LU R249, [R1+0x760] ;  /* 0x0007600001f97983 */ /* 0x001f280000300800 */
[----:B------:R-:W4:Y:S04]  /*15370*/  LDL.LU R205, [R1+0x734] ;  /* 0x0007340001cd7983 */ /* 0x000f280000300800 */
[----:B------:R-:W4:Y:S01]  /*15380*/  LDL.LU R207, [R1+0x758] ;  /* 0x0007580001cf7983 */ /* 0x000f220000300800 */
[----:B--2---:R-:W-:-:S05]  /*15390*/  IADD3 R250, P2, R5, R250, RZ ;  /* 0x000000fa05fa7210 */ /* 0x004fca0007f5e0ff */
[----:B------:R0:W-:Y:S04]  /*153a0*/  STL [R1+0x764], R250 ;  /* 0x000764fa01007387 */ /* 0x0001e80000100800 */
[----:B0-----:R-:W2:Y:S04]  /*153b0*/  LDL.LU R250, [R1+0x72c] ;  /* 0x00072c0001fa7983 */ /* 0x001ea80000300800 */
[----:B------:R-:W2:Y:S01]  /*153c0*/  LDL.LU R209, [R1+0x750] ;  /* 0x0007500001d17983 */ /* 0x000ea20000300800 */
[----:B------:R-:W-:-:S03]  /*153d0*/  IMAD.X R248, R2, 0x1, R248, P3 ;  /* 0x0000000102f87824 */ /* 0x000fc600018e06f8 */
[----:B------:R-:W2:Y:S04]  /*153e0*/  LDL.LU R226, [R1+0x724] ;  /* 0x0007240001e27983 */ /* 0x000ea80000300800 */
[----:B------:R-:W2:Y:S04]  /*153f0*/  LDL.LU R227, [R1+0x748] ;  /* 0x0007480001e37983 */ /* 0x000ea80000300800 */
[----:B------:R0:W-:Y:S04]  /*15400*/  STL [R1+0x788], R248 ;  /* 0x000788f801007387 */ /* 0x0001e80000100800 */
[----:B------:R-:W2:Y:S04]  /*15410*/  LDL.LU R229, [R1+0x71c] ;  /* 0x00071c0001e57983 */ /* 0x000ea80000300800 */
[----:B------:R-:W2:Y:S04]  /*15420*/  LDL.LU R237, [R1+0x740] ;  /* 0x0007400001ed7983 */ /* 0x000ea80000300800 */
[----:B------:R-:W2:Y:S04]  /*15430*/  LDL.LU R238, [R1+0x714] ;  /* 0x0007140001ee7983 */ /* 0x000ea80000300800 */
[----:B------:R-:W2:Y:S04]  /*15440*/  LDL.LU R241, [R1+0x738] ;  /* 0x0007380001f17983 */ /* 0x000ea80000300800 */
[----:B------:R-:W2:Y:S04]  /*15450*/  LDL.LU R245, [R1+0x70c] ;  /* 0x00070c0001f57983 */ /* 0x000ea80000300800 */
[----:B0-----:R-:W2:Y:S01]  /*15460*/  LDL.LU R248, [R1+0x730] ;  /* 0x0007300001f87983 */ /* 0x001ea20000300800 */
[----:B---3--:R-:W-:-:S05]  /*15470*/  IADD3 R247, P3, R5, R247, RZ ;  /* 0x000000f705f77210 */ /* 0x008fca0007f7e0ff */
[----:B------:R0:W-:Y:S01]  /*15480*/  STL [R1+0x75c], R247 ;  /* 0x00075cf701007387 */ /* 0x0001e20000100800 */
[----:B----4-:R-:W-:-:S03]  /*15490*/  IMAD.X R190, R2, 0x1, R190, P4 ;  /* 0x0000000102be7824 */ /* 0x010fc600020e06be */
[----:B0-----:R-:W3:Y:S04]  /*154a0*/  LDL.LU R247, [R1+0x704] ;  /* 0x0007040001f77983 */ /* 0x001ee80000300800 */
[----:B------:R0:W-:Y:S01]  /*154b0*/  STL [R1+0x780], R190 ;  /* 0x000780be01007387 */ /* 0x0001e20000100800 */
[----:B------:R-:W-:-:S03]  /*154c0*/  IADD3 R246, P4, R5, R246, RZ ;  /* 0x000000f605f67210 */ /* 0x000fc60007f9e0ff */
[----:B0-----:R-:W4:Y:S04]  /*154d0*/  LDL.LU R190, [R1+0x728] ;  /* 0x0007280001be7983 */ /* 0x001f280000300800 */
[----:B------:R-:W4:Y:S04]  /*154e0*/  LDL.LU R242, [R1+0x6fc] ;  /* 0x0006fc0001f27983 */ /* 0x000f280000300800 */
[----:B------:R-:W4:Y:S01]  /*154f0*/  LDL.LU R243, [R1+0x720] ;  /* 0x0007200001f37983 */ /* 0x000f220000300800 */
[----:B------:R-:W-:-:S03]  /*15500*/  IMAD.X R191, R2, 0x1, R191, P5 ;  /* 0x0000000102bf7824 */ /* 0x000fc600028e06bf */
[----:B------:R0:W-:Y:S04]  /*15510*/  STL [R1+0x754], R246 ;  /* 0x000754f601007387 */ /* 0x0001e80000100800 */
[----:B------:R-:W4:Y:S04]  /*15520*/  LDL.LU R244, [R1+0x6f4] ;  /* 0x0006f40001f47983 */ /* 0x000f280000300800 */
[----:B------:R1:W-:Y:S04]  /*15530*/  STL [R1+0x778], R191 ;  /* 0x000778bf01007387 */ /* 0x0003e80000100800 */
[----:B0-----:R-:W4:Y:S01]  /*15540*/  LDL.LU R246, [R1+0x718] ;  /* 0x0007180001f67983 */ /* 0x001f220000300800 */
[----:B------:R-:W-:-:S03]  /*15550*/  IADD3 R235, P5, R5, R235, RZ ;  /* 0x000000eb05eb7210 */ /* 0x000fc60007fbe0ff */
[----:B-1----:R-:W4:Y:S01]  /*15560*/  LDL.LU R191, [R1+0x6ec] ;  /* 0x0006ec0001bf7983 */ /* 0x002f220000300800 */
[----:B------:R-:W-:-:S03]  /*15570*/  IMAD.X R236, R2, 0x1, R236, P6 ;  /* 0x0000000102ec7824 */ /* 0x000fc600030e06ec */
[----:B------:R-:W-:Y:S01]  /*15580*/  STL [R1+0x74c], R235 ;  /* 0x00074ceb01007387 */ /* 0x000fe20000100800 */
[----:B------:R-:W-:-:S03]  /*15590*/  IADD3 R200, P6, R5, R200, RZ ;  /* 0x000000c805c87210 */ /* 0x000fc60007fde0ff */
[----:B------:R-:W-:Y:S04]  /*155a0*/  STL [R1+0x770], R236 ;  /* 0x000770ec01007387 */ /* 0x000fe80000100800 */
[----:B------:R-:W-:Y:S01]  /*155b0*/  STL [R1+0x744], R200 ;  /* 0x000744c801007387 */ /* 0x000fe20000100800 */
[C---:B------:R-:W-:Y:S02]  /*155c0*/  IMAD.X R201, R2.reuse, 0x1, R201, P1 ;  /* 0x0000000102c97824 */ /* 0x040fe400008e06c9 */
[----:B------:R-:W-:-:S05]  /*155d0*/  IMAD.X R249, R2, 0x1, R249, P2 ;  /* 0x0000000102f97824 */ /* 0x000fca00010e06f9 */
[----:B------:R0:W-:Y:S04]  /*155e0*/  STL [R1+0x760], R249 ;  /* 0x000760f901007387 */ /* 0x0001e80000100800 */
[----:B------:R-:W-:Y:S04]  /*155f0*/  STL [R1+0x768], R201 ;  /* 0x000768c901007387 */ /* 0x000fe80000100800 */
[----:B0-----:R-:W4:Y:S01]  /*15600*/  LDL.LU R249, [R1+0x710] ;  /* 0x0007100001f97983 */ /* 0x001f220000300800 */
[C---:B------:R-:W-:Y:S01]  /*15610*/  IADD3 R204, P1, R5.reuse, R204, RZ ;  /* 0x000000cc05cc7210 */ /* 0x040fe20007f3e0ff */
[----:B------:R-:W-:Y:S01]  /*15620*/  IMAD.X R207, R2, 0x1, R207, P3 ;  /* 0x0000000102cf7824 */ /* 0x000fe200018e06cf */
[----:B------:R-:W-:-:S03]  /*15630*/  IADD3 R205, P2, R5, R205, RZ ;  /* 0x000000cd05cd7210 */ /* 0x000fc60007f5e0ff */
[----:B------:R-:W-:Y:S01]  /*15640*/  STL [R1+0x73c], R204 ;  /* 0x00073ccc01007387 */ /* 0x000fe20000100800 */
[----:B--2---:R-:W-:Y:S01]  /*15650*/  IADD3 R250, P3, R5, R250, RZ ;  /* 0x000000fa05fa7210 */ /* 0x004fe20007f7e0ff */
[----:B------:R-:W-:-:S04]  /*15660*/  IMAD.X R209, R2, 0x1, R209, P4 ;  /* 0x0000000102d17824 */ /* 0x000fc800020e06d1 */
[----:B------:R0:W-:Y:S01]  /*15670*/  STL [R1+0x72c], R250 ;  /* 0x00072cfa01007387 */ /* 0x0001e20000100800 */
[----:B------:R-:W-:-:S03]  /*15680*/  IADD3 R226, P4, R5, R226, RZ ;  /* 0x000000e205e27210 */ /* 0x000fc60007f9e0ff */
[----:B------:R-:W-:Y:S01]  /*15690*/  STL [R1+0x734], R205 ;  /* 0x000734cd01007387 */ /* 0x000fe20000100800 */
[----:B------:R-:W-:-:S03]  /*156a0*/  IMAD.X R227, R2, 0x1, R227, P5 ;  /* 0x0000000102e37824 */ /* 0x000fc600028e06e3 */
[----:B0-----:R-:W2:Y:S04]  /*156b0*/  LDL.LU R250, [R1+0x6e4] ;  /* 0x0006e40001fa7983 */ /* 0x001ea80000300800 */
[----:B------:R-:W-:Y:S01]  /*156c0*/  STL [R1+0x758], R207 ;  /* 0x000758cf01007387 */ /* 0x000fe20000100800 */
[----:B------:R-:W-:-:S03]  /*156d0*/  IADD3 R229, P5, R5, R229, RZ ;  /* 0x000000e505e57210 */ /* 0x000fc60007fbe0ff */
[----:B------:R-:W-:Y:S01]  /*156e0*/  STL [R1+0x750], R209 ;  /* 0x000750d101007387 */ /* 0x000fe20000100800 */
[----:B------:R-:W-:-:S03]  /*156f0*/  IMAD.X R237, R2, 0x1, R237, P6 ;  /* 0x0000000102ed7824 */ /* 0x000fc600030e06ed */
[----:B------:R-:W-:Y:S01]  /*15700*/  STL [R1+0x724], R226 ;  /* 0x000724e201007387 */ /* 0x000fe20000100800 */
[C---:B------:R-:W-:Y:S01]  /*15710*/  IADD3 R238, P6, R5.reuse, R238, RZ ;  /* 0x000000ee05ee7210 */ /* 0x040fe20007fde0ff */
[----:B------:R-:W-:Y:S02]  /*15720*/  IMAD.X R241, R2, 0x1, R241, P1 ;  /* 0x0000000102f17824 */ /* 0x000fe400008e06f1 */
[----:B------:R-:W-:Y:S01]  /*15730*/  STL [R1+0x748], R227 ;  /* 0x000748e301007387 */ /* 0x000fe20000100800 */
[----:B------:R-:W-:-:S03]  /*15740*/  IADD3 R245, P1, R5, R245, RZ ;  /* 0x000000f505f57210 */ /* 0x000fc60007f3e0ff */
[----:B------:R-:W-:Y:S01]  /*15750*/  STL [R1+0x71c], R229 ;  /* 0x00071ce501007387 */ /* 0x000fe20000100800 */
[----:B------:R-:W-:-:S03]  /*15760*/  IMAD.X R248, R2, 0x1, R248, P2 ;  /* 0x0000000102f87824 */ /* 0x000fc600010e06f8 */
[----:B------:R-:W-:Y:S04]  /*15770*/  STL [R1+0x740], R237 ;  /* 0x000740ed01007387 */ /* 0x000fe80000100800 */
[----:B------:R-:W-:Y:S04]  /*15780*/  STL [R1+0x714], R238 ;  /* 0x000714ee01007387 */ /* 0x000fe80000100800 */
[----:B------:R0:W-:Y:S04]  /*15790*/  STL [R1+0x70c], R245 ;  /* 0x00070cf501007387 */ /* 0x0001e80000100800 */
[----:B------:R-:W-:Y:S04]  /*157a0*/  STL [R1+0x738], R241 ;  /* 0x000738f101007387 */ /* 0x000fe80000100800 */
[----:B0-----:R-:W2:Y:S04]  /*157b0*/  LDL.LU R245, [R1+0x708] ;  /* 0x0007080001f57983 */ /* 0x001ea80000300800 */
[----:B------:R0:W-:Y:S01]  /*157c0*/  STL [R1+0x730], R248 ;  /* 0x000730f801007387 */ /* 0x0001e20000100800 */
[----:B---3--:R-:W-:-:S03]  /*157d0*/  IADD3 R247, P2, R5, R247, RZ ;  /* 0x000000f705f77210 */ /* 0x008fc60007f5e0ff */
[----:B0-----:R-:W3:Y:S04]  /*157e0*/  LDL.LU R248, [R1+0x6dc] ;  /* 0x0006dc0001f87983 */ /* 0x001ee80000300800 */
[----:B------:R0:W-:Y:S01]  /*157f0*/  STL [R1+0x704], R247 ;  /* 0x000704f701007387 */ /* 0x0001e20000100800 */
[C---:B----4-:R-:W-:Y:S01]  /*15800*/  IMAD.X R190, R2.reuse, 0x1, R190, P3 ;  /* 0x0000000102be7824 */ /* 0x050fe200018e06be */
[----:B------:R-:W-:Y:S02]  /*15810*/  IADD3 R242, P3, R5, R242, RZ ;  /* 0x000000f205f27210 */ /* 0x000fe40007f7e0ff */
[----:B0-----:R-:W4:Y:S01]  /*15820*/  LDL.LU R247, [R1+0x700] ;  /* 0x0007000001f77983 */ /* 0x001f220000300800 */
[----:B------:R-:W-:-:S03]  /*15830*/  IMAD.X R243, R2, 0x1, R243, P4 ;  /* 0x0000000102f37824 */ /* 0x000fc600020e06f3 */
[----:B------:R0:W-:Y:S01]  /*15840*/  STL [R1+0x728], R190 ;  /* 0x000728be01007387 */ /* 0x0001e20000100800 */
[----:B------:R-:W-:-:S03]  /*15850*/  IADD3 R244, P4, R5, R244, RZ ;  /* 0x000000f405f47210 */ /* 0x000fc60007f9e0ff */
[----:B0-----:R-:W4:Y:S04]  /*15860*/  LDL.LU R190, [R1+0x6d4] ;  /* 0x0006d40001be7983 */ /* 0x001f280000300800 */
[----:B------:R-:W-:Y:S01]  /*15870*/  STL [R1+0x6fc], R242 ;  /* 0x0006fcf201007387 */ /* 0x000fe20000100800 */
[----:B------:R-:W-:-:S03]  /*15880*/  IMAD.X R246, R2, 0x1, R246, P5 ;  /* 0x0000000102f67824 */ /* 0x000fc600028e06f6 */
[----:B------:R-:W-:Y:S01]  /*15890*/  STL [R1+0x720], R243 ;  /* 0x000720f301007387 */ /* 0x000fe20000100800 */
[----:B------:R-:W-:-:S03]  /*158a0*/  IADD3 R191, P5, R5, R191, RZ ;  /* 0x000000bf05bf7210 */ /* 0x000fc60007fbe0ff */
[----:B------:R-:W4:Y:S04]  /*158b0*/  LDL.LU R236, [R1+0x6f8] ;  /* 0x0006f80001ec7983 */ /* 0x000f280000300800 */
[----:B------:R-:W-:Y:S04]  /*158c0*/  STL [R1+0x6f4], R244 ;  /* 0x0006f4f401007387 */ /* 0x000fe80000100800 */
[----:B------:R-:W4:Y:S04]  /*158d0*/  LDL.LU R200, [R1+0x6cc] ;  /* 0x0006cc0001c87983 */ /* 0x000f280000300800 */
[----:B------:R-:W-:Y:S04]  /*158e0*/  STL [R1+0x718], R246 ;  /* 0x000718f601007387 */ /* 0x000fe80000100800 */
[----:B------:R-:W4:Y:S04]  /*158f0*/  LDL.LU R201, [R1+0x6f0] ;  /* 0x0006f00001c97983 */ /* 0x000f280000300800 */
[----:B------:R0:W-:Y:S04]  /*15900*/  STL [R1+0x6ec], R191 ;  /* 0x0006ecbf01007387 */ /* 0x0001e80000100800 */
[----:B0-----:R-:W4:Y:S04]  /*15910*/  LDL.LU R191, [R1+0x6c4] ;  /* 0x0006c40001bf7983 */ /* 0x001f280000300800 */
[----:B------:R-:W4:Y:S04]  /*15920*/  LDL.LU R204, [R1+0x6e8] ;  /* 0x0006e80001cc7983 */ /* 0x000f280000300800 */
[----:B------:R-:W4:Y:S01]  /*15930*/  LDL.LU R205, [R1+0x6bc] ;  /* 0x0006bc0001cd7983 */ /* 0x000f220000300800 */
[----:B------:R-:W-:-:S03]  /*15940*/  IMAD.X R249, R2, 0x1, R249, P6 ;  /* 0x0000000102f97824 */ /* 0x000fc600030e06f9 */
[----:B------:R-:W4:Y:S04]  /*15950*/  LDL.LU R207, [R1+0x6e0] ;  /* 0x0006e00001cf7983 */ /* 0x000f280000300800 */
[----:B------:R0:W-:Y:S04]  /*15960*/  STL [R1+0x710], R249 ;  /* 0x000710f901007387 */ /* 0x0001e80000100800 */
[----:B0-----:R-:W4:Y:S04]  /*15970*/  LDL.LU R249, [R1+0x6b4] ;  /* 0x0006b40001f97983 */ /* 0x001f280000300800 */
[----:B------:R-:W4:Y:S04]  /*15980*/  LDL.LU R209, [R1+0x6d8] ;  /* 0x0006d80001d17983 */ /* 0x000f280000300800 */
[----:B------:R-:W4:Y:S04]  /*15990*/  LDL.LU R226, [R1+0x6ac] ;  /* 0x0006ac0001e27983 */ /* 0x000f280000300800 */
[----:B------:R-:W4:Y:S01]  /*159a0*/  LDL.LU R227, [R1+0x6d0] ;  /* 0x0006d00001e37983 */ /* 0x000f220000300800 */
[----:B--2---:R-:W-:-:S05]  /*159b0*/  IADD3 R250, P6, R5, R250, RZ ;  /* 0x000000fa05fa7210 */ /* 0x004fca0007fde0ff */
[----:B------:R0:W-:Y:S04]  /*159c0*/  STL [R1+0x6e4], R250 ;  /* 0x0006e4fa01007387 */ /* 0x0001e80000100800 */
[----:B------:R-:W2:Y:S04]  /*159d0*/  LDL.LU R229, [R1+0x6a4] ;  /* 0x0006a40001e57983 */ /* 0x000ea80000300800 */
[----:B------:R-:W2:Y:S04]  /*159e0*/  LDL.LU R237, [R1+0x6c8] ;  /* 0x0006c80001ed7983 */ /* 0x000ea80000300800 */
[----:B------:R-:W2:Y:S04]  /*159f0*/  LDL.LU R238, [R1+0x69c] ;  /* 0x00069c0001ee7983 */ /* 0x000ea80000300800 */
[----:B------:R-:W2:Y:S04]  /*15a00*/  LDL.LU R241, [R1+0x6c0] ;  /* 0x0006c00001f17983 */ /* 0x000ea80000300800 */
[----:B------:R-:W2:Y:S04]  /*15a10*/  LDL.LU R246, [R1+0x694] ;  /* 0x0006940001f67983 */ /* 0x000ea80000300800 */
[----:B0-----:R-:W2:Y:S01]  /*15a20*/  LDL.LU R250, [R1+0x6b8] ;  /* 0x0006b80001fa7983 */ /* 0x001ea20000300800 */
[----:B------:R-:W-:-:S05]  /*15a30*/  IMAD.X R245, R2, 0x1, R245, P1 ;  /* 0x0000000102f57824 */ /* 0x000fca00008e06f5 */
[----:B------:R0:W-:Y:S01]  /*15a40*/  STL [R1+0x708], R245 ;  /* 0x000708f501007387 */ /* 0x0001e20000100800 */
[----:B---3--:R-:W-:-:S03]  /*15a50*/  IADD3 R248, P1, R5, R248, RZ ;  /* 0x000000f805f87210 */ /* 0x008fc60007f3e0ff */
[----:B0-----:R-:W3:Y:S04]  /*15a60*/  LDL.LU R245, [R1+0x68c] ;  /* 0x00068c0001f57983 */ /* 0x001ee80000300800 */
[----:B------:R0:W-:Y:S01]  /*15a70*/  STL [R1+0x6dc], R248 ;  /* 0x0006dcf801007387 */ /* 0x0001e20000100800 */
[----:B----4-:R-:W-:-:S03]  /*15a80*/  IMAD.X R247, R2, 0x1, R247, P2 ;  /* 0x0000000102f77824 */ /* 0x010fc600010e06f7 */
[----:B0-----:R-:W4:Y:S04]  /*15a90*/  LDL.LU R248, [R1+0x6b0] ;  /* 0x0006b00001f87983 */ /* 0x001f280000300800 */
[----:B------:R-:W4:Y:S04]  /*15aa0*/  LDL.LU R242, [R1+0x684] ;  /* 0x0006840001f27983 */ /* 0x000f280000300800 */
[----:B------:R-:W4:Y:S01]  /*15ab0*/  LDL.LU R243, [R1+0x6a8] ;  /* 0x0006a80001f37983 */ /* 0x000f220000300800 */
[----:B------:R-:W-:-:S03]  /*15ac0*/  IADD3 R190, P2, R5, R190, RZ ;  /* 0x000000be05be7210 */ /* 0x000fc60007f5e0ff */
[----:B------:R0:W-:Y:S04]  /*15ad0*/  STL [R1+0x700], R247 ;  /* 0x000700f701007387 */ /* 0x0001e80000100800 */
[----:B------:R-:W4:Y:S04]  /*15ae0*/  LDL.LU R244, [R1+0x67c] ;  /* 0x00067c0001f47983 */ /* 0x000f280000300800 */
[----:B------:R1:W-:Y:S04]  /*15af0*/  STL [R1+0x6d4], R190 ;  /* 0x0006d4be01007387 */ /* 0x0003e80000100800 */
[----:B0-----:R-:W4:Y:S01]  /*15b00*/  LDL.LU R247, [R1+0x6a0] ;  /* 0x0006a00001f77983 */ /* 0x001f220000300800 */
[----:B------:R-:W-:-:S03]  /*15b10*/  IMAD.X R236, R2, 0x1, R236, P3 ;  /* 0x0000000102ec7824 */ /* 0x000fc600018e06ec */
[----:B-1----:R-:W4:Y:S01]  /*15b20*/  LDL.LU R190, [R1+0x674] ;  /* 0x0006740001be7983 */ /* 0x002f220000300800 */
[----:B------:R-:W-:-:S03]  /*15b30*/  IADD3 R200, P3, R5, R200, RZ ;  /* 0x000000c805c87210 */ /* 0x000fc60007f7e0ff */
[----:B------:R-:W-:Y:S01]  /*15b40*/  STL [R1+0x6f8], R236 ;  /* 0x0006f8ec01007387 */ /* 0x000fe20000100800 */
[----:B------:R-:W-:Y:S01]  /*15b50*/  IMAD.X R201, R2, 0x1, R201, P4 ;  /* 0x0000000102c97824 */ /* 0x000fe200020e06c9 */
[----:B------:R-:W-:-:S05]  /*15b60*/  IADD3 R191, P4, R5, R191, RZ ;  /* 0x000000bf05bf7210 */ /* 0x000fca0007f9e0ff */
[----:B------:R0:W-:Y:S04]  /*15b70*/  STL [R1+0x6c4], R191 ;  /* 0x0006c4bf01007387 */ /* 0x0001e80000100800 */
[----:B------:R-:W-:Y:S01]  /*15b80*/  STL [R1+0x6cc], R200 ;  /* 0x0006ccc801007387 */ /* 0x000fe20000100800 */
[----:B------:R-:W-:-:S03]  /*15b90*/  IMAD.X R204, R2, 0x1, R204, P5 ;  /* 0x0000000102cc7824 */ /* 0x000fc600028e06cc */
[----:B0-----:R-:W4:Y:S01]  /*15ba0*/  LDL.LU R191, [R1+0x698] ;  /* 0x0006980001bf7983 */ /* 0x001f220000300800 */
[----:B------:R-:W-:Y:S01]  /*15bb0*/  IMAD.X R207, R2, 0x1, R207, P6 ;  /* 0x0000000102cf7824 */ /* 0x000fe200030e06cf */
[C---:B------:R-:W-:Y:S02]  /*15bc0*/  IADD3 R205, P5, R5.reuse, R205, RZ ;  /* 0x000000cd05cd7210 */ /* 0x040fe40007fbe0ff */
[----:B------:R-:W-:Y:S01]  /*15bd0*/  STL [R1+0x6f0], R201 ;  /* 0x0006f0c901007387 */ /* 0x000fe20000100800 */
[----:B------:R-:W-:-:S03]  /*15be0*/  IADD3 R249, P6, R5, R249, RZ ;  /* 0x000000f905f97210 */ /* 0x000fc60007fde0ff */
[----:B------:R-:W-:Y:S04]  /*15bf0*/  STL [R1+0x6e8], R204 ;  /* 0x0006e8cc01007387 */ /* 0x000fe80000100800 */
[----:B------:R0:W-:Y:S04]  /*15c00*/  STL [R1+0x6b4], R249 ;  /* 0x0006b4f901007387 */ /* 0x0001e80000100800 */
[----:B------:R-:W-:Y:S04]  /*15c10*/  STL [R1+0x6bc], R205 ;  /* 0x0006bccd01007387 */ /* 0x000fe80000100800 */
[----:B0-----:R-:W4:Y:S01]  /*15c20*/  LDL.LU R249, [R1+0x66c] ;  /* 0x00066c0001f97983 */ /* 0x001f220000300800 */
[C---:B------:R-:W-:Y:S01]  /*15c30*/  IMAD.X R209, R2.reuse, 0x1, R209, P1 ;  /* 0x0000000102d17824 */ /* 0x040fe200008e06d1 */
[C---:B------:R-:W-:Y:S01]  /*15c40*/  IADD3 R226, P1, R5.reuse, R226, RZ ;  /* 0x000000e205e27210 */ /* 0x040fe20007f3e0ff */
[C---:B------:R-:W-:Y:S01]  /*15c50*/  IMAD.X R227, R2.reuse, 0x1, R227, P2 ;  /* 0x0000000102e37824 */ /* 0x040fe200010e06e3 */
[----:B------:R-:W-:Y:S04]  /*15c60*/  STL [R1+0x6e0], R207 ;  /* 0x0006e0cf01007387 */ /* 0x000fe80000100800 */
[----:B------:R-:W-:Y:S04]  /*15c70*/  STL [R1+0x6d8], R209 ;  /* 0x0006d8d101007387 */ /* 0x000fe80000100800 */
[----:B------:R-:W-:Y:S04]  /*15c80*/  STL [R1+0x6ac], R226 ;  /* 0x0006ace201007387 */ /* 0x000fe80000100800 */
[----:B------:R-:W-:Y:S01]  /*15c90*/  STL [R1+0x6d0], R227 ;  /* 0x0006d0e301007387 */ /* 0x000fe20000100800 */
[----:B--2---:R-:W-:Y:S01]  /*15ca0*/  IADD3 R229, P2, R5, R229, RZ ;  /* 0x000000e505e57210 */ /* 0x004fe20007f5e0ff */
[----:B------:R-:W-:-:S04]  /*15cb0*/  IMAD.X R237, R2, 0x1, R237, P3 ;  /* 0x0000000102ed7824 */ /* 0x000fc800018e06ed */
[----:B------:R-:W-:Y:S01]  /*15cc0*/  STL [R1+0x6a4], R229 ;  /* 0x0006a4e501007387 */ /* 0x000fe20000100800 */
[C---:B------:R-:W-:Y:S01]  /*15cd0*/  IADD3 R238, P3, R5.reuse, R238, RZ ;  /* 0x000000ee05ee7210 */ /* 0x040fe20007f7e0ff */
[----:B------:R-:W-:Y:S02]  /*15ce0*/  IMAD.X R241, R2, 0x1, R241, P4 ;  /* 0x0000000102f17824 */ /* 0x000fe400020e06f1 */
[----:B------:R-:W-:Y:S01]  /*15cf0*/  STL [R1+0x6c8], R237 ;  /* 0x0006c8ed01007387 */ /* 0x000fe20000100800 */
[----:B------:R-:W-:-:S03]  /*15d00*/  IADD3 R246, P4, R5, R246, RZ ;  /* 0x000000f605f67210 */ /* 0x000fc60007f9e0ff */
[----:B------:R-:W-:Y:S01]  /*15d10*/  STL [R1+0x69c], R238 ;  /* 0x00069cee01007387 */ /* 0x000fe20000100800 */
[----:B------:R-:W-:-:S03]  /*15d20*/  IMAD.X R250, R2, 0x1, R250, P5 ;  /* 0x0000000102fa7824 */ /* 0x000fc600028e06fa */
[----:B------:R0:W-:Y:S04]  /*15d30*/  STL [R1+0x694], R246 ;  /* 0x000694f601007387 */ /* 0x0001e80000100800 */
[----:B------:R-:W-:Y:S04]  /*15d40*/  STL [R1+0x6c0], R241 ;  /* 0x0006c0f101007387 */ /* 0x000fe80000100800 */
[----:B0-----:R-:W2:Y:S04]  /*15d50*/  LDL.LU R246, [R1+0x690] ;  /* 0x0006900001f67983 */ /* 0x001ea80000300800 */
[----:B------:R0:W-:Y:S04]  /*15d60*/  STL [R1+0x6b8], R250 ;  /* 0x0006b8fa01007387 */ /* 0x0001e80000100800 */
[----:B0-----:R-:W2:Y:S01]  /*15d70*/  LDL.LU R250, [R1+0x664] ;  /* 0x0006640001fa7983 */ /* 0x001ea20000300800 */
[----:B---3--:R-:W-:-:S05]  /*15d80*/  IADD3 R245, P5, R5, R245, RZ ;  /* 0x000000f505f57210 */ /* 0x008fca0007fbe0ff */
[----:B------:R0:W-:Y:S01]  /*15d90*/  STL [R1+0x68c], R245 ;  /* 0x00068cf501007387 */ /* 0x0001e20000100800 */
[----:B----4-:R-:W-:-:S03]  /*15da0*/  IMAD.X R248, R2, 0x1, R248, P6 ;  /* 0x0000000102f87824 */ /* 0x010fc600030e06f8 */
[----:B0-----:R-:W3:Y:S01]  /*15db0*/  LDL.LU R245, [R1+0x688] ;  /* 0x0006880001f57983 */ /* 0x001ee20000300800 */
[----:B------:R-:W-:-:S03]  /*15dc0*/  IADD3 R242, P6, R5, R242, RZ ;  /* 0x000000f205f27210 */ /* 0x000fc60007fde0ff */
[----:B------:R0:W-:Y:S01]  /*15dd0*/  STL [R1+0x6b0], R248 ;  /* 0x0006b0f801007387 */ /* 0x0001e20000100800 */
[----:B------:R-:W-:-:S03]  /*15de0*/  IMAD.X R243, R2, 0x1, R243, P1 ;  /* 0x0000000102f37824 */ /* 0x000fc600008e06f3 */
[----:B0-----:R-:W4:Y:S01]  /*15df0*/  LDL.LU R248, [R1+0x65c] ;  /* 0x00065c0001f87983 */ /* 0x001f220000300800 */
[----:B------:R-:W-:-:S03]  /*15e00*/  IADD3 R244, P1, R5, R244, RZ ;  /* 0x000000f405f47210 */ /* 0x000fc60007f3e0ff */
[----:B------:R-:W-:Y:S04]  /*15e10*/  STL [R1+0x684], R242 ;  /* 0x000684f201007387 */ /* 0x000fe80000100800 */
[----:B------:R-:W-:Y:S01]  /*15e20*/  STL [R1+0x6a8], R243 ;  /* 0x0006a8f301007387 */ /* 0x000fe20000100800 */
[----:B------:R-:W-:-:S03]  /*15e30*/  IMAD.X R247, R2, 0x1, R247, P2 ;  /* 0x0000000102f77824 */ /* 0x000fc600010e06f7 */
[----:B------:R-:W4:Y:S04]  /*15e40*/  LDL.LU R235, [R1+0x680] ;  /* 0x0006800001eb7983 */ /* 0x000f280000300800 */
[----:B------:R-:W-:Y:S01]  /*15e50*/  STL [R1+0x67c], R244 ;  /* 0x00067cf401007387 */ /* 0x000fe20000100800 */
[----:B------:R-:W-:-:S03]  /*15e60*/  IADD3 R190, P2, R5, R190, RZ ;  /* 0x000000be05be7210 */ /* 0x000fc60007f5e0ff */
[----:B------:R-:W4:Y:S04]  /*15e70*/  LDL.LU R236, [R1+0x654] ;  /* 0x0006540001ec7983 */ /* 0x000f280000300800 */
[----:B------:R-:W-:Y:S04]  /*15e80*/  STL [R1+0x6a0], R247 ;  /* 0x0006a0f701007387 */ /* 0x000fe80000100800 */
[----:B------:R-:W4:Y:S04]  /*15e90*/  LDL.LU R200, [R1+0x678] ;  /* 0x0006780001c87983 */ /* 0x000f280000300800 */
[----:B------:R0:W-:Y:S04]  /*15ea0*/  STL [R1+0x674], R190 ;  /* 0x000674be01007387 */ /* 0x0001e80000100800 */
[----:B0-----:R-:W4:Y:S04]  /*15eb0*/  LDL.LU R190, [R1+0x64c] ;  /* 0x00064c0001be7983 */ /* 0x001f280000300800 */
[----:B------:R-:W4:Y:S04]  /*15ec0*/  LDL.LU R201, [R1+0x670] ;  /* 0x0006700001c97983 */ /* 0x000f280000300800 */
[----:B------:R-:W4:Y:S04]  /*15ed0*/  LDL.LU R204, [R1+0x644] ;  /* 0x0006440001cc7983 */ /* 0x000f280000300800 */
[----:B------:R-:W4:Y:S01]  /*15ee0*/  LDL.LU R205, [R1+0x668] ;  /* 0x0006680001cd7983 */ /* 0x000f220000300800 */
[----:B------:R-:W-:-:S05]  /*15ef0*/  IMAD.X R191, R2, 0x1, R191, P3 ;  /* 0x0000000102bf7824 */ /* 0x000fca00018e06bf */
[----:B------:R0:W-:Y:S04]  /*15f00*/  STL [R1+0x698], R191 ;  /* 0x000698bf01007387 */ /* 0x0001e80000100800 */
[----:B------:R-:W4:Y:S04]  /*15f10*/  LDL.LU R207, [R1+0x63c] ;  /* 0x00063c0001cf7983 */ /* 0x000f280000300800 */
[----:B0-----:R-:W4:Y:S04]  /*15f20*/  LDL.LU R191, [R1+0x660] ;  /* 0x0006600001bf7983 */ /* 0x001f280000300800 */
[----:B------:R-:W4:Y:S04]  /*15f30*/  LDL.LU R209, [R1+0x634] ;  /* 0x0006340001d17983 */ /* 0x000f280000300800 */
[----:B------:R-:W4:Y:S01]  /*15f40*/  LDL.LU R226, [R1+0x658] ;  /* 0x0006580001e27983 */ /* 0x000f220000300800 */
[----:B------:R-:W-:-:S03]  /*15f50*/  IADD3 R249, P3, R5, R249, RZ ;  /* 0x000000f905f97210 */ /* 0x000fc60007f7e0ff */
[----:B------:R-:W4:Y:S04]  /*15f60*/  LDL.LU R227, [R1+0x62c] ;  /* 0x00062c0001e37983 */ /* 0x000f280000300800 */
[----:B------:R0:W-:Y:S04]  /*15f70*/  STL [R1+0x66c], R249 ;  /* 0x00066cf901007387 */ /* 0x0001e80000100800 */
[----:B------:R-:W4:Y:S04]  /*15f80*/  LDL.LU R229, [R1+0x650] ;  /* 0x0006500001e57983 */ /* 0x000f280000300800 */
[----:B------:R-:W4:Y:S04]  /*15f90*/  LDL.LU R237, [R1+0x624] ;  /* 0x0006240001ed7983 */ /* 0x000f280000300800 */
[----:B------:R-:W4:Y:S04]  /*15fa0*/  LDL.LU R238, [R1+0x648] ;  /* 0x0006480001ee7983 */ /* 0x000f280000300800 */
[----:B------:R-:W4:Y:S04]  /*15fb0*/  LDL.LU R241, [R1+0x61c] ;  /* 0x00061c0001f17983 */ /* 0x000f280000300800 */
[----:B------:R-:W4:Y:S04]  /*15fc0*/  LDL.LU R247, [R1+0x640] ;  /* 0x0006400001f77983 */ /* 0x000f280000300800 */
[----:B0-----:R-:W4:Y:S01]  /*15fd0*/  LDL.LU R249, [R1+0x614] ;  /* 0x0006140001f97983 */ /* 0x001f220000300800 */
[----:B--2---:R-:W-:-:S05]  /*15fe0*/  IMAD.X R246, R2, 0x1, R246, P4 ;  /* 0x0000000102f67824 */ /* 0x004fca00020e06f6 */
[----:B------:R0:W-:Y:S01]  /*15ff0*/  STL [R1+0x690], R246 ;  /* 0x000690f601007387 */ /* 0x0001e20000100800 */
[----:B------:R-:W-:-:S03]  /*16000*/  IADD3 R250, P4, R5, R250, RZ ;  /* 0x000000fa05fa7210 */ /* 0x000fc60007f9e0ff */
[----:B0-----:R-:W2:Y:S04]  /*16010*/  LDL.LU R246, [R1+0x638] ;  /* 0x0006380001f67983 */ /* 0x001ea80000300800 */
[----:B------:R0:W-:Y:S04]  /*16020*/  STL [R1+0x664], R250 ;  /* 0x000664fa01007387 */ /* 0x0001e80000100800 */
[----:B0-----:R-:W2:Y:S04]  /*16030*/  LDL.LU R250, [R1+0x60c] ;  /* 0x00060c0001fa7983 */ /* 0x001ea80000300800 */
[----:B------:R-:W2:Y:S01]  /*16040*/  LDL.LU R242, [R1+0x630] ;  /* 0x0006300001f27983 */ /* 0x000ea20000300800 */
[----:B---3--:R-:W-:-:S03]  /*16050*/  IMAD.X R245, R2, 0x1, R245, P5 ;  /* 0x0000000102f57824 */ /* 0x008fc600028e06f5 */
[----:B------:R-:W3:Y:S04]  /*16060*/  LDL.LU R243, [R1+0x604] ;  /* 0x0006040001f37983 */ /* 0x000ee80000300800 */
[----:B------:R0:W-:Y:S04]  /*16070*/  STL [R1+0x688], R245 ;  /* 0x000688f501007387 */ /* 0x0001e80000100800 */
[----:B------:R-:W3:Y:S01]  /*16080*/  LDL.LU R244, [R1+0x628] ;  /* 0x0006280001f47983 */ /* 0x000ee20000300800 */
[----:B----4-:R-:W-:-:S05]  /*16090*/  IADD3 R248, P5, R5, R248, RZ ;  /* 0x000000f805f87210 */ /* 0x010fca0007fbe0ff */
        /* <DEDUP_REMOVED lines=8> */
[----:B------:R0:W-:Y:S01]  /*16120*/  STL [R1+0x64c], R190 ;  /* 0x00064cbe01007387 */ /* 0x0001e20000100800 */
[----:B------:R-:W-:-:S03]  /*16130*/  IMAD.X R201, R2, 0x1, R201, P2 ;  /* 0x0000000102c97824 */ /* 0x000fc600010e06c9 */
[----:B------:R-:W-:Y:S01]  /*16140*/  STL [R1+0x654], R236 ;  /* 0x000654ec01007387 */ /* 0x000fe20000100800 */
[----:B------:R-:W-:Y:S01]  /*16150*/  IADD3 R204, P2, R5, R204, RZ ;  /* 0x000000cc05cc7210 */ /* 0x000fe20007f5e0ff */
[C---:B------:R-:W-:Y:S02]  /*16160*/  IMAD.X R205, R2.reuse, 0x1, R205, P3 ;  /* 0x0000000102cd7824 */ /* 0x040fe400018e06cd */
[----:B0-----:R-:W4:Y:S04]  /*16170*/  LDL.LU R190, [R1+0x5f4] ;  /* 0x0005f40001be7983 */ /* 0x001f280000300800 */
[----:B------:R-:W-:Y:S04]  /*16180*/  STL [R1+0x678], R200 ;  /* 0x000678c801007387 */ /* 0x000fe80000100800 */
[----:B------:R-:W-:Y:S01]  /*16190*/  STL [R1+0x670], R201 ;  /* 0x000670c901007387 */ /* 0x000fe20000100800 */
[----:B------:R-:W-:-:S03]  /*161a0*/  IMAD.X R191, R2, 0x1, R191, P4 ;  /* 0x0000000102bf7824 */ /* 0x000fc600020e06bf */
[----:B------:R-:W-:Y:S04]  /*161b0*/  STL [R1+0x644], R204 ;  /* 0x000644cc01007387 */ /* 0x000fe80000100800 */
[----:B------:R0:W-:Y:S01]  /*161c0*/  STL [R1+0x660], R191 ;  /* 0x000660bf01007387 */ /* 0x0001e20000100800 */
[----:B------:R-:W-:-:S03]  /*161d0*/  IADD3 R207, P3, R5, R207, RZ ;  /* 0x000000cf05cf7210 */ /* 0x000fc60007f7e0ff */
[----:B------:R-:W-:Y:S01]  /*161e0*/  STL [R1+0x668], R205 ;  /* 0x000668cd01007387 */ /* 0x000fe20000100800 */
[C---:B------:R-:W-:Y:S01]  /*161f0*/  IADD3 R209, P4, R5.reuse, R209, RZ ;  /* 0x000000d105d17210 */ /* 0x040fe20007f9e0ff */
[----:B------:R-:W-:Y:S02]  /*16200*/  IMAD.X R226, R2, 0x1, R226, P5 ;  /* 0x0000000102e27824 */ /* 0x000fe400028e06e2 */
[----:B0-----:R-:W4:Y:S01]  /*16210*/  LDL.LU R191, [R1+0x618] ;  /* 0x0006180001bf7983 */ /* 0x001f220000300800 */
[----:B------:R-:W-:-:S03]  /*16220*/  IADD3 R227, P5, R5, R227, RZ ;  /* 0x000000e305e37210 */ /* 0x000fc60007fbe0ff */
[----:B------:R-:W-:Y:S01]  /*16230*/  STL [R1+0x63c], R207 ;  /* 0x00063ccf01007387 */ /* 0x000fe20000100800 */
[----:B------:R-:W-:-:S03]  /*16240*/  IMAD.X R229, R2, 0x1, R229, P6 ;  /* 0x0000000102e57824 */ /* 0x000fc600030e06e5 */
        /* <DEDUP_REMOVED lines=9> */
[----:B------:R-:W-:Y:S04]  /*162e0*/  STL [R1+0x624], R237 ;  /* 0x000624ed01007387 */ /* 0x000fe80000100800 */
[----:B------:R-:W-:Y:S04]  /*162f0*/  STL [R1+0x648], R238 ;  /* 0x000648ee01007387 */ /* 0x000fe80000100800 */
[----:B------:R0:W-:Y:S04]  /*16300*/  STL [R1+0x640], R247 ;  /* 0x000640f701007387 */ /* 0x0001e80000100800 */
[----:B------:R-:W-:Y:S04]  /*16310*/  STL [R1+0x61c], R241 ;  /* 0x00061cf101007387 */ /* 0x000fe80000100800 */
[----:B0-----:R-:W4:Y:S04]  /*16320*/  LDL.LU R247, [R1+0x5ec] ;  /* 0x0005ec0001f77983 */ /* 0x001f280000300800 */
[----:B------:R0:W-:Y:S04]  /*16330*/  STL [R1+0x614], R249 ;  /* 0x000614f901007387 */ /* 0x0001e80000100800 */
[----:B0-----:R-:W4:Y:S01]  /*16340*/  LDL.LU R249, [R1+0x610] ;  /* 0x0006100001f97983 */ /* 0x001f220000300800 */
[----:B--2---:R-:W-:-:S05]  /*16350*/  IMAD.X R246, R2, 0x1, R246, P3 ;  /* 0x0000000102f67824 */ /* 0x004fca00018e06f6 */
[----:B------:R0:W-:Y:S01]  /*16360*/  STL [R1+0x638], R246 ;  /* 0x000638f601007387 */ /* 0x0001e20000100800 */
[----:B------:R-:W-:-:S03]  /*16370*/  IADD3 R250, P3, R5, R250, RZ ;  /* 0x000000fa05fa7210 */ /* 0x000fc60007f7e0ff */
[----:B0-----:R-:W2:Y:S01]  /*16380*/  LDL.LU R246, [R1+0x5e4] ;  /* 0x0005e40001f67983 */ /* 0x001ea20000300800 */
[----:B------:R-:W-:-:S03]  /*16390*/  IMAD.X R242, R2, 0x1, R242, P4 ;  /* 0x0000000102f27824 */ /* 0x000fc600020e06f2 */
[----:B------:R0:W-:Y:S01]  /*163a0*/  STL [R1+0x60c], R250 ;  /* 0x00060cfa01007387 */ /* 0x0001e20000100800 */
[----:B---3--:R-:W-:-:S03]  /*163b0*/  IADD3 R243, P4, R5, R243, RZ ;  /* 0x000000f305f37210 */ /* 0x008fc60007f9e0ff */
[----:B0-----:R-:W3:Y:S01]  /*163c0*/  LDL.LU R250, [R1+0x608] ;  /* 0x0006080001fa7983 */ /* 0x001ee20000300800 */
[----:B------:R-:W-:-:S03]  /*163d0*/  IMAD.X R244, R2, 0x1, R244, P5 ;  /* 0x0000000102f47824 */ /* 0x000fc600028e06f4 */
[----:B------:R-:W-:Y:S04]  /*163e0*/  STL [R1+0x630], R242 ;  /* 0x000630f201007387 */ /* 0x000fe80000100800 */
[----:B------:R-:W-:Y:S04]  /*163f0*/  STL [R1+0x604], R243 ;  /* 0x000604f301007387 */ /* 0x000fe80000100800 */
[----:B------:R-:W3:Y:S01]  /*16400*/  LDL.LU R235, [R1+0x5dc] ;  /* 0x0005dc0001eb7983 */ /* 0x000ee20000300800 */
[----:B----4-:R-:W-:-:S03]  /*16410*/  IADD3 R245, P5, R5, R245, RZ ;  /* 0x000000f505f57210 */ /* 0x010fc60007fbe0ff */
[----:B------:R-:W-:Y:S01]  /*16420*/  STL [R1+0x628], R244 ;  /* 0x000628f401007387 */ /* 0x000fe20000100800 */
[----:B------:R-:W-:-:S03]  /*16430*/  IMAD.X R248, R2, 0x1, R248, P6 ;  /* 0x0000000102f87824 */ /* 0x000fc600030e06f8 */
        /* <DEDUP_REMOVED lines=8> */
[----:B------:R-:W-:-:S05]  /*164c0*/  IADD3 R190, P6, R5, R190, RZ ;  /* 0x000000be05be7210 */ /* 0x000fca0007fde0ff */
[----:B------:R0:W-:Y:S04]  /*164d0*/  STL [R1+0x5f4], R190 ;  /* 0x0005f4be01007387 */ /* 0x0001e80000100800 */
[----:B------:R-:W4:Y:S04]  /*164e0*/  LDL.LU R207, [R1+0x5e8] ;  /* 0x0005e80001cf7983 */ /* 0x000f280000300800 */
[----:B0-----:R-:W4:Y:S04]  /*164f0*/  LDL.LU R190, [R1+0x5bc] ;  /* 0x0005bc0001be7983 */ /* 0x001f280000300800 */
[----:B------:R-:W4:Y:S04]  /*16500*/  LDL.LU R209, [R1+0x5e0] ;  /* 0x0005e00001d17983 */ /* 0x000f280000300800 */
[----:B------:R-:W4:Y:S04]  /*16510*/  LDL.LU R226, [R1+0x5b4] ;  /* 0x0005b40001e27983 */ /* 0x000f280000300800 */
[----:B------:R-:W4:Y:S01]  /*16520*/  LDL.LU R227, [R1+0x5d8] ;  /* 0x0005d80001e37983 */ /* 0x000f220000300800 */
[----:B------:R-:W-:-:S05]  /*16530*/  IMAD.X R191, R2, 0x1, R191, P1 ;  /* 0x0000000102bf7824 */ /* 0x000fca00008e06bf */
[----:B------:R0:W-:Y:S04]  /*16540*/  STL [R1+0x618], R191 ;  /* 0x000618bf01007387 */ /* 0x0001e80000100800 */
[----:B------:R-:W4:Y:S04]  /*16550*/  LDL.LU R229, [R1+0x5ac] ;  /* 0x0005ac0001e57983 */ /* 0x000f280000300800 */
[----:B------:R-:W4:Y:S04]  /*16560*/  LDL.LU R237, [R1+0x5d0] ;  /* 0x0005d00001ed7983 */ /* 0x000f280000300800 */
[----:B------:R-:W4:Y:S04]  /*16570*/  LDL.LU R238, [R1+0x5a4] ;  /* 0x0005a40001ee7983 */ /* 0x000f280000300800 */
[----:B------:R-:W4:Y:S04]  /*16580*/  LDL.LU R241, [R1+0x5c8] ;  /* 0x0005c80001f17983 */ /* 0x000f280000300800 */
[----:B------:R-:W4:Y:S04]  /*16590*/  LDL.LU R245, [R1+0x59c] ;  /* 0x00059c0001f57983 */ /* 0x000f280000300800 */
[----:B0-----:R-:W4:Y:S01]  /*165a0*/  LDL.LU R191, [R1+0x5c0] ;  /* 0x0005c00001bf7983 */ /* 0x001f220000300800 */
[----:B------:R-:W-:-:S05]  /*165b0*/  IADD3 R247, P1, R5, R247, RZ ;  /* 0x000000f705f77210 */ /* 0x000fca0007f3e0ff */
[----:B------:R0:W-:Y:S01]  /*165c0*/  STL [R1+0x5ec], R247 ;  /* 0x0005ecf701007387 */ /* 0x0001e20000100800 */
[----:B------:R-:W-:-:S03]  /*165d0*/  IMAD.X R249, R2, 0x1, R249, P2 ;  /* 0x0000000102f97824 */ /* 0x000fc600010e06f9 */
[----:B0-----:R-:W4:Y:S04]  /*165e0*/  LDL.LU R247, [R1+0x594] ;  /* 0x0005940001f77983 */ /* 0x001f280000300800 */
[----:B------:R0:W-:Y:S04]  /*165f0*/  STL [R1+0x610], R249 ;  /* 0x000610f901007387 */ /* 0x0001e80000100800 */
[----:B0-----:R-:W4:Y:S04]  /*16600*/  LDL.LU R249, [R1+0x5b8] ;  /* 0x0005b80001f97983 */ /* 0x001f280000300800 */
[----:B------:R-:W4:Y:S04]  /*16610*/  LDL.LU R242, [R1+0x58c] ;  /* 0x00058c0001f27983 */ /* 0x000f280000300800 */
[----:B------:R-:W4:Y:S01]  /*16620*/  LDL.LU R243, [R1+0x5b0] ;  /* 0x0005b00001f37983 */ /* 0x000f220000300800 */
[----:B--2---:R-:W-:-:S05]  /*16630*/  IADD3 R246, P2, R5, R246, RZ ;  /* 0x000000f605f67210 */ /* 0x004fca0007f5e0ff */
[----:B------:R0:W-:Y:S04]  /*16640*/  STL [R1+0x5e4], R246 ;  /* 0x0005e4f601007387 */ /* 0x0001e80000100800 */
[----:B------:R-:W2:Y:S01]  /*16650*/  LDL.LU R244, [R1+0x584] ;  /* 0x0005840001f47983 */ /* 0x000ea20000300800 */
[----:B---3--:R-:W-:-:S05]  /*16660*/  IMAD.X R250, R2, 0x1, R250, P3 ;  /* 0x0000000102fa7824 */ /* 0x008fca00018e06fa */
[----:B------:R1:W-:Y:S04]  /*16670*/  STL [R1+0x608], R250 ;  /* 0x000608fa01007387 */ /* 0x0003e80000100800 */
[----:B0-----:R-:W3:Y:S01]  /*16680*/  LDL.LU R246, [R1+0x5a8] ;  /* 0x0005a80001f67983 */ /* 0x001ee20000300800 */
[----:B------:R-:W-:-:S03]  /*16690*/  IADD3 R235, P3, R5, R235, RZ ;  /* 0x000000eb05eb7210 */ /* 0x000fc60007f7e0ff */
[----:B-1----:R-:W3:Y:S01]  /*166a0*/  LDL.LU R250, [R1+0x57c] ;  /* 0x00057c0001fa7983 */ /* 0x002ee20000300800 */
[----:B----4-:R-:W-:-:S03]  /*166b0*/  IMAD.X R236, R2, 0x1, R236, P4 ;  /* 0x0000000102ec7824 */ /* 0x010fc600020e06ec */
[----:B------:R-:W-:Y:S01]  /*166c0*/  STL [R1+0x5dc], R235 ;  /* 0x0005dceb01007387 */ /* 0x000fe20000100800 */
[----:B------:R-:W-:Y:S01]  /*166d0*/  IADD3 R200, P4, R5, R200, RZ ;  /* 0x000000c805c87210 */ /* 0x000fe20007f9e0ff */
[----:B------:R-:W-:-:S05]  /*166e0*/  IMAD.X R248, R2, 0x1, R248, P5 ;  /* 0x0000000102f87824 */ /* 0x000fca00028e06f8 */
[----:B------:R0:W-:Y:S01]  /*166f0*/  STL [R1+0x5f8], R248 ;  /* 0x0005f8f801007387 */ /* 0x0001e20000100800 */
[----:B------:R-:W-:-:S03]  /*16700*/  IADD3 R201, P5, R5, R201, RZ ;  /* 0x000000c905c97210 */ /* 0x000fc60007fbe0ff */
[----:B------:R-:W-:Y:S01]  /*16710*/  STL [R1+0x600], R236 ;  /* 0x000600ec01007387 */ /* 0x000fe20000100800 */
[C---:B------:R-:W-:Y:S01]  /*16720*/  IMAD.X R204, R2.reuse, 0x1, R204, P6 ;  /* 0x0000000102cc7824 */ /* 0x040fe200030e06cc */
[----:B------:R-:W-:Y:S02]  /*16730*/  IADD3 R205, P6, R5, R205, RZ ;  /* 0x000000cd05cd7210 */ /* 0x000fe40007fde0ff */
[----:B0-----:R-:W4:Y:S04]  /*16740*/  LDL.LU R248, [R1+0x5a0] ;  /* 0x0005a00001f87983 */ /* 0x001f280000300800 */
[----:B------:R-:W-:Y:S04]  /*16750*/  STL [R1+0x5d4], R200 ;  /* 0x0005d4c801007387 */ /* 0x000fe80000100800 */
[----:B------:R-:W-:Y:S01]  /*16760*/  STL [R1+0x5cc], R201 ;  /* 0x0005ccc901007387 */ /* 0x000fe20000100800 */
[----:B------:R-:W-:-:S03]  /*16770*/  IMAD.X R207, R2, 0x1, R207, P1 ;  /* 0x0000000102cf7824 */ /* 0x000fc600008e06cf */
[----:B------:R-:W-:Y:S01]  /*16780*/  STL [R1+0x5f0], R204 ;  /* 0x0005f0cc01007387 */ /* 0x000fe20000100800 */
[----:B------:R-:W-:Y:S01]  /*16790*/  IADD3 R190, P1, R5, R190, RZ ;  /* 0x000000be05be7210 */ /* 0x000fe20007f3e0ff */
[----:B------:R-:W-:-:S04]  /*167a0*/  IMAD.X R209, R2, 0x1, R209, P2 ;  /* 0x0000000102d17824 */ /* 0x000fc800010e06d1 */
[----:B------:R0:W-:Y:S01]  /*167b0*/  STL [R1+0x5bc], R190 ;  /* 0x0005bcbe01007387 */ /* 0x0001e20000100800 */
[----:B------:R-:W-:-:S03]  /*167c0*/  IADD3 R226, P2, R5, R226, RZ ;  /* 0x000000e205e27210 */ /* 0x000fc60007f5e0ff */
[----:B------:R-:W-:Y:S01]  /*167d0*/  STL [R1+0x5c4], R205 ;  /* 0x0005c4cd01007387 */ /* 0x000fe20000100800 */
[----:B------:R-:W-:-:S03]  /*167e0*/  IMAD.X R227, R2, 0x1, R227, P3 ;  /* 0x0000000102e37824 */ /* 0x000fc600018e06e3 */
[----:B0-----:R-:W4:Y:S04]  /*167f0*/  LDL.LU R190, [R1+0x574] ;  /* 0x0005740001be7983 */ /* 0x001f280000300800 */
[----:B------:R-:W-:Y:S01]  /*16800*/  STL [R1+0x5e8], R207 ;  /* 0x0005e8cf01007387 */ /* 0x000fe20000100800 */
        /* <DEDUP_REMOVED lines=11> */
[----:B------:R-:W-:Y:S04]  /*168c0*/  STL [R1+0x5a4], R238 ;  /* 0x0005a4ee01007387 */ /* 0x000fe80000100800 */
[----:B------:R0:W-:Y:S04]  /*168d0*/  STL [R1+0x59c], R245 ;  /* 0x00059cf501007387 */ /* 0x0001e80000100800 */
[----:B------:R-:W-:Y:S04]  /*168e0*/  STL [R1+0x5c8], R241 ;  /* 0x0005c8f101007387 */ /* 0x000fe80000100800 */
[----:B0-----:R-:W4:Y:S04]  /*168f0*/  LDL.LU R245, [R1+0x598] ;  /* 0x0005980001f57983 */ /* 0x001f280000300800 */
[----:B------:R0:W-:Y:S04]  /*16900*/  STL [R1+0x5c0], R191 ;  /* 0x0005c0bf01007387 */ /* 0x0001e80000100800 */
[----:B0-----:R-:W4:Y:S01]  /*16910*/  LDL.LU R191, [R1+0x56c] ;  /* 0x00056c0001bf7983 */ /* 0x001f220000300800 */
[----:B------:R-:W-:-:S05]  /*16920*/  IADD3 R247, P6, R5, R247, RZ ;  /* 0x000000f705f77210 */ /* 0x000fca0007fde0ff */
[----:B------:R0:W-:Y:S01]  /*16930*/  STL [R1+0x594], R247 ;  /* 0x000594f701007387 */ /* 0x0001e20000100800 */
[----:B------:R-:W-:-:S03]  /*16940*/  IMAD.X R249, R2, 0x1, R249, P1 ;  /* 0x0000000102f97824 */ /* 0x000fc600008e06f9 */
[----:B0-----:R-:W4:Y:S04]  /*16950*/  LDL.LU R247, [R1+0x590] ;  /* 0x0005900001f77983 */ /* 0x001f280000300800 */
[----:B------:R0:W-:Y:S04]  /*16960*/  STL [R1+0x5b8], R249 ;  /* 0x0005b8f901007387 */ /* 0x0001e80000100800 */
[----:B0-----:R-:W4:Y:S01]  /*16970*/  LDL.LU R249, [R1+0x564] ;  /* 0x0005640001f97983 */ /* 0x001f220000300800 */
[----:B------:R-:W-:Y:S01]  /*16980*/  IADD3 R242, P1, R5, R242, RZ ;  /* 0x000000f205f27210 */ /* 0x000fe20007f3e0ff */
[----:B------:R-:W-:-:S04]  /*16990*/  IMAD.X R243, R2, 0x1, R243, P2 ;  /* 0x0000000102f37824 */ /* 0x000fc800010e06f3 */
[----:B------:R-:W-:Y:S04]  /*169a0*/  STL [R1+0x58c], R242 ;  /* 0x00058cf201007387 */ /* 0x000fe80000100800 */
[----:B------:R-:W-:Y:S04]  /*169b0*/  STL [R1+0x5b0], R243 ;  /* 0x0005b0f301007387 */ /* 0x000fe80000100800 */
[----:B------:R-:W4:Y:S01]  /*169c0*/  LDL.LU R235, [R1+0x588] ;  /* 0x0005880001eb7983 */ /* 0x000f220000300800 */
[----:B--2---:R-:W-:-:S05]  /*169d0*/  IADD3 R244, P2, R5, R244, RZ ;  /* 0x000000f405f47210 */ /* 0x004fca0007f5e0ff */
[----:B------:R-:W-:Y:S04]  /*169e0*/  STL [R1+0x584], R244 ;  /* 0x000584f401007387 */ /* 0x000fe80000100800 */
[----:B------:R-:W2:Y:S01]  /*169f0*/  LDL.LU R236, [R1+0x55c] ;  /* 0x00055c0001ec7983 */ /* 0x000ea20000300800 */
[----:B---3--:R-:W-:Y:S01]  /*16a00*/  IMAD.X R246, R2, 0x1, R246, P3 ;  /* 0x0000000102f67824 */ /* 0x008fe200018e06f6 */
[----:B------:R-:W-:-:S04]  /*16a10*/  IADD3 R250, P3, R5, R250, RZ ;  /* 0x000000fa05fa7210 */ /* 0x000fc80007f7e0ff */
[----:B------:R-:W-:Y:S04]  /*16a20*/  STL [R1+0x5a8], R246 ;  /* 0x0005a8f601007387 */ /* 0x000fe80000100800 */
[----:B------:R-:W3:Y:S04]  /*16a30*/  LDL.LU R200, [R1+0x580] ;  /* 0x0005800001c87983 */ /* 0x000ee80000300800 */
[----:B------:R0:W-:Y:S04]  /*16a40*/  STL [R1+0x57c], R250 ;  /* 0x00057cfa01007387 */ /* 0x0001e80000100800 */
[----:B0-----:R-:W3:Y:S04]  /*16a50*/  LDL.LU R250, [R1+0x554] ;  /* 0x0005540001fa7983 */ /* 0x001ee80000300800 */
[----:B------:R-:W3:Y:S04]  /*16a60*/  LDL.LU R201, [R1+0x578] ;  /* 0x0005780001c97983 */ /* 0x000ee80000300800 */
[----:B------:R-:W3:Y:S04]  /*16a70*/  LDL.LU R204, [R1+0x54c] ;  /* 0x00054c0001cc7983 */ /* 0x000ee80000300800 */
[----:B------:R-:W3:Y:S01]  /*16a80*/  LDL.LU R205, [R1+0x570] ;  /* 0x0005700001cd7983 */ /* 0x000ee20000300800 */
[----:B----4-:R-:W-:-:S05]  /*16a90*/  IMAD.X R248, R2, 0x1, R248, P4 ;  /* 0x0000000102f87824 */ /* 0x010fca00020e06f8 */
[----:B------:R0:W-:Y:S04]  /*16aa0*/  STL [R1+0x5a0], R248 ;  /* 0x0005a0f801007387 */ /* 0x0001e80000100800 */
[----:B------:R-:W4:Y:S04]  /*16ab0*/  LDL.LU R207, [R1+0x544] ;  /* 0x0005440001cf7983 */ /* 0x000f280000300800 */
[----:B0-----:R-:W4:Y:S04]  /*16ac0*/  LDL.LU R248, [R1+0x568] ;  /* 0x0005680001f87983 */ /* 0x001f280000300800 */
[----:B------:R-:W4:Y:S04]  /*16ad0*/  LDL.LU R209, [R1+0x53c] ;  /* 0x00053c0001d17983 */ /* 0x000f280000300800 */
[----:B------:R-:W4:Y:S04]  /*16ae0*/  LDL.LU R226, [R1+0x560] ;  /* 0x0005600001e27983 */ /* 0x000f280000300800 */
[----:B------:R-:W4:Y:S01]  /*16af0*/  LDL.LU R227, [R1+0x534] ;  /* 0x0005340001e37983 */ /* 0x000f220000300800 */
[----:B------:R-:W-:-:S05]  /*16b00*/  IADD3 R190, P4, R5, R190, RZ ;  /* 0x000000be05be7210 */ /* 0x000fca0007f9e0ff */
[----:B------:R0:W-:Y:S04]  /*16b10*/  STL [R1+0x574], R190 ;  /* 0x000574be01007387 */ /* 0x0001e80000100800 */
[----:B------:R-:W4:Y:S04]  /*16b20*/  LDL.LU R229, [R1+0x558] ;  /* 0x0005580001e57983 */ /* 0x000f280000300800 */
[----:B------:R-:W4:Y:S04]  /*16b30*/  LDL.LU R237, [R1+0x52c] ;  /* 0x00052c0001ed7983 */ /* 0x000f280000300800 */
[----:B------:R-:W4:Y:S04]  /*16b40*/  LDL.LU R238, [R1+0x550] ;  /* 0x0005500001ee7983 */ /* 0x000f280000300800 */
[----:B------:R-:W4:Y:S04]  /*16b50*/  LDL.LU R241, [R1+0x524] ;  /* 0x0005240001f17983 */ /* 0x000f280000300800 */
[----:B------:R-:W4:Y:S04]  /*16b60*/  LDL.LU R246, [R1+0x548] ;  /* 0x0005480001f67983 */ /* 0x000f280000300800 */
[----:B0-----:R-:W4:Y:S04]  /*16b70*/  LDL.LU R190, [R1+0x51c] ;  /* 0x00051c0001be7983 */ /* 0x001f280000300800 */
[----:B------:R-:W4:Y:S01]  /*16b80*/  LDL.LU R242, [R1+0x540] ;  /* 0x0005400001f27983 */ /* 0x000f220000300800 */
[----:B------:R-:W-:Y:S01]  /*16b90*/  IMAD.X R245, R2, 0x1, R245, P5 ;  /* 0x0000000102f57824 */ /* 0x000fe200028e06f5 */
[----:B------:R-:W-:-:S05]  /*16ba0*/  IADD3 R191, P5, R5, R191, RZ ;  /* 0x000000bf05bf7210 */ /* 0x000fca0007fbe0ff */
[----:B------:R0:W-:Y:S04]  /*16bb0*/  STL [R1+0x56c], R191 ;  /* 0x00056cbf01007387 */ /* 0x0001e80000100800 */
[----:B------:R1:W-:Y:S04]  /*16bc0*/  STL [R1+0x598], R245 ;  /* 0x000598f501007387 */ /* 0x0003e80000100800 */
[----:B0-----:R-:W4:Y:S01]  /*16bd0*/  LDL.LU R191, [R1+0x514] ;  /* 0x0005140001bf7983 */ /* 0x001f220000300800 */
[----:B------:R-:W-:-:S03]  /*16be0*/  IMAD.X R247, R2, 0x1, R247, P6 ;  /* 0x0000000102f77824 */ /* 0x000fc600030e06f7 */
[----:B------:R-:W4:Y:S04]  /*16bf0*/  LDL.LU R243, [R1+0x538] ;  /* 0x0005380001f37983 */ /* 0x000f280000300800 */
[----:B------:R-:W4:Y:S04]  /*16c00*/  LDL.LU R244, [R1+0x50c] ;  /* 0x00050c0001f47983 */ /* 0x000f280000300800 */
[----:B------:R0:W-:Y:S01]  /*16c10*/  STL [R1+0x590], R247 ;  /* 0x000590f701007387 */ /* 0x0001e20000100800 */
[----:B------:R-:W-:-:S03]  /*16c20*/  IADD3 R249, P6, R5, R249, RZ ;  /* 0x000000f905f97210 */ /* 0x000fc60007fde0ff */
[----:B-1----:R-:W4:Y:S04]  /*16c30*/  LDL.LU R245, [R1+0x530] ;  /* 0x0005300001f57983 */ /* 0x002f280000300800 */
[----:B------:R1:W-:Y:S04]  /*16c40*/  STL [R1+0x564], R249 ;  /* 0x000564f901007387 */ /* 0x0003e80000100800 */
[----:B0-----:R-:W4:Y:S04]  /*16c50*/  LDL.LU R247, [R1+0x504] ;  /* 0x0005040001f77983 */ /* 0x001f280000300800 */
[----:B-1----:R-:W4:Y:S01]  /*16c60*/  LDL.LU R249, [R1+0x528] ;  /* 0x0005280001f97983 */ /* 0x002f220000300800 */
[----:B------:R-:W-:-:S05]  /*16c70*/  IMAD.X R235, R2, 0x1, R235, P1 ;  /* 0x0000000102eb7824 */ /* 0x000fca00008e06eb */
[----:B------:R-:W-:Y:S01]  /*16c80*/  STL [R1+0x588], R235 ;  /* 0x000588eb01007387 */ /* 0x000fe20000100800 */
[C---:B--2---:R-:W-:Y:S01]  /*16c90*/  IADD3 R236, P1, R5.reuse, R236, RZ ;  /* 0x000000ec05ec7210 */ /* 0x044fe20007f3e0ff */
[C---:B---3--:R-:W-:Y:S01]  /*16ca0*/  IMAD.X R200, R2.reuse, 0x1, R200, P2 ;  /* 0x0000000102c87824 */ /* 0x048fe200010e06c8 */
[----:B------:R-:W-:Y:S01]  /*16cb0*/  IADD3 R250, P2, R5, R250, RZ ;  /* 0x000000fa05fa7210 */ /* 0x000fe20007f5e0ff */
[----:B------:R-:W-:-:S04]  /*16cc0*/  IMAD.X R201, R2, 0x1, R201, P3 ;  /* 0x0000000102c97824 */ /* 0x000fc800018e06c9 */
[----:B------:R0:W-:Y:S01]  /*16cd0*/  STL [R1+0x554], R250 ;  /* 0x000554fa01007387 */ /* 0x0001e20000100800 */
[----:B------:R-:W-:-:S03]  /*16ce0*/  IADD3 R204, P3, R5, R204, RZ ;  /* 0x000000cc05cc7210 */ /* 0x000fc60007f7e0ff */
[----:B------:R-:W-:Y:S01]  /*16cf0*/  STL [R1+0x55c], R236 ;  /* 0x00055cec01007387 */ /* 0x000fe20000100800 */
[----:B------:R-:W-:-:S03]  /*16d00*/  IMAD.X R205, R2, 0x1, R205, P4 ;  /* 0x0000000102cd7824 */ /* 0x000fc600020e06cd */
[----:B0-----:R-:W2:Y:S04]  /*16d10*/  LDL.LU R250, [R1+0x4fc] ;  /* 0x0004fc0001fa7983 */ /* 0x001ea80000300800 */
[----:B------:R-:W-:Y:S04]  /*16d20*/  STL [R1+0x580], R200 ;  /* 0x000580c801007387 */ /* 0x000fe80000100800 */
[----:B------:R-:W-:Y:S04]  /*16d30*/  STL [R1+0x578], R201 ;  /* 0x000578c901007387 */ /* 0x000fe80000100800 */
[----:B------:R-:W-:Y:S01]  /*16d40*/  STL [R1+0x54c], R204 ;  /* 0x00054ccc01007387 */ /* 0x000fe20000100800 */
[C---:B----4-:R-:W-:Y:S01]  /*16d50*/  IADD3 R207, P4, R5.reuse, R207, RZ ;  /* 0x000000cf05cf7210 */ /* 0x050fe20007f9e0ff */
[----:B------:R-:W-:Y:S01]  /*16d60*/  IMAD.X R248, R2, 0x1, R248, P5 ;  /* 0x0000000102f87824 */ /* 0x000fe200028e06f8 */
[----:B------:R-:W-:-:S04]  /*16d70*/  IADD3 R209, P5, R5, R209, RZ ;  /* 0x000000d105d17210 */ /* 0x000fc80007fbe0ff */
[----:B------:R0:W-:Y:S01]  /*16d80*/  STL [R1+0x568], R248 ;  /* 0x000568f801007387 */ /* 0x0001e20000100800 */
[----:B------:R-:W-:-:S03]  /*16d90*/  IMAD.X R226, R2, 0x1, R226, P6 ;  /* 0x0000000102e27824 */ /* 0x000fc600030e06e2 */
[----:B------:R-:W-:Y:S01]  /*16da0*/  STL [R1+0x570], R205 ;  /* 0x000570cd01007387 */ /* 0x000fe20000100800 */
[----:B------:R-:W-:-:S03]  /*16db0*/  IADD3 R227, P6, R5, R227, RZ ;  /* 0x000000e305e37210 */ /* 0x000fc60007fde0ff */
[----:B0-----:R-:W3:Y:S04]  /*16dc0*/  LDL.LU R248, [R1+0x520] ;  /* 0x0005200001f87983 */ /* 0x001ee80000300800 */
[----:B------:R-:W-:Y:S04]  /*16dd0*/  STL [R1+0x544], R207 ;  /* 0x000544cf01007387 */ /* 0x000fe80000100800 */
        /* <DEDUP_REMOVED lines=12> */
[----:B------:R0:W-:Y:S04]  /*16ea0*/  STL [R1+0x548], R246 ;  /* 0x000548f601007387 */ /* 0x0001e80000100800 */
[----:B------:R-:W-:Y:S01]  /*16eb0*/  STL [R1+0x524], R241 ;  /* 0x000524f101007387 */ /* 0x000fe20000100800 */
[----:B------:R-:W-:-:S03]  /*16ec0*/  IMAD.X R242, R2, 0x1, R242, P4 ;  /* 0x0000000102f27824 */ /* 0x000fc600020e06f2 */
[----:B0-----:R-:W4:Y:S04]  /*16ed0*/  LDL.LU R246, [R1+0x4f4] ;  /* 0x0004f40001f67983 */ /* 0x001f280000300800 */
[----:B------:R0:W-:Y:S04]  /*16ee0*/  STL [R1+0x51c], R190 ;  /* 0x00051cbe01007387 */ /* 0x0001e80000100800 */
[----:B0-----:R-:W4:Y:S01]  /*16ef0*/  LDL.LU R190, [R1+0x518] ;  /* 0x0005180001be7983 */ /* 0x001f220000300800 */
[----:B------:R-:W-:Y:S01]  /*16f00*/  IADD3 R191, P4, R5, R191, RZ ;  /* 0x000000bf05bf7210 */ /* 0x000fe20007f9e0ff */
[----:B------:R-:W-:-:S04]  /*16f10*/  IMAD.X R243, R2, 0x1, R243, P5 ;  /* 0x0000000102f37824 */ /* 0x000fc800028e06f3 */
[----:B------:R0:W-:Y:S01]  /*16f20*/  STL [R1+0x514], R191 ;  /* 0x000514bf01007387 */ /* 0x0001e20000100800 */
[----:B------:R-:W-:-:S03]  /*16f30*/  IADD3 R244, P5, R5, R244, RZ ;  /* 0x000000f405f47210 */ /* 0x000fc60007fbe0ff */
[----:B0-----:R-:W4:Y:S01]  /*16f40*/  LDL.LU R191, [R1+0x4ec] ;  /* 0x0004ec0001bf7983 */ /* 0x001f220000300800 */
[----:B------:R-:W-:-:S03]  /*16f50*/  IMAD.X R245, R2, 0x1, R245, P6 ;  /* 0x0000000102f57824 */ /* 0x000fc600030e06f5 */
[----:B------:R-:W-:Y:S04]  /*16f60*/  STL [R1+0x540], R242 ;  /* 0x000540f201007387 */ /* 0x000fe80000100800 */
[----:B------:R-:W-:Y:S01]  /*16f70*/  STL [R1+0x538], R243 ;  /* 0x000538f301007387 */ /* 0x000fe20000100800 */
[----:B------:R-:W-:-:S03]  /*16f80*/  IADD3 R247, P6, R5, R247, RZ ;  /* 0x000000f705f77210 */ /* 0x000fc60007fde0ff */
[----:B------:R-:W-:Y:S01]  /*16f90*/  STL [R1+0x50c], R244 ;  /* 0x00050cf401007387 */ /* 0x000fe20000100800 */
[----:B------:R-:W-:-:S03]  /*16fa0*/  IMAD.X R249, R2, 0x1, R249, P1 ;  /* 0x0000000102f97824 */ /* 0x000fc600008e06f9 */
        /* <DEDUP_REMOVED lines=13> */
[----:B0-----:R-:W2:Y:S04]  /*17080*/  LDL.LU R250, [R1+0x4f0] ;  /* 0x0004f00001fa7983 */ /* 0x001ea80000300800 */
[----:B------:R-:W2:Y:S04]  /*17090*/  LDL.LU R207, [R1+0x4c4] ;  /* 0x0004c40001cf7983 */ /* 0x000ea80000300800 */
[----:B------:R-:W2:Y:S04]  /*170a0*/  LDL.LU R209, [R1+0x4e8] ;  /* 0x0004e80001d17983 */ /* 0x000ea80000300800 */
[----:B------:R-:W2:Y:S01]  /*170b0*/  LDL.LU R226, [R1+0x4bc] ;  /* 0x0004bc0001e27983 */ /* 0x000ea20000300800 */
[----:B---3--:R-:W-:-:S05]  /*170c0*/  IMAD.X R248, R2, 0x1, R248, P2 ;  /* 0x0000000102f87824 */ /* 0x008fca00010e06f8 */
[----:B------:R0:W-:Y:S04]  /*170d0*/  STL [R1+0x520], R248 ;  /* 0x000520f801007387 */ /* 0x0001e80000100800 */
[----:B------:R-:W3:Y:S04]  /*170e0*/  LDL.LU R227, [R1+0x4e0] ;  /* 0x0004e00001e37983 */ /* 0x000ee80000300800 */
[----:B------:R-:W3:Y:S04]  /*170f0*/  LDL.LU R229, [R1+0x4b4] ;  /* 0x0004b40001e57983 */ /* 0x000ee80000300800 */
[----:B------:R-:W3:Y:S04]  /*17100*/  LDL.LU R237, [R1+0x4d8] ;  /* 0x0004d80001ed7983 */ /* 0x000ee80000300800 */
[----:B------:R-:W3:Y:S04]  /*17110*/  LDL.LU R238, [R1+0x4ac] ;  /* 0x0004ac0001ee7983 */ /* 0x000ee80000300800 */
[----:B------:R-:W3:Y:S04]  /*17120*/  LDL.LU R247, [R1+0x4d0] ;  /* 0x0004d00001f77983 */ /* 0x000ee80000300800 */
[----:B0-----:R-:W3:Y:S04]  /*17130*/  LDL.LU R248, [R1+0x4a4] ;  /* 0x0004a40001f87983 */ /* 0x001ee80000300800 */
[----:B------:R-:W3:Y:S01]  /*17140*/  LDL.LU R241, [R1+0x4c8] ;  /* 0x0004c80001f17983 */ /* 0x000ee20000300800 */
[----:B----4-:R-:W-:Y:S01]  /*17150*/  IADD3 R246, P2, R5, R246, RZ ;  /* 0x000000f605f67210 */ /* 0x010fe20007f5e0ff */
[----:B------:R-:W-:-:S05]  /*17160*/  IMAD.X R190, R2, 0x1, R190, P3 ;  /* 0x0000000102be7824 */ /* 0x000fca00018e06be */
[----:B------:R0:W-:Y:S04]  /*17170*/  STL [R1+0x518], R190 ;  /* 0x000518be01007387 */ /* 0x0001e80000100800 */
        /* <DEDUP_REMOVED lines=8> */
[----:B-1----:R-:W4:Y:S01]  /*17200*/  LDL.LU R246, [R1+0x4b0] ;  /* 0x0004b00001f67983 */ /* 0x002f220000300800 */
[----:B------:R-:W-:-:S03]  /*17210*/  IMAD.X R234, R2, 0x1, R234, P4 ;  /* 0x0000000102ea7824 */ /* 0x000fc600020e06ea */
[----:B0-----:R-:W4:Y:S04]  /*17220*/  LDL.LU R191, [R1+0x484] ;  /* 0x0004840001bf7983 */ /* 0x001f280000300800 */
[----:B------:R-:W-:Y:S01]  /*17230*/  STL [R1+0x510], R234 ;  /* 0x000510ea01007387 */ /* 0x000fe20000100800 */
[C---:B------:R-:W-:Y:S01]  /*17240*/  IADD3 R235, P4, R5.reuse, R235, RZ ;  /* 0x000000eb05eb7210 */ /* 0x040fe20007f9e0ff */
[----:B------:R-:W-:Y:S01]  /*17250*/  IMAD.X R236, R2, 0x1, R236, P5 ;  /* 0x0000000102ec7824 */ /* 0x000fe200028e06ec */
[----:B------:R-:W-:-:S05]  /*17260*/  IADD3 R249, P5, R5, R249, RZ ;  /* 0x000000f905f97210 */ /* 0x000fca0007fbe0ff */
        /* <DEDUP_REMOVED lines=8> */
[----:B------:R-:W-:Y:S01]  /*172f0*/  STL [R1+0x4d4], R201 ;  /* 0x0004d4c901007387 */ /* 0x000fe20000100800 */
[C---:B--2---:R-:W-:Y:S01]  /*17300*/  IADD3 R205, P1, R5.reuse, R205, RZ ;  /* 0x000000cd05cd7210 */ /* 0x044fe20007f3e0ff */
[----:B------:R-:W-:Y:S01]  /*17310*/  IMAD.X R250, R2, 0x1, R250, P2 ;  /* 0x0000000102fa7824 */ /* 0x000fe200010e06fa */
[----:B------:R-:W-:-:S04]  /*17320*/  IADD3 R207, P2, R5, R207, RZ ;  /* 0x000000cf05cf7210 */ /* 0x000fc80007f5e0ff */
[----:B------:R0:W-:Y:S01]  /*17330*/  STL [R1+0x4f0], R250 ;  /* 0x0004f0fa01007387 */ /* 0x0001e20000100800 */
[----:B------:R-:W-:-:S03]  /*17340*/  IMAD.X R209, R2, 0x1, R209, P3 ;  /* 0x0000000102d17824 */ /* 0x000fc600018e06d1 */
[----:B------:R-:W-:Y:S01]  /*17350*/  STL [R1+0x4f8], R204 ;  /* 0x0004f8cc01007387 */ /* 0x000fe20000100800 */
[----:B------:R-:W-:-:S03]  /*17360*/  IADD3 R226, P3, R5, R226, RZ ;  /* 0x000000e205e27210 */ /* 0x000fc60007f7e0ff */
[----:B0-----:R-:W2:Y:S04]  /*17370*/  LDL.LU R250, [R1+0x47c] ;  /* 0x00047c0001fa7983 */ /* 0x001ea80000300800 */
[----:B------:R-:W-:Y:S04]  /*17380*/  STL [R1+0x4cc], R205 ;  /* 0x0004cccd01007387 */ /* 0x000fe80000100800 */
[----:B------:R-:W-:Y:S04]  /*17390*/  STL [R1+0x4c4], R207 ;  /* 0x0004c4cf01007387 */ /* 0x000fe80000100800 */
[----:B------:R-:W-:Y:S01]  /*173a0*/  STL [R1+0x4e8], R209 ;  /* 0x0004e8d101007387 */ /* 0x000fe20000100800 */
[----:B---3--:R-:W-:-:S03]  /*173b0*/  IMAD.X R227, R2, 0x1, R227, P4 ;  /* 0x0000000102e37824 */ /* 0x008fc600020e06e3 */
        /* <DEDUP_REMOVED lines=9> */
[----:B------:R0:W-:Y:S04]  /*17450*/  STL [R1+0x4d0], R247 ;  /* 0x0004d0f701007387 */ /* 0x0001e80000100800 */
[----:B------:R-:W-:Y:S01]  /*17460*/  STL [R1+0x4ac], R238 ;  /* 0x0004acee01007387 */ /* 0x000fe20000100800 */
[----:B------:R-:W-:-:S03]  /*17470*/  IMAD.X R241, R2, 0x1, R241, P1 ;  /* 0x0000000102f17824 */ /* 0x000fc600008e06f1 */
[----:B0-----:R-:W3:Y:S04]  /*17480*/  LDL.LU R247, [R1+0x4a0] ;  /* 0x0004a00001f77983 */ /* 0x001ee80000300800 */
[----:B------:R0:W-:Y:S04]  /*17490*/  STL [R1+0x4a4], R248 ;  /* 0x0004a4f801007387 */ /* 0x0001e80000100800 */
[----:B0-----:R-:W3:Y:S01]  /*174a0*/  LDL.LU R248, [R1+0x474] ;  /* 0x0004740001f87983 */ /* 0x001ee20000300800 */
[----:B----4-:R-:W-:Y:S01]  /*174b0*/  IADD3 R190, P1, R5, R190, RZ ;  /* 0x000000be05be7210 */ /* 0x010fe20007f3e0ff */
[----:B------:R-:W-:-:S04]  /*174c0*/  IMAD.X R242, R2, 0x1, R242, P2 ;  /* 0x0000000102f27824 */ /* 0x000fc800010e06f2 */
[----:B------:R0:W-:Y:S01]  /*174d0*/  STL [R1+0x49c], R190 ;  /* 0x00049cbe01007387 */ /* 0x0001e20000100800 */
[C---:B------:R-:W-:Y:S01]  /*174e0*/  IADD3 R243, P2, R5.reuse, R243, RZ ;  /* 0x000000f305f37210 */ /* 0x040fe20007f5e0ff */
[----:B------:R-:W-:Y:S02]  /*174f0*/  IMAD.X R244, R2, 0x1, R244, P3 ;  /* 0x0000000102f47824 */ /* 0x000fe400018e06f4 */
[----:B0-----:R-:W4:Y:S04]  /*17500*/  LDL.LU R190, [R1+0x498] ;  /* 0x0004980001be7983 */ /* 0x001f280000300800 */
[----:B------:R-:W-:Y:S04]  /*17510*/  STL [R1+0x4c8], R241 ;  /* 0x0004c8f101007387 */ /* 0x000fe80000100800 */
[----:B------:R-:W-:Y:S01]  /*17520*/  STL [R1+0x4c0], R242 ;  /* 0x0004c0f201007387 */ /* 0x000fe20000100800 */
[----:B------:R-:W-:-:S03]  /*17530*/  IADD3 R245, P3, R5, R245, RZ ;  /* 0x000000f505f57210 */ /* 0x000fc60007f7e0ff */
        /* <DEDUP_REMOVED lines=28> */
[----:B0-----:R-:W2:Y:S04]  /*17700*/  LDL.LU R250, [R1+0x450] ;  /* 0x0004500001fa7983 */ /* 0x001ea80000300800 */
[----:B------:R-:W2:Y:S01]  /*17710*/  LDL.LU R241, [R1+0x834] ;  /* 0x0008340001f17983 */ /* 0x000ea20000300800 */
[----:B---3--:R-:W-:Y:S01]  /*17720*/  IMAD.X R247, R2, 0x1, R247, P6 ;  /* 0x0000000102f77824 */ /* 0x008fe200030e06f7 */
[----:B------:R-:W-:-:S05]  /*17730*/  IADD3 R248, P6, R5, R248, RZ ;  /* 0x000000f805f87210 */ /* 0x000fca0007fde0ff */
[----:B------:R0:W-:Y:S04]  /*17740*/  STL [R1+0x474], R248 ;  /* 0x000474f801007387 */ /* 0x0001e80000100800 */
        /* <DEDUP_REMOVED lines=8> */
[----:B-1----:R-:W4:Y:S04]  /*177d0*/  LDL.LU R247, [R1+0x820] ;  /* 0x0008200001f77983 */ /* 0x002f280000300800 */
[----:B0-----:R-:W4:Y:S01]  /*177e0*/  LDL.LU R190, [R1+0x430] ;  /* 0x0004300001be7983 */ /* 0x001f220000300800 */
[----:B------:R-:W-:-:S05]  /*177f0*/  IADD3 R234, P1, R5, R234, RZ ;  /* 0x000000ea05ea7210 */ /* 0x000fca0007f3e0ff */
[----:B------:R-:W-:Y:S01]  /*17800*/  STL [R1+0x46c], R234 ;  /* 0x00046cea01007387 */ /* 0x000fe20000100800 */
[C---:B------:R-:W-:Y:S01]  /*17810*/  IMAD.X R235, R2.reuse, 0x1, R235, P2 ;  /* 0x0000000102eb7824 */ /* 0x040fe200010e06eb */
[----:B------:R-:W-:Y:S01]  /*17820*/  IADD3 R236, P2, R5, R236, RZ ;  /* 0x000000ec05ec7210 */ /* 0x000fe20007f5e0ff */
[----:B------:R-:W-:-:S05]  /*17830*/  IMAD.X R191, R2, 0x1, R191, P3 ;  /* 0x0000000102bf7824 */ /* 0x000fca00018e06bf */
[----:B------:R0:W-:Y:S01]  /*17840*/  STL [R1+0x488], R191 ;  /* 0x000488bf01007387 */ /* 0x0001e20000100800 */
[----:B------:R-:W-:-:S03]  /*17850*/  IADD3 R200, P3, R5, R200, RZ ;  /* 0x000000c805c87210 */ /* 0x000fc60007f7e0ff */
[----:B------:R-:W-:Y:S01]  /*17860*/  STL [R1+0x490], R235 ;  /* 0x000490eb01007387 */ /* 0x000fe20000100800 */
[----:B------:R-:W-:-:S03]  /*17870*/  IMAD.X R201, R2, 0x1, R201, P4 ;  /* 0x0000000102c97824 */ /* 0x000fc600020e06c9 */
[----:B0-----:R-:W4:Y:S01]  /*17880*/  LDL.LU R191, [R1+0x41c] ;  /* 0x00041c0001bf7983 */ /* 0x001f220000300800 */
[----:B------:R-:W-:-:S03]  /*17890*/  IADD3 R204, P4, R5, R204, RZ ;  /* 0x000000cc05cc7210 */ /* 0x000fc60007f9e0ff */
[----:B------:R-:W-:Y:S01]  /*178a0*/  STL [R1+0x464], R236 ;  /* 0x000464ec01007387 */ /* 0x000fe20000100800 */
[----:B------:R-:W-:-:S03]  /*178b0*/  IMAD.X R205, R2, 0x1, R205, P5 ;  /* 0x0000000102cd7824 */ /* 0x000fc600028e06cd */
        /* <DEDUP_REMOVED lines=23> */
[----:B------:R-:W-:Y:S01]  /*17a30*/  STL [R1+0x458], R238 ;  /* 0x000458ee01007387 */ /* 0x000fe20000100800 */
[----:B------:R-:W-:-:S03]  /*17a40*/  IADD3 R241, P4, R241, UR9, RZ ;  /* 0x00000009f1f17c10 */ /* 0x000fc6000ff9e0ff */
[----:B0-----:R-:W2:Y:S04]  /*17a50*/  LDL.LU R246, [R1+0x414] ;  /* 0x0004140001f67983 */ /* 0x001ea80000300800 */
[----:B------:R0:W-:Y:S04]  /*17a60*/  STL [R1+0x450], R250 ;  /* 0x000450fa01007387 */ /* 0x0001e80000100800 */
[----:B0-----:R-:W2:Y:S01]  /*17a70*/  LDL.LU R250, [R1+0x830] ;  /* 0x0008300001fa7983 */ /* 0x001ea20000300800 */
[----:B---3--:R-:W-:Y:S01]  /*17a80*/  IMAD.X R248, R2, 0x1, R248, P5 ;  /* 0x0000000102f87824 */ /* 0x008fe200028e06f8 */
[----:B------:R-:W-:-:S04]  /*17a90*/  IADD3 R242, P5, R242, UR9, RZ ;  /* 0x00000009f2f27c10 */ /* 0x000fc8000ffbe0ff */
[----:B------:R0:W-:Y:S01]  /*17aa0*/  STL [R1+0x448], R248 ;  /* 0x000448f801007387 */ /* 0x0001e20000100800 */
[----:B------:R-:W-:Y:S01]  /*17ab0*/  IMAD.X R243, R2, 0x1, R243, P6 ;  /* 0x0000000102f37824 */ /* 0x000fe200030e06f3 */
[----:B------:R-:W-:Y:S02]  /*17ac0*/  IADD3 R244, P6, R244, UR9, RZ ;  /* 0x00000009f4f47c10 */ /* 0x000fe4000ffde0ff */
[----:B0-----:R-:W3:Y:S04]  /*17ad0*/  LDL.LU R248, [R1+0x40c] ;  /* 0x00040c0001f87983 */ /* 0x001ee80000300800 */
[----:B------:R-:W-:Y:S04]  /*17ae0*/  STL [R1+0x834], R241 ;  /* 0x000834f101007387 */ /* 0x000fe80000100800 */
[----:B------:R-:W-:Y:S01]  /*17af0*/  STL [R1+0x82c], R242 ;  /* 0x00082cf201007387 */ /* 0x000fe20000100800 */
[----:B----4-:R-:W-:-:S03]  /*17b00*/  IMAD.X R245, R2, 0x1, R245, P1 ;  /* 0x0000000102f57824 */ /* 0x010fc600008e06f5 */
[----:B------:R-:W-:Y:S01]  /*17b10*/  STL [R1+0x440], R243 ;  /* 0x000440f301007387 */ /* 0x000fe20000100800 */
[----:B------:R-:W-:-:S03]  /*17b20*/  IADD3 R247, P1, R247, UR9, RZ ;  /* 0x00000009f7f77c10 */ /* 0x000fc6000ff3e0ff */
        /* <DEDUP_REMOVED lines=12> */
[----:B------:R-:W-:-:S05]  /*17bf0*/  IADD3 R191, P2, R191, UR9, RZ ;  /* 0x00000009bfbf7c10 */ /* 0x000fca000ff5e0ff */
        /* <DEDUP_REMOVED lines=15> */
[----:B--2---:R-:W-:-:S02]  /*17cf0*/  IADD3 R246, P3, R246, UR9, RZ ;  /* 0x00000009f6f67c10 */ /* 0x004fc4000ff7e0ff */
[----:B------:R-:W-:-:S05]  /*17d00*/  IADD3.X R250, R250, UR42, RZ, P4, !PT ;  /* 0x0000002afafa7c10 */ /* 0x000fca000a7fe4ff */
[----:B------:R0:W-:Y:S04]  /*17d10*/  STL [R1+0x830], R250 ;  /* 0x000830fa01007387 */ /* 0x0001e80000100800 */
[----:B------:R1:W-:Y:S04]  /*17d20*/  STL [R1+0x414], R246 ;  /* 0x000414f601007387 */ /* 0x0003e80000100800 */
[----:B0-----:R-:W2:Y:S04]  /*17d30*/  LDL.LU R250, [R1+0x3b8] ;  /* 0x0003b80001fa7983 */ /* 0x001ea80000300800 */
[----:B------:R-:W2:Y:S04]  /*17d40*/  LDL.LU R242, [R1+0x3dc] ;  /* 0x0003dc0001f27983 */ /* 0x000ea80000300800 */
[----:B------:R-:W2:Y:S04]  /*17d50*/  LDL.LU R243, [R1+0x3b0] ;  /* 0x0003b00001f37983 */ /* 0x000ea80000300800 */
[----:B------:R-:W2:Y:S01]  /*17d60*/  LDL.LU R244, [R1+0x3d4] ;  /* 0x0003d40001f47983 */ /* 0x000ea20000300800 */
[----:B---3--:R-:W-:-:S05]  /*17d70*/  IADD3 R248, P4, R248, UR9, RZ ;  /* 0x00000009f8f87c10 */ /* 0x008fca000ff9e0ff */
[----:B------:R0:W-:Y:S04]  /*17d80*/  STL [R1+0x40c], R248 ;  /* 0x00040cf801007387 */ /* 0x0001e80000100800 */
[----:B------:R-:W3:Y:S04]  /*17d90*/  LDL.LU R245, [R1+0x3a8] ;  /* 0x0003a80001f57983 */ /* 0x000ee80000300800 */
[----:B-1----:R-:W3:Y:S04]  /*17da0*/  LDL.LU R246, [R1+0x3cc] ;  /* 0x0003cc0001f67983 */ /* 0x002ee80000300800 */
[----:B0-----:R-:W3:Y:S01]  /*17db0*/  LDL.LU R248, [R1+0x3a0] ;  /* 0x0003a00001f87983 */ /* 0x001ee20000300800 */
[----:B----4-:R-:W-:-:S05]  /*17dc0*/  IADD3.X R234, R234, UR42, RZ, P5, !PT ;  /* 0x0000002aeaea7c10 */ /* 0x010fca000affe4ff */
[----:B------:R-:W-:Y:S01]  /*17dd0*/  STL [R1+0x424], R234 ;  /* 0x000424ea01007387 */ /* 0x000fe20000100800 */
[----:B------:R-:W-:Y:S02]  /*17de0*/  IADD3 R235, P5, R235, UR9, RZ ;  /* 0x00000009ebeb7c10 */ /* 0x000fe4000ffbe0ff */
[----:B------:R-:W-:Y:S02]  /*17df0*/  IADD3.X R236, R236, UR42, RZ, P6, !PT ;  /* 0x0000002aecec7c10 */ /* 0x000fe4000b7fe4ff */
[----:B------:R-:W-:-:S05]  /*17e00*/  IADD3 R190, P6, R190, UR9, RZ ;  /* 0x00000009bebe7c10 */ /* 0x000fca000ffde0ff */
[----:B------:R0:W-:Y:S01]  /*17e10*/  STL [R1+0x3fc], R190 ;  /* 0x0003fcbe01007387 */ /* 0x0001e20000100800 */
[----:B------:R-:W-:-:S03]  /*17e20*/  IADD3.X R200, R200, UR42, RZ, P1, !PT ;  /* 0x0000002ac8c87c10 */ /* 0x000fc60008ffe4ff */
[----:B------:R-:W-:Y:S01]  /*17e30*/  STL [R1+0x404], R235 ;  /* 0x000404eb01007387 */ /* 0x000fe20000100800 */
[----:B------:R-:W-:Y:S02]  /*17e40*/  IADD3 R201, P1, R201, UR9, RZ ;  /* 0x00000009c9c97c10 */ /* 0x000fe4000ff3e0ff */
[----:B------:R-:W-:Y:S01]  /*17e50*/  IADD3.X R204, R204, UR42, RZ, P2, !PT ;  /* 0x0000002acccc7c10 */ /* 0x000fe200097fe4ff */
[----:B0-----:R-:W4:Y:S04]  /*17e60*/  LDL.LU R190, [R1+0x3c4] ;  /* 0x0003c40001be7983 */ /* 0x001f280000300800 */
[----:B------:R-:W-:Y:S04]  /*17e70*/  STL [R1+0x824], R236 ;  /* 0x000824ec01007387 */ /* 0x000fe80000100800 */
[----:B------:R-:W-:Y:S04]  /*17e80*/  STL [R1+0x420], R200 ;  /* 0x000420c801007387 */ /* 0x000fe80000100800 */
[----:B------:R-:W-:Y:S01]  /*17e90*/  STL [R1+0x3f4], R201 ;  /* 0x0003f4c901007387 */ /* 0x000fe20000100800 */
[----:B------:R-:W-:-:S02]  /*17ea0*/  IADD3.X R191, R191, UR42, RZ, P3, !PT ;  /* 0x0000002abfbf7c10 */ /* 0x000fc40009ffe4ff */
[----:B------:R-:W-:-:S03]  /*17eb0*/  IADD3 R205, P2, R205, UR9, RZ ;  /* 0x00000009cdcd7c10 */ /* 0x000fc6000ff5e0ff */
[----:B------:R0:W-:Y:S01]  /*17ec0*/  STL [R1+0x410], R191 ;  /* 0x000410bf01007387 */ /* 0x0001e20000100800 */
[----:B------:R-:W-:-:S03]  /*17ed0*/  IADD3 R207, P3, R207, UR9, RZ ;  /* 0x00000009cfcf7c10 */ /* 0x000fc6000ff7e0ff */
[----:B------:R-:W-:Y:S01]  /*17ee0*/  STL [R1+0x418], R204 ;  /* 0x000418cc01007387 */ /* 0x000fe20000100800 */
[----:B------:R-:W-:Y:S02]  /*17ef0*/  IADD3.X R209, R209, UR42, RZ, P4, !PT ;  /* 0x0000002ad1d17c10 */ /* 0x000fe4000a7fe4ff */
[----:B------:R-:W-:Y:S01]  /*17f00*/  IADD3 R226, P4, R226, UR9, RZ ;  /* 0x00000009e2e27c10 */ /* 0x000fe2000ff9e0ff */
[----:B0-----:R-:W4:Y:S04]  /*17f10*/  LDL.LU R191, [R1+0x398] ;  /* 0x0003980001bf7983 */ /* 0x001f280000300800 */
[----:B------:R-:W-:Y:S01]  /*17f20*/  STL [R1+0x3e8], R205 ;  /* 0x0003e8cd01007387 */ /* 0x000fe20000100800 */
[----:B------:R-:W-:-:S03]  /*17f30*/  IADD3.X R227, R227, UR42, RZ, P5, !PT ;  /* 0x0000002ae3e37c10 */ /* 0x000fc6000affe4ff */
[----:B------:R-:W-:Y:S01]  /*17f40*/  STL [R1+0x3e0], R207 ;  /* 0x0003e0cf01007387 */ /* 0x000fe20000100800 */
[----:B------:R-:W-:-:S03]  /*17f50*/  IADD3 R229, P5, R229, UR9, RZ ;  /* 0x00000009e5e57c10 */ /* 0x000fc6000ffbe0ff */
        /* <DEDUP_REMOVED lines=8> */
[----:B------:R-:W-:Y:S04]  /*17fe0*/  STL [R1+0x3f8], R237 ;  /* 0x0003f8ed01007387 */ /* 0x000fe80000100800 */
[----:B------:R0:W-:Y:S04]  /*17ff0*/  STL [R1+0x3f0], R247 ;  /* 0x0003f0f701007387 */ /* 0x0001e80000100800 */
[----:B------:R-:W-:Y:S04]  /*18000*/  STL [R1+0x3c8], R238 ;  /* 0x0003c8ee01007387 */ /* 0x000fe80000100800 */
[----:B0-----:R-:W4:Y:S04]  /*18010*/  LDL.LU R247, [R1+0x3bc] ;  /* 0x0003bc0001f77983 */ /* 0x001f280000300800 */
[----:B------:R0:W-:Y:S04]  /*18020*/  STL [R1+0x3c0], R249 ;  /* 0x0003c0f901007387 */ /* 0x0001e80000100800 */
[----:B0-----:R-:W4:Y:S01]  /*18030*/  LDL.LU R249, [R1+0x390] ;  /* 0x0003900001f97983 */ /* 0x001f220000300800 */
[----:B------:R-:W-:-:S02]  /*18040*/  IADD3.X R241, R241, UR42, RZ, P2, !PT ;  /* 0x0000002af1f17c10 */ /* 0x000fc400097fe4ff */
[----:B--2---:R-:W-:Y:S02]  /*18050*/  IADD3 R250, P2, R250, UR9, RZ ;  /* 0x00000009fafa7c10 */ /* 0x004fe4000ff5e0ff */
[----:B------:R-:W-:-:S03]  /*18060*/  IADD3.X R242, R242, UR42, RZ, P3, !PT ;  /* 0x0000002af2f27c10 */ /* 0x000fc60009ffe4ff */
[----:B------:R0:W-:Y:S01]  /*18070*/  STL [R1+0x3b8], R250 ;  /* 0x0003b8fa01007387 */ /* 0x0001e20000100800 */
[----:B------:R-:W-:Y:S02]  /*18080*/  IADD3 R243, P3, R243, UR9, RZ ;  /* 0x00000009f3f37c10 */ /* 0x000fe4000ff7e0ff */
[----:B------:R-:W-:Y:S01]  /*18090*/  IADD3.X R244, R244, UR42, RZ, P4, !PT ;  /* 0x0000002af4f47c10 */ /* 0x000fe2000a7fe4ff */
[----:B0-----:R-:W2:Y:S04]  /*180a0*/  LDL.LU R250, [R1+0x3b4] ;  /* 0x0003b40001fa7983 */ /* 0x001ea80000300800 */
[----:B------:R-:W-:Y:S04]  /*180b0*/  STL [R1+0x3e4], R241 ;  /* 0x0003e4f101007387 */ /* 0x000fe80000100800 */
[----:B------:R-:W-:Y:S04]  /*180c0*/  STL [R1+0x3dc], R242 ;  /* 0x0003dcf201007387 */ /* 0x000fe80000100800 */
[----:B------:R-:W-:Y:S01]  /*180d0*/  STL [R1+0x3b0], R243 ;  /* 0x0003b0f301007387 */ /* 0x000fe20000100800 */
[----:B---3--:R-:W-:-:S03]  /*180e0*/  IADD3 R245, P4, R245, UR9, RZ ;  /* 0x00000009f5f57c10 */ /* 0x008fc6000ff9e0ff */
[----:B------:R-:W-:Y:S01]  /*180f0*/  STL [R1+0x3d4], R244 ;  /* 0x0003d4f401007387 */ /* 0x000fe20000100800 */
[----:B------:R-:W-:-:S03]  /*18100*/  IADD3.X R246, R246, UR42, RZ, P5, !PT ;  /* 0x0000002af6f67c10 */ /* 0x000fc6000affe4ff */
[----:B------:R-:W3:Y:S01]  /*18110*/  LDL.LU R234, [R1+0x388] ;  /* 0x0003880001ea7983 */ /* 0x000ee20000300800 */
[----:B------:R-:W-:-:S03]  /*18120*/  IADD3 R248, P5, R248, UR9, RZ ;  /* 0x00000009f8f87c10 */ /* 0x000fc6000ffbe0ff */
[----:B------:R-:W-:Y:S04]  /*18130*/  STL [R1+0x3a8], R245 ;  /* 0x0003a8f501007387 */ /* 0x000fe80000100800 */
[----:B------:R-:W3:Y:S04]  /*18140*/  LDL.LU R235, [R1+0x3ac] ;  /* 0x0003ac0001eb7983 */ /* 0x000ee80000300800 */
[----:B------:R-:W-:Y:S04]  /*18150*/  STL [R1+0x3cc], R246 ;  /* 0x0003ccf601007387 */ /* 0x000fe80000100800 */
[----:B------:R-:W3:Y:S04]  /*18160*/  LDL.LU R236, [R1+0x380] ;  /* 0x0003800001ec7983 */ /* 0x000ee80000300800 */
[----:B------:R-:W-:Y:S04]  /*18170*/  STL [R1+0x3a0], R248 ;  /* 0x0003a0f801007387 */ /* 0x000fe80000100800 */
[----:B------:R-:W3:Y:S04]  /*18180*/  LDL.LU R200, [R1+0x3a4] ;  /* 0x0003a40001c87983 */ /* 0x000ee80000300800 */
[----:B------:R-:W3:Y:S04]  /*18190*/  LDL.LU R201, [R1+0x378] ;  /* 0x0003780001c97983 */ /* 0x000ee80000300800 */
[----:B------:R-:W3:Y:S04]  /*181a0*/  LDL.LU R204, [R1+0x39c] ;  /* 0x00039c0001cc7983 */ /* 0x000ee80000300800 */
[----:B------:R-:W3:Y:S01]  /*181b0*/  LDL.LU R205, [R1+0x370] ;  /* 0x0003700001cd7983 */ /* 0x000ee20000300800 */
[----:B----4-:R-:W-:-:S05]  /*181c0*/  IADD3.X R190, R190, UR42, RZ, P6, !PT ;  /* 0x0000002abebe7c10 */ /* 0x010fca000b7fe4ff */
[----:B------:R0:W-:Y:S04]  /*181d0*/  STL [R1+0x3c4], R190 ;  /* 0x0003c4be01007387 */ /* 0x0001e80000100800 */
[----:B------:R-:W4:Y:S04]  /*181e0*/  LDL.LU R207, [R1+0x394] ;  /* 0x0003940001cf7983 */ /* 0x000f280000300800 */
[----:B0-----:R-:W4:Y:S04]  /*181f0*/  LDL.LU R190, [R1+0x368] ;  /* 0x0003680001be7983 */ /* 0x001f280000300800 */
[----:B------:R-:W4:Y:S04]  /*18200*/  LDL.LU R209, [R1+0x38c] ;  /* 0x00038c0001d17983 */ /* 0x000f280000300800 */
[----:B------:R-:W4:Y:S04]  /*18210*/  LDL.LU R226, [R1+0x360] ;  /* 0x0003600001e27983 */ /* 0x000f280000300800 */
[----:B------:R-:W4:Y:S01]  /*18220*/  LDL.LU R227, [R1+0x384] ;  /* 0x0003840001e37983 */ /* 0x000f220000300800 */
[----:B------:R-:W-:-:S05]  /*18230*/  IADD3 R191, P6, R191, UR9, RZ ;  /* 0x00000009bfbf7c10 */ /* 0x000fca000ffde0ff */
        /* <DEDUP_REMOVED lines=8> */
[----:B------:R-:W-:-:S02]  /*182c0*/  IADD3.X R247, R247, UR42, RZ, P1, !PT ;  /* 0x0000002af7f77c10 */ /* 0x000fc40008ffe4ff */
[----:B------:R-:W-:-:S05]  /*182d0*/  IADD3 R249, P1, R249, UR9, RZ ;  /* 0x00000009f9f97c10 */ /* 0x000fca000ff3e0ff */
[----:B------:R0:W-:Y:S04]  /*182e0*/  STL [R1+0x390], R249 ;  /* 0x000390f901007387 */ /* 0x0001e80000100800 */
[----:B------:R1:W-:Y:S04]  /*182f0*/  STL [R1+0x3bc], R247 ;  /* 0x0003bcf701007387 */ /* 0x0003e80000100800 */
[----:B0-----:R-:W4:Y:S04]  /*18300*/  LDL.LU R249, [R1+0x364] ;  /* 0x0003640001f97983 */ /* 0x001f280000300800 */
[----:B------:R-:W4:Y:S04]  /*18310*/  LDL.LU R243, [R1+0x338] ;  /* 0x0003380001f37983 */ /* 0x000f280000300800 */
[----:B------:R-:W4:Y:S04]  /*18320*/  LDL.LU R244, [R1+0x35c] ;  /* 0x00035c0001f47983 */ /* 0x000f280000300800 */
[----:B------:R-:W4:Y:S01]  /*18330*/  LDL.LU R245, [R1+0x330] ;  /* 0x0003300001f57983 */ /* 0x000f220000300800 */
[----:B--2---:R-:W-:-:S05]  /*18340*/  IADD3.X R250, R250, UR42, RZ, P2, !PT ;  /* 0x0000002afafa7c10 */ /* 0x004fca00097fe4ff */
[----:B------:R0:W-:Y:S04]  /*18350*/  STL [R1+0x3b4], R250 ;  /* 0x0003b4fa01007387 */ /* 0x0001e80000100800 */
[----:B------:R-:W2:Y:S04]  /*18360*/  LDL.LU R246, [R1+0x354] ;  /* 0x0003540001f67983 */ /* 0x000ea80000300800 */
[----:B-1----:R-:W2:Y:S04]  /*18370*/  LDL.LU R247, [R1+0x328] ;  /* 0x0003280001f77983 */ /* 0x002ea80000300800 */
[----:B0-----:R-:W2:Y:S01]  /*18380*/  LDL.LU R250, [R1+0x34c] ;  /* 0x00034c0001fa7983 */ /* 0x001ea20000300800 */
[----:B---3--:R-:W-:-:S02]  /*18390*/  IADD3 R234, P2, R234, UR9, RZ ;  /* 0x00000009eaea7c10 */ /* 0x008fc4000ff5e0ff */
        /* <DEDUP_REMOVED lines=12> */
[----:B----4-:R-:W-:Y:S02]  /*18460*/  IADD3.X R207, R207, UR42, RZ, P6, !PT ;  /* 0x0000002acfcf7c10 */ /* 0x010fe4000b7fe4ff */
[----:B------:R-:W-:Y:S02]  /*18470*/  IADD3 R190, P6, R190, UR9, RZ ;  /* 0x00000009bebe7c10 */ /* 0x000fe4000ffde0ff */
[----:B------:R-:W-:-:S03]  /*18480*/  IADD3.X R209, R209, UR42, RZ, P1, !PT ;  /* 0x0000002ad1d17c10 */ /* 0x000fc60008ffe4ff */
[----:B------:R0:W-:Y:S01]  /*18490*/  STL [R1+0x368], R190 ;  /* 0x000368be01007387 */ /* 0x0001e20000100800 */
[----:B------:R-:W-:-:S03]  /*184a0*/  IADD3 R226, P1, R226, UR9, RZ ;  /* 0x00000009e2e27c10 */ /* 0x000fc6000ff3e0ff */
[----:B------:R-:W-:Y:S01]  /*184b0*/  STL [R1+0x370], R205 ;  /* 0x000370cd01007387 */ /* 0x000fe20000100800 */
[----:B------:R-:W-:-:S03]  /*184c0*/  IADD3.X R227, R227, UR42, RZ, P2, !PT ;  /* 0x0000002ae3e37c10 */ /* 0x000fc600097fe4ff */
[----:B0-----:R-:W3:Y:S04]  /*184d0*/  LDL.LU R190, [R1+0x320] ;  /* 0x0003200001be7983 */ /* 0x001ee80000300800 */
[----:B------:R-:W-:Y:S04]  /*184e0*/  STL [R1+0x394], R207 ;  /* 0x000394cf01007387 */ /* 0x000fe80000100800 */
        /* <DEDUP_REMOVED lines=12> */
[----:B------:R0:W-:Y:S04]  /*185b0*/  STL [R1+0x348], R248 ;  /* 0x000348f801007387 */ /* 0x0001e80000100800 */
[----:B------:R-:W-:Y:S04]  /*185c0*/  STL [R1+0x374], R241 ;  /* 0x000374f101007387 */ /* 0x000fe80000100800 */
[----:B0-----:R-:W4:Y:S04]  /*185d0*/  LDL.LU R248, [R1+0x344] ;  /* 0x0003440001f87983 */ /* 0x001f280000300800 */
[----:B------:R0:W-:Y:S04]  /*185e0*/  STL [R1+0x36c], R191 ;  /* 0x00036cbf01007387 */ /* 0x0001e80000100800 */
[----:B0-----:R-:W4:Y:S01]  /*185f0*/  LDL.LU R191, [R1+0x318] ;  /* 0x0003180001bf7983 */ /* 0x001f220000300800 */
[----:B------:R-:W-:-:S05]  /*18600*/  IADD3.X R249, R249, UR42, RZ, P6, !PT ;  /* 0x0000002af9f97c10 */ /* 0x000fca000b7fe4ff */
[----:B------:R0:W-:Y:S04]  /*18610*/  STL [R1+0x364], R249 ;  /* 0x000364f901007387 */ /* 0x0001e80000100800 */
[----:B0-----:R-:W4:Y:S01]  /*18620*/  LDL.LU R249, [R1+0x33c] ;  /* 0x00033c0001f97983 */ /* 0x001f220000300800 */
[----:B------:R-:W-:Y:S02]  /*18630*/  IADD3 R242, P5, R242, UR9, RZ ;  /* 0x00000009f2f27c10 */ /* 0x000fe4000ffbe0ff */
[----:B------:R-:W-:Y:S02]  /*18640*/  IADD3 R243, P6, R243, UR9, RZ ;  /* 0x00000009f3f37c10 */ /* 0x000fe4000ffde0ff */
[----:B------:R-:W-:Y:S02]  /*18650*/  IADD3.X R244, R244, UR42, RZ, P1, !PT ;  /* 0x0000002af4f47c10 */ /* 0x000fe40008ffe4ff */
[----:B------:R-:W-:Y:S01]  /*18660*/  IADD3 R245, P1, R245, UR9, RZ ;  /* 0x00000009f5f57c10 */ /* 0x000fe2000ff3e0ff */
[----:B------:R-:W-:Y:S04]  /*18670*/  STL [R1+0x340], R242 ;  /* 0x000340f201007387 */ /* 0x000fe80000100800 */
[----:B------:R-:W-:Y:S04]  /*18680*/  STL [R1+0x338], R243 ;  /* 0x000338f301007387 */ /* 0x000fe80000100800 */
[----:B------:R-:W-:Y:S04]  /*18690*/  STL [R1+0x35c], R244 ;  /* 0x00035cf401007387 */ /* 0x000fe80000100800 */
[----:B------:R-:W-:Y:S04]  /*186a0*/  STL [R1+0x330], R245 ;  /* 0x000330f501007387 */ /* 0x000fe80000100800 */
[----:B------:R-:W4:Y:S01]  /*186b0*/  LDL.LU R232, [R1+0x310] ;  /* 0x0003100001e87983 */ /* 0x000f220000300800 */
[----:B--2---:R-:W-:-:S02]  /*186c0*/  IADD3.X R246, R246, UR42, RZ, P2, !PT ;  /* 0x0000002af6f67c10 */ /* 0x004fc400097fe4ff */
[----:B------:R-:W-:-:S03]  /*186d0*/  IADD3 R247, P2, R247, UR9, RZ ;  /* 0x00000009f7f77c10 */ /* 0x000fc6000ff5e0ff */
[----:B------:R-:W-:Y:S01]  /*186e0*/  STL [R1+0x354], R246 ;  /* 0x000354f601007387 */ /* 0x000fe20000100800 */
[----:B------:R-:W-:-:S03]  /*186f0*/  IADD3.X R250, R250, UR42, RZ, P3, !PT ;  /* 0x0000002afafa7c10 */ /* 0x000fc60009ffe4ff */
[----:B------:R-:W2:Y:S04]  /*18700*/  LDL.LU R234, [R1+0x334] ;  /* 0x0003340001ea7983 */ /* 0x000ea80000300800 */
[----:B------:R-:W-:Y:S04]  /*18710*/  STL [R1+0x328], R247 ;  /* 0x000328f701007387 */ /* 0x000fe80000100800 */
[----:B------:R-:W2:Y:S04]  /*18720*/  LDL.LU R235, [R1+0x308] ;  /* 0x0003080001eb7983 */ /* 0x000ea80000300800 */
[----:B------:R0:W-:Y:S04]  /*18730*/  STL [R1+0x34c], R250 ;  /* 0x00034cfa01007387 */ /* 0x0001e80000100800 */
[----:B------:R-:W2:Y:S04]  /*18740*/  LDL.LU R236, [R1+0x32c] ;  /* 0x00032c0001ec7983 */ /* 0x000ea80000300800 */
[----:B------:R-:W2:Y:S04]  /*18750*/  LDL.LU R200, [R1+0x300] ;  /* 0x0003000001c87983 */ /* 0x000ea80000300800 */
[----:B------:R-:W2:Y:S04]  /*18760*/  LDL.LU R201, [R1+0x324] ;  /* 0x0003240001c97983 */ /* 0x000ea80000300800 */
[----:B------:R-:W2:Y:S04]  /*18770*/  LDL.LU R204, [R1+0x2f8] ;  /* 0x0002f80001cc7983 */ /* 0x000ea80000300800 */
[----:B------:R-:W2:Y:S04]  /*18780*/  LDL.LU R205, [R1+0x31c] ;  /* 0x00031c0001cd7983 */ /* 0x000ea80000300800 */
[----:B------:R-:W2:Y:S04]  /*18790*/  LDL.LU R207, [R1+0x2f0] ;  /* 0x0002f00001cf7983 */ /* 0x000ea80000300800 */
[----:B0-----:R-:W2:Y:S04]  /*187a0*/  LDL.LU R250, [R1+0x314] ;  /* 0x0003140001fa7983 */ /* 0x001ea80000300800 */
[----:B------:R-:W2:Y:S04]  /*187b0*/  LDL.LU R209, [R1+0x2e8] ;  /* 0x0002e80001d17983 */ /* 0x000ea80000300800 */
[----:B------:R-:W2:Y:S04]  /*187c0*/  LDL.LU R226, [R1+0x30c] ;  /* 0x00030c0001e27983 */ /* 0x000ea80000300800 */
[----:B------:R-:W2:Y:S01]  /*187d0*/  LDL.LU R227, [R1+0x2e0] ;  /* 0x0002e00001e37983 */ /* 0x000ea20000300800 */
[----:B---3--:R-:W-:-:S05]  /*187e0*/  IADD3 R190, P3, R190, UR9, RZ ;  /* 0x00000009bebe7c10 */ /* 0x008fca000ff7e0ff */
        /* <DEDUP_REMOVED lines=8> */
[----:B----4-:R-:W-:-:S02]  /*18870*/  IADD3.X R248, R248, UR42, RZ, P4, !PT ;  /* 0x0000002af8f87c10 */ /* 0x010fc4000a7fe4ff */
[----:B------:R-:W-:-:S05]  /*18880*/  IADD3 R191, P4, R191, UR9, RZ ;  /* 0x00000009bfbf7c10 */ /* 0x000fca000ff9e0ff */
[----:B------:R0:W-:Y:S04]  /*18890*/  STL [R1+0x318], R191 ;  /* 0x000318bf01007387 */ /* 0x0001e80000100800 */
[----:B------:R1:W-:Y:S04]  /*188a0*/  STL [R1+0x344], R248 ;  /* 0x000344f801007387 */ /* 0x0003e80000100800 */
[----:B0-----:R-:W4:Y:S04]  /*188b0*/  LDL.LU R191, [R1+0x2c0] ;  /* 0x0002c00001bf7983 */ /* 0x001f280000300800 */
[----:B------:R-:W4:Y:S04]  /*188c0*/  LDL.LU R243, [R1+0x2e4] ;  /* 0x0002e40001f37983 */ /* 0x000f280000300800 */
[----:B------:R-:W4:Y:S04]  /*188d0*/  LDL.LU R244, [R1+0x2b8] ;  /* 0x0002b80001f47983 */ /* 0x000f280000300800 */
[----:B------:R-:W4:Y:S01]  /*188e0*/  LDL.LU R245, [R1+0x2dc] ;  /* 0x0002dc0001f57983 */ /* 0x000f220000300800 */
[----:B------:R-:W-:-:S05]  /*188f0*/  IADD3.X R249, R249, UR42, RZ, P5, !PT ;  /* 0x0000002af9f97c10 */ /* 0x000fca000affe4ff */
[----:B------:R0:W-:Y:S04]  /*18900*/  STL [R1+0x33c], R249 ;  /* 0x00033cf901007387 */ /* 0x0001e80000100800 */
[----:B------:R-:W4:Y:S04]  /*18910*/  LDL.LU R246, [R1+0x2b0] ;  /* 0x0002b00001f67983 */ /* 0x000f280000300800 */
[----:B-1----:R-:W4:Y:S04]  /*18920*/  LDL.LU R248, [R1+0x2d4] ;  /* 0x0002d40001f87983 */ /* 0x002f280000300800 */
[----:B0-----:R-:W4:Y:S01]  /*18930*/  LDL.LU R249, [R1+0x2a8] ;  /* 0x0002a80001f97983 */ /* 0x001f220000300800 */
[----:B------:R-:W-:-:S05]  /*18940*/  IADD3 R232, P5, R232, UR9, RZ ;  /* 0x00000009e8e87c10 */ /* 0x000fca000ffbe0ff */
[----:B------:R-:W-:Y:S01]  /*18950*/  STL [R1+0x310], R232 ;  /* 0x000310e801007387 */ /* 0x000fe20000100800 */
[----:B--2---:R-:W-:Y:S02]  /*18960*/  IADD3.X R234, R234, UR42, RZ, P6, !PT ;  /* 0x0000002aeaea7c10 */ /* 0x004fe4000b7fe4ff */
        /* <DEDUP_REMOVED lines=12> */
[----:B------:R-:W-:Y:S02]  /*18a30*/  IADD3 R207, P3, R207, UR9, RZ ;  /* 0x00000009cfcf7c10 */ /* 0x000fe4000ff7e0ff */
[----:B------:R-:W-:Y:S02]  /*18a40*/  IADD3.X R250, R250, UR42, RZ, P4, !PT ;  /* 0x0000002afafa7c10 */ /* 0x000fe4000a7fe4ff */
[----:B------:R-:W-:-:S03]  /*18a50*/  IADD3 R209, P4, R209, UR9, RZ ;  /* 0x00000009d1d17c10 */ /* 0x000fc6000ff9e0ff */
[----:B------:R0:W-:Y:S01]  /*18a60*/  STL [R1+0x314], R250 ;  /* 0x000314fa01007387 */ /* 0x0001e20000100800 */
[----:B------:R-:W-:-:S03]  /*18a70*/  IADD3.X R226, R226, UR42, RZ, P5, !PT ;  /* 0x0000002ae2e27c10 */ /* 0x000fc6000affe4ff */
[----:B------:R-:W-:Y:S01]  /*18a80*/  STL [R1+0x31c], R205 ;  /* 0x00031ccd01007387 */ /* 0x000fe20000100800 */
[----:B------:R-:W-:-:S03]  /*18a90*/  IADD3 R227, P5, R227, UR9, RZ ;  /* 0x00000009e3e37c10 */ /* 0x000fc6000ffbe0ff */
[----:B0-----:R-:W2:Y:S04]  /*18aa0*/  LDL.LU R250, [R1+0x2cc] ;  /* 0x0002cc0001fa7983 */ /* 0x001ea80000300800 */
[----:B------:R-:W-:Y:S04]  /*18ab0*/  STL [R1+0x2f0], R207 ;  /* 0x0002f0cf01007387 */ /* 0x000fe80000100800 */
[----:B------:R-:W-:Y:S04]  /*18ac0*/  STL [R1+0x2e8], R209 ;  /* 0x0002e8d101007387 */ /* 0x000fe80000100800 */
[----:B------:R-:W-:Y:S04]  /*18ad0*/  STL [R1+0x30c], R226 ;  /* 0x00030ce201007387 */ /* 0x000fe80000100800 */
[----:B------:R-:W-:Y:S01]  /*18ae0*/  STL [R1+0x2e0], R227 ;  /* 0x0002e0e301007387 */ /* 0x000fe20000100800 */
[----:B---3--:R-:W-:-:S02]  /*18af0*/  IADD3.X R229, R229, UR42, RZ, P6, !PT ;  /* 0x0000002ae5e57c10 */ /* 0x008fc4000b7fe4ff */
[----:B------:R-:W-:-:S03]  /*18b00*/  IADD3 R237, P6, R237, UR9, RZ ;  /* 0x00000009eded7c10 */ /* 0x000fc6000ffde0ff */
[----:B------:R-:W-:Y:S01]  /*18b10*/  STL [R1+0x304], R229 ;  /* 0x000304e501007387 */ /* 0x000fe20000100800 */
[----:B------:R-:W-:-:S03]  /*18b20*/  IADD3.X R238, R238, UR42, RZ, P1, !PT ;  /* 0x0000002aeeee7c10 */ /* 0x000fc60008ffe4ff */
[----:B------:R-:W-:Y:S01]  /*18b30*/  STL [R1+0x2d8], R237 ;  /* 0x0002d8ed01007387 */ /* 0x000fe20000100800 */
[----:B------:R-:W-:Y:S02]  /*18b40*/  IADD3 R241, P1, R241, UR9, RZ ;  /* 0x00000009f1f17c10 */ /* 0x000fe4000ff3e0ff */
[----:B------:R-:W-:Y:S01]  /*18b50*/  IADD3.X R247, R247, UR42, RZ, P2, !PT ;  /* 0x0000002af7f77c10 */ /* 0x000fe200097fe4ff */
[----:B------:R-:W-:Y:S01]  /*18b60*/  STL [R1+0x2fc], R238 ;  /* 0x0002fcee01007387 */ /* 0x000fe20000100800 */
[----:B------:R-:W-:-:S03]  /*18b70*/  IADD3 R190, P2, R190, UR9, RZ ;  /* 0x00000009bebe7c10 */ /* 0x000fc6000ff5e0ff */
[----:B------:R0:W-:Y:S04]  /*18b80*/  STL [R1+0x2f4], R247 ;  /* 0x0002f4f701007387 */ /* 0x0001e80000100800 */
[----:B------:R-:W-:Y:S01]  /*18b90*/  STL [R1+0x2d0], R241 ;  /* 0x0002d0f101007387 */ /* 0x000fe20000100800 */
[----:B------:R-:W-:-:S03]  /*18ba0*/  IADD3.X R242, R242, UR42, RZ, P3, !PT ;  /* 0x0000002af2f27c10 */ /* 0x000fc60009ffe4ff */
[----:B0-----:R-:W3:Y:S04]  /*18bb0*/  LDL.LU R247, [R1+0x2a0] ;  /* 0x0002a00001f77983 */ /* 0x001ee80000300800 */
[----:B------:R0:W-:Y:S04]  /*18bc0*/  STL [R1+0x2c8], R190 ;  /* 0x0002c8be01007387 */ /* 0x0001e80000100800 */
[----:B0-----:R-:W3:Y:S01]  /*18bd0*/  LDL.LU R190, [R1+0x2c4] ;  /* 0x0002c40001be7983 */ /* 0x001ee20000300800 */
[----:B----4-:R-:W-:Y:S02]  /*18be0*/  IADD3 R191, P3, R191, UR9, RZ ;  /* 0x00000009bfbf7c10 */ /* 0x010fe4000ff7e0ff */
[----:B------:R-:W-:-:S03]  /*18bf0*/  IADD3.X R243, R243, UR42, RZ, P4, !PT ;  /* 0x0000002af3f37c10 */ /* 0x000fc6000a7fe4ff */
[----:B------:R0:W-:Y:S01]  /*18c00*/  STL [R1+0x2c0], R191 ;  /* 0x0002c0bf01007387 */ /* 0x0001e20000100800 */
[----:B------:R-:W-:Y:S02]  /*18c10*/  IADD3 R244, P4, R244, UR9, RZ ;  /* 0x00000009f4f47c10 */ /* 0x000fe4000ff9e0ff */
[----:B------:R-:W-:Y:S01]  /*18c20*/  IADD3.X R245, R245, UR42, RZ, P5, !PT ;  /* 0x0000002af5f57c10 */ /* 0x000fe2000affe4ff */
[----:B0-----:R-:W4:Y:S04]  /*18c30*/  LDL.LU R191, [R1+0x298] ;  /* 0x0002980001bf7983 */ /* 0x001f280000300800 */
[----:B------:R-:W-:Y:S04]  /*18c40*/  STL [R1+0x2ec], R242 ;  /* 0x0002ecf201007387 */ /* 0x000fe80000100800 */
[----:B------:R-:W-:Y:S01]  /*18c50*/  STL [R1+0x2e4], R243 ;  /* 0x0002e4f301007387 */ /* 0x000fe20000100800 */
[----:B------:R-:W-:-:S03]  /*18c60*/  IADD3 R246, P5, R246, UR9, RZ ;  /* 0x00000009f6f67c10 */ /* 0x000fc6000ffbe0ff */
[----:B------:R-:W-:Y:S01]  /*18c70*/  STL [R1+0x2b8], R244 ;  /* 0x0002b8f401007387 */ /* 0x000fe20000100800 */
[----:B------:R-:W-:-:S03]  /*18c80*/  IADD3.X R248, R248, UR42, RZ, P6, !PT ;  /* 0x0000002af8f87c10 */ /* 0x000fc6000b7fe4ff */
[----:B------:R-:W-:Y:S01]  /*18c90*/  STL [R1+0x2dc], R245 ;  /* 0x0002dcf501007387 */ /* 0x000fe20000100800 */
[----:B------:R-:W-:-:S03]  /*18ca0*/  IADD3 R249, P6, R249, UR9, RZ ;  /* 0x00000009f9f97c10 */ /* 0x000fc6000ffde0ff */
        /* <DEDUP_REMOVED lines=8> */
[----:B------:R-:W4:Y:S04]  /*18d30*/  LDL.LU R201, [R1+0x280] ;  /* 0x0002800001c97983 */ /* 0x000f280000300800 */
[----:B------:R-:W4:Y:S04]  /*18d40*/  LDL.LU R204, [R1+0x2a4] ;  /* 0x0002a40001cc7983 */ /* 0x000f280000300800 */
[----:B------:R-:W4:Y:S04]  /*18d50*/  LDL.LU R205, [R1+0x278] ;  /* 0x0002780001cd7983 */ /* 0x000f280000300800 */
[----:B------:R-:W4:Y:S04]  /*18d60*/  LDL.LU R207, [R1+0x29c] ;  /* 0x00029c0001cf7983 */ /* 0x000f280000300800 */
[----:B0-----:R-:W4:Y:S04]  /*18d70*/  LDL.LU R249, [R1+0x270] ;  /* 0x0002700001f97983 */ /* 0x001f280000300800 */
[----:B------:R-:W4:Y:S04]  /*18d80*/  LDL.LU R209, [R1+0x294] ;  /* 0x0002940001d17983 */ /* 0x000f280000300800 */
[----:B------:R-:W4:Y:S04]  /*18d90*/  LDL.LU R226, [R1+0x268] ;  /* 0x0002680001e27983 */ /* 0x000f280000300800 */
[----:B------:R-:W4:Y:S01]  /*18da0*/  LDL.LU R227, [R1+0x28c] ;  /* 0x00028c0001e37983 */ /* 0x000f220000300800 */
[----:B--2---:R-:W-:-:S05]  /*18db0*/  IADD3.X R250, R250, UR42, RZ, P1, !PT ;  /* 0x0000002afafa7c10 */ /* 0x004fca0008ffe4ff */
        /* <DEDUP_REMOVED lines=8> */
[----:B---3--:R-:W-:-:S02]  /*18e40*/  IADD3 R247, P1, R247, UR9, RZ ;  /* 0x00000009f7f77c10 */ /* 0x008fc4000ff3e0ff */
[----:B------:R-:W-:-:S05]  /*18e50*/  IADD3.X R190, R190, UR42, RZ, P2, !PT ;  /* 0x0000002abebe7c10 */ /* 0x000fca00097fe4ff */
[----:B------:R0:W-:Y:S04]  /*18e60*/  STL [R1+0x2c4], R190 ;  /* 0x0002c4be01007387 */ /* 0x0001e80000100800 */
[----:B------:R1:W-:Y:S04]  /*18e70*/  STL [R1+0x2a0], R247 ;  /* 0x0002a0f701007387 */ /* 0x0003e80000100800 */
[----:B0-----:R-:W3:Y:S04]  /*18e80*/  LDL.LU R190, [R1+0x26c] ;  /* 0x00026c0001be7983 */ /* 0x001ee80000300800 */
[----:B------:R-:W3:Y:S04]  /*18e90*/  LDL.LU R243, [R1+0x240] ;  /* 0x0002400001f37983 */ /* 0x000ee80000300800 */
[----:B------:R-:W3:Y:S04]  /*18ea0*/  LDL.LU R244, [R1+0x264] ;  /* 0x0002640001f47983 */ /* 0x000ee80000300800 */
[----:B------:R-:W3:Y:S01]  /*18eb0*/  LDL.LU R245, [R1+0x238] ;  /* 0x0002380001f57983 */ /* 0x000ee20000300800 */
[----:B----4-:R-:W-:-:S05]  /*18ec0*/  IADD3 R191, P2, R191, UR9, RZ ;  /* 0x00000009bfbf7c10 */ /* 0x010fca000ff5e0ff */
[----:B------:R0:W-:Y:S04]  /*18ed0*/  STL [R1+0x298], R191 ;  /* 0x000298bf01007387 */ /* 0x0001e80000100800 */
[----:B------:R-:W4:Y:S04]  /*18ee0*/  LDL.LU R246, [R1+0x25c] ;  /* 0x00025c0001f67983 */ /* 0x000f280000300800 */
[----:B-1----:R-:W4:Y:S04]  /*18ef0*/  LDL.LU R247, [R1+0x230] ;  /* 0x0002300001f77983 */ /* 0x002f280000300800 */
[----:B0-----:R-:W4:Y:S01]  /*18f00*/  LDL.LU R191, [R1+0x254] ;  /* 0x0002540001bf7983 */ /* 0x001f220000300800 */
[----:B------:R-:W-:-:S02]  /*18f10*/  IADD3.X R232, R232, UR42, RZ, P3, !PT ;  /* 0x0000002ae8e87c10 */ /* 0x000fc40009ffe4ff */
        /* <DEDUP_REMOVED lines=14> */
[----:B------:R-:W-:Y:S01]  /*19000*/  IADD3 R249, P1, R249, UR9, RZ ;  /* 0x00000009f9f97c10 */ /* 0x000fe2000ff3e0ff */
[----:B------:R-:W-:Y:S04]  /*19010*/  STL [R1+0x2a4], R204 ;  /* 0x0002a4cc01007387 */ /* 0x000fe80000100800 */
[----:B------:R0:W-:Y:S04]  /*19020*/  STL [R1+0x270], R249 ;  /* 0x000270f901007387 */ /* 0x0001e80000100800 */
[----:B------:R-:W-:Y:S04]  /*19030*/  STL [R1+0x278], R205 ;  /* 0x000278cd01007387 */ /* 0x000fe80000100800 */
[----:B0-----:R-:W4:Y:S01]  /*19040*/  LDL.LU R249, [R1+0x228] ;  /* 0x0002280001f97983 */ /* 0x001f220000300800 */
[----:B------:R-:W-:-:S02]  /*19050*/  IADD3.X R209, R209, UR42, RZ, P2, !PT ;  /* 0x0000002ad1d17c10 */ /* 0x000fc400097fe4ff */
[----:B------:R-:W-:Y:S02]  /*19060*/  IADD3 R226, P2, R226, UR9, RZ ;  /* 0x00000009e2e27c10 */ /* 0x000fe4000ff5e0ff */
[----:B------:R-:W-:Y:S01]  /*19070*/  IADD3.X R227, R227, UR42, RZ, P3, !PT ;  /* 0x0000002ae3e37c10 */ /* 0x000fe20009ffe4ff */
[----:B------:R-:W-:Y:S04]  /*19080*/  STL [R1+0x29c], R207 ;  /* 0x00029ccf01007387 */ /* 0x000fe80000100800 */
[----:B------:R-:W-:Y:S04]  /*19090*/  STL [R1+0x294], R209 ;  /* 0x000294d101007387 */ /* 0x000fe80000100800 */
[----:B------:R-:W-:Y:S04]  /*190a0*/  STL [R1+0x268], R226 ;  /* 0x000268e201007387 */ /* 0x000fe80000100800 */
[----:B------:R-:W-:Y:S01]  /*190b0*/  STL [R1+0x28c], R227 ;  /* 0x00028ce301007387 */ /* 0x000fe20000100800 */
[----:B--2---:R-:W-:-:S02]  /*190c0*/  IADD3 R229, P3, R229, UR9, RZ ;  /* 0x00000009e5e57c10 */ /* 0x004fc4000ff7e0ff */
[----:B------:R-:W-:-:S03]  /*190d0*/  IADD3.X R237, R237, UR42, RZ, P4, !PT ;  /* 0x0000002aeded7c10 */ /* 0x000fc6000a7fe4ff */
[----:B------:R-:W-:Y:S01]  /*190e0*/  STL [R1+0x260], R229 ;  /* 0x000260e501007387 */ /* 0x000fe20000100800 */
[----:B------:R-:W-:Y:S02]  /*190f0*/  IADD3 R238, P4, R238, UR9, RZ ;  /* 0x00000009eeee7c10 */ /* 0x000fe4000ff9e0ff */
[----:B------:R-:W-:Y:S01]  /*19100*/  IADD3.X R241, R241, UR42, RZ, P5, !PT ;  /* 0x0000002af1f17c10 */ /* 0x000fe2000affe4ff */
[----:B------:R-:W-:Y:S01]  /*19110*/  STL [R1+0x284], R237 ;  /* 0x000284ed01007387 */ /* 0x000fe20000100800 */
[----:B------:R-:W-:-:S03]  /*19120*/  IADD3 R248, P5, R248, UR9, RZ ;  /* 0x00000009f8f87c10 */ /* 0x000fc6000ffbe0ff */
[----:B------:R-:W-:Y:S01]  /*19130*/  STL [R1+0x258], R238 ;  /* 0x000258ee01007387 */ /* 0x000fe20000100800 */
[----:B------:R-:W-:-:S03]  /*19140*/  IADD3.X R250, R250, UR42, RZ, P6, !PT ;  /* 0x0000002afafa7c10 */ /* 0x000fc6000b7fe4ff */
[----:B------:R0:W-:Y:S04]  /*19150*/  STL [R1+0x250], R248 ;  /* 0x000250f801007387 */ /* 0x0001e80000100800 */
[----:B------:R-:W-:Y:S01]  /*19160*/  STL [R1+0x27c], R241 ;  /* 0x00027cf101007387 */ /* 0x000fe20000100800 */
[----:B------:R-:W-:-:S03]  /*19170*/  IADD3 R242, P6, R242, UR9, RZ ;  /* 0x00000009f2f27c10 */ /* 0x000fc6000ffde0ff */
[----:B0-----:R-:W2:Y:S04]  /*19180*/  LDL.LU R248, [R1+0x24c] ;  /* 0x00024c0001f87983 */ /* 0x001ea80000300800 */
[----:B------:R0:W-:Y:S04]  /*19190*/  STL [R1+0x274], R250 ;  /* 0x000274fa01007387 */ /* 0x0001e80000100800 */
[----:B0-----:R-:W2:Y:S01]  /*191a0*/  LDL.LU R250, [R1+0x220] ;  /* 0x0002200001fa7983 */ /* 0x001ea20000300800 */
[----:B---3--:R-:W-:Y:S02]  /*191b0*/  IADD3.X R190, R190, UR42, RZ, P1, !PT ;  /* 0x0000002abebe7c10 */ /* 0x008fe40008ffe4ff */
[----:B------:R-:W-:-:S03]  /*191c0*/  IADD3 R243, P1, R243, UR9, RZ ;  /* 0x00000009f3f37c10 */ /* 0x000fc6000ff3e0ff */
[----:B------:R0:W-:Y:S01]  /*191d0*/  STL [R1+0x26c], R190 ;  /* 0x00026cbe01007387 */ /* 0x0001e20000100800 */
[----:B------:R-:W-:Y:S02]  /*191e0*/  IADD3.X R244, R244, UR42, RZ, P2, !PT ;  /* 0x0000002af4f47c10 */ /* 0x000fe400097fe4ff */
[----:B------:R-:W-:Y:S01]  /*191f0*/  IADD3 R245, P2, R245, UR9, RZ ;  /* 0x00000009f5f57c10 */ /* 0x000fe2000ff5e0ff */
[----:B0-----:R-:W3:Y:S04]  /*19200*/  LDL.LU R190, [R1+0x244] ;  /* 0x0002440001be7983 */ /* 0x001ee80000300800 */
[----:B------:R-:W-:Y:S04]  /*19210*/  STL [R1+0x248], R242 ;  /* 0x000248f201007387 */ /* 0x000fe80000100800 */
[----:B------:R-:W-:Y:S01]  /*19220*/  STL [R1+0x240], R243 ;  /* 0x000240f301007387 */ /* 0x000fe20000100800 */
[----:B----4-:R-:W-:-:S03]  /*19230*/  IADD3.X R246, R246, UR42, RZ, P3, !PT ;  /* 0x0000002af6f67c10 */ /* 0x010fc60009ffe4ff */
[----:B------:R-:W-:Y:S01]  /*19240*/  STL [R1+0x264], R244 ;  /* 0x000264f401007387 */ /* 0x000fe20000100800 */
[----:B------:R-:W-:-:S03]  /*19250*/  IADD3 R247, P3, R247, UR9, RZ ;  /* 0x00000009f7f77c10 */ /* 0x000fc6000ff7e0ff */
[----:B------:R-:W-:Y:S01]  /*19260*/  STL [R1+0x238], R245 ;  /* 0x000238f501007387 */ /* 0x000fe20000100800 */
[----:B------:R-:W-:-:S03]  /*19270*/  IADD3.X R191, R191, UR42, RZ, P4, !PT ;  /* 0x0000002abfbf7c10 */ /* 0x000fc6000a7fe4ff */
        /* <DEDUP_REMOVED lines=25> */
[----:B--2---:R-:W-:-:S02]  /*19410*/  IADD3.X R248, R248, UR42, RZ, P5, !PT ;  /* 0x0000002af8f87c10 */ /* 0x004fc4000affe4ff */
[----:B------:R-:W-:-:S05]  /*19420*/  IADD3 R250, P5, R250, UR9, RZ ;  /* 0x00000009fafa7c10 */ /* 0x000fca000ffbe0ff */
[----:B------:R0:W-:Y:S04]  /*19430*/  STL [R1+0x220], R250 ;  /* 0x000220fa01007387 */ /* 0x0001e80000100800 */
[----:B------:R1:W-:Y:S04]  /*19440*/  STL [R1+0x24c], R248 ;  /* 0x00024cf801007387 */ /* 0x0003e80000100800 */
[----:B0-----:R-:W2:Y:S04]  /*19450*/  LDL.LU R250, [R1+0x1c8] ;  /* 0x0001c80001fa7983 */ /* 0x001ea80000300800 */
[----:B------:R-:W2:Y:S04]  /*19460*/  LDL.LU R244, [R1+0x1ec] ;  /* 0x0001ec0001f47983 */ /* 0x000ea80000300800 */
[----:B------:R-:W2:Y:S04]  /*19470*/  LDL.LU R245, [R1+0x1c0] ;  /* 0x0001c00001f57983 */ /* 0x000ea80000300800 */
[----:B------:R-:W2:Y:S01]  /*19480*/  LDL.LU R246, [R1+0x1e4] ;  /* 0x0001e40001f67983 */ /* 0x000ea20000300800 */
[----:B---3--:R-:W-:-:S05]  /*19490*/  IADD3.X R190, R190, UR42, RZ, P6, !PT ;  /* 0x0000002abebe7c10 */ /* 0x008fca000b7fe4ff */
[----:B------:R0:W-:Y:S04]  /*194a0*/  STL [R1+0x244], R190 ;  /* 0x000244be01007387 */ /* 0x0001e80000100800 */
[----:B------:R-:W3:Y:S04]  /*194b0*/  LDL.LU R247, [R1+0x1b8] ;  /* 0x0001b80001f77983 */ /* 0x000ee80000300800 */
[----:B-1----:R-:W3:Y:S04]  /*194c0*/  LDL.LU R248, [R1+0x1dc] ;  /* 0x0001dc0001f87983 */ /* 0x002ee80000300800 */
[----:B0-----:R-:W3:Y:S01]  /*194d0*/  LDL.LU R190, [R1+0x1b0] ;  /* 0x0001b00001be7983 */ /* 0x001ee20000300800 */
[----:B----4-:R-:W-:-:S02]  /*194e0*/  IADD3 R232, P6, R232, UR9, RZ ;  /* 0x00000009e8e87c10 */ /* 0x010fc4000ffde0ff */
        /* <DEDUP_REMOVED lines=14> */
[----:B------:R-:W-:Y:S02]  /*195d0*/  IADD3.X R191, R191, UR42, RZ, P5, !PT ;  /* 0x0000002abfbf7c10 */ /* 0x000fe4000affe4ff */
[----:B------:R-:W-:-:S03]  /*195e0*/  IADD3 R207, P4, R207, UR9, RZ ;  /* 0x00000009cfcf7c10 */ /* 0x000fc6000ff9e0ff */
[----:B------:R0:W-:Y:S01]  /*195f0*/  STL [R1+0x21c], R191 ;  /* 0x00021cbf01007387 */ /* 0x0001e20000100800 */
[----:B------:R-:W-:-:S03]  /*19600*/  IADD3 R209, P5, R209, UR9, RZ ;  /* 0x00000009d1d17c10 */ /* 0x000fc6000ffbe0ff */
[----:B------:R-:W-:Y:S01]  /*19610*/  STL [R1+0x224], R205 ;  /* 0x000224cd01007387 */ /* 0x000fe20000100800 */
[----:B------:R-:W-:Y:S02]  /*19620*/  IADD3.X R226, R226, UR42, RZ, P6, !PT ;  /* 0x0000002ae2e27c10 */ /* 0x000fe4000b7fe4ff */
[----:B------:R-:W-:Y:S01]  /*19630*/  IADD3 R227, P6, R227, UR9, RZ ;  /* 0x00000009e3e37c10 */ /* 0x000fe2000ffde0ff */
[----:B0-----:R-:W4:Y:S04]  /*19640*/  LDL.LU R191, [R1+0x1d4] ;  /* 0x0001d40001bf7983 */ /* 0x001f280000300800 */
[----:B------:R-:W-:Y:S04]  /*19650*/  STL [R1+0x1f8], R207 ;  /* 0x0001f8cf01007387 */ /* 0x000fe80000100800 */
        /* <DEDUP_REMOVED lines=11> */
[----:B------:R-:W-:Y:S04]  /*19710*/  STL [R1+0x204], R238 ;  /* 0x000204ee01007387 */ /* 0x000fe80000100800 */
[----:B------:R0:W-:Y:S04]  /*19720*/  STL [R1+0x1d0], R249 ;  /* 0x0001d0f901007387 */ /* 0x0001e80000100800 */
[----:B------:R-:W-:Y:S04]  /*19730*/  STL [R1+0x1d8], R241 ;  /* 0x0001d8f101007387 */ /* 0x000fe80000100800 */
[----:B0-----:R-:W4:Y:S01]  /*19740*/  LDL.LU R249, [R1+0x1a8] ;  /* 0x0001a80001f97983 */ /* 0x001f220000300800 */
[----:B------:R-:W-:-:S03]  /*19750*/  IADD3.X R243, R243, UR42, RZ, P4, !PT ;  /* 0x0000002af3f37c10 */ /* 0x000fc6000a7fe4ff */
[----:B------:R-:W-:Y:S01]  /*19760*/  STL [R1+0x1fc], R242 ;  /* 0x0001fcf201007387 */ /* 0x000fe20000100800 */
        /* <DEDUP_REMOVED lines=8> */
[----:B------:R-:W-:Y:S04]  /*197f0*/  STL [R1+0x1c0], R245 ;  /* 0x0001c0f501007387 */ /* 0x000fe80000100800 */
[----:B------:R-:W-:Y:S04]  /*19800*/  STL [R1+0x1e4], R246 ;  /* 0x0001e4f601007387 */ /* 0x000fe80000100800 */
[----:B------:R-:W2:Y:S01]  /*19810*/  LDL.LU R230, [R1+0x1a0] ;  /* 0x0001a00001e67983 */ /* 0x000ea20000300800 */
[----:B---3--:R-:W-:-:S02]  /*19820*/  IADD3 R247, P6, R247, UR9, RZ ;  /* 0x00000009f7f77c10 */ /* 0x008fc4000ffde0ff */
[----:B------:R-:W-:-:S03]  /*19830*/  IADD3.X R248, R248, UR42, RZ, P1, !PT ;  /* 0x0000002af8f87c10 */ /* 0x000fc60008ffe4ff */
[----:B------:R-:W-:Y:S01]  /*19840*/  STL [R1+0x1b8], R247 ;  /* 0x0001b8f701007387 */ /* 0x000fe20000100800 */
[----:B------:R-:W-:-:S03]  /*19850*/  IADD3 R190, P1, R190, UR9, RZ ;  /* 0x00000009bebe7c10 */ /* 0x000fc6000ff3e0ff */
[----:B------:R-:W3:Y:S04]  /*19860*/  LDL.LU R232, [R1+0x1c4] ;  /* 0x0001c40001e87983 */ /* 0x000ee80000300800 */
[----:B------:R-:W-:Y:S04]  /*19870*/  STL [R1+0x1dc], R248 ;  /* 0x0001dcf801007387 */ /* 0x000fe80000100800 */
[----:B------:R-:W3:Y:S04]  /*19880*/  LDL.LU R234, [R1+0x198] ;  /* 0x0001980001ea7983 */ /* 0x000ee80000300800 */
[----:B------:R0:W-:Y:S04]  /*19890*/  STL [R1+0x1b0], R190 ;  /* 0x0001b0be01007387 */ /* 0x0001e80000100800 */
[----:B------:R-:W3:Y:S04]  /*198a0*/  LDL.LU R235, [R1+0x1bc] ;  /* 0x0001bc0001eb7983 */ /* 0x000ee80000300800 */
[----:B------:R-:W3:Y:S04]  /*198b0*/  LDL.LU R236, [R1+0x190] ;  /* 0x0001900001ec7983 */ /* 0x000ee80000300800 */
[----:B------:R-:W3:Y:S04]  /*198c0*/  LDL.LU R200, [R1+0x1b4] ;  /* 0x0001b40001c87983 */ /* 0x000ee80000300800 */
[----:B------:R-:W3:Y:S04]  /*198d0*/  LDL.LU R201, [R1+0x188] ;  /* 0x0001880001c97983 */ /* 0x000ee80000300800 */
[----:B------:R-:W3:Y:S04]  /*198e0*/  LDL.LU R204, [R1+0x1ac] ;  /* 0x0001ac0001cc7983 */ /* 0x000ee80000300800 */
[----:B------:R-:W3:Y:S04]  /*198f0*/  LDL.LU R205, [R1+0x180] ;  /* 0x0001800001cd7983 */ /* 0x000ee80000300800 */
[----:B0-----:R-:W3:Y:S04]  /*19900*/  LDL.LU R190, [R1+0x1a4] ;  /* 0x0001a40001be7983 */ /* 0x001ee80000300800 */
[----:B------:R-:W3:Y:S04]  /*19910*/  LDL.LU R207, [R1+0x178] ;  /* 0x0001780001cf7983 */ /* 0x000ee80000300800 */
[----:B------:R-:W3:Y:S04]  /*19920*/  LDL.LU R209, [R1+0x19c] ;  /* 0x00019c0001d17983 */ /* 0x000ee80000300800 */
[----:B------:R-:W3:Y:S01]  /*19930*/  LDL.LU R226, [R1+0x170] ;  /* 0x0001700001e27983 */ /* 0x000ee20000300800 */
[----:B----4-:R-:W-:-:S05]  /*19940*/  IADD3.X R191, R191, UR42, RZ, P2, !PT ;  /* 0x0000002abfbf7c10 */ /* 0x010fca00097fe4ff */
        /* <DEDUP_REMOVED lines=8> */
[----:B------:R-:W4:Y:S01]  /*199d0*/  LDL.LU R243, [R1+0x150] ;  /* 0x0001500001f37983 */ /* 0x000f220000300800 */
[----:B------:R-:W-:-:S05]  /*199e0*/  IADD3 R249, P2, R249, UR9, RZ ;  /* 0x00000009f9f97c10 */ /* 0x000fca000ff5e0ff */
        /* <DEDUP_REMOVED lines=9> */
[----:B0-----:R-:W2:Y:S01]  /*19a80*/  LDL.LU R250, [R1+0x15c] ;  /* 0x00015c0001fa7983 */ /* 0x001ea20000300800 */
[----:B------:R-:W-:-:S05]  /*19a90*/  IADD3 R230, P3, R230, UR9, RZ ;  /* 0x00000009e6e67c10 */ /* 0x000fca000ff7e0ff */
[----:B------:R-:W-:Y:S01]  /*19aa0*/  STL [R1+0x1a0], R230 ;  /* 0x0001a0e601007387 */ /* 0x000fe20000100800 */
[----:B---3--:R-:W-:Y:S02]  /*19ab0*/  IADD3.X R232, R232, UR42, RZ, P4, !PT ;  /* 0x0000002ae8e87c10 */ /* 0x008fe4000a7fe4ff */
        /* <DEDUP_REMOVED lines=19> */
[----:B0-----:R-:W3:Y:S04]  /*19bf0*/  LDL.LU R190, [R1+0x130] ;  /* 0x0001300001be7983 */ /* 0x001ee80000300800 */
[----:B------:R-:W-:Y:S04]  /*19c00*/  STL [R1+0x180], R205 ;  /* 0x000180cd01007387 */ /* 0x000fe80000100800 */
[----:B------:R-:W-:Y:S04]  /*19c10*/  STL [R1+0x178], R207 ;  /* 0x000178cf01007387 */ /* 0x000fe80000100800 */
[----:B------:R-:W-:Y:S01]  /*19c20*/  STL [R1+0x19c], R209 ;  /* 0x00019cd101007387 */ /* 0x000fe20000100800 */
[----:B----4-:R-:W-:-:S03]  /*19c30*/  IADD3.X R227, R227, UR42, RZ, P4, !PT ;  /* 0x0000002ae3e37c10 */ /* 0x010fc6000a7fe4ff */
        /* <DEDUP_REMOVED lines=11> */
[----:B------:R0:W-:Y:S04]  /*19cf0*/  STL [R1+0x17c], R191 ;  /* 0x00017cbf01007387 */ /* 0x0001e80000100800 */
[----:B------:R-:W-:Y:S04]  /*19d00*/  STL [R1+0x184], R241 ;  /* 0x000184f101007387 */ /* 0x000fe80000100800 */
[----:B0-----:R-:W4:Y:S04]  /*19d10*/  LDL.LU R191, [R1+0x154] ;  /* 0x0001540001bf7983 */ /* 0x001f280000300800 */
[----:B------:R-:W-:Y:S01]  /*19d20*/  STL [R1+0x158], R242 ;  /* 0x000158f201007387 */ /* 0x000fe20000100800 */
        /* <DEDUP_REMOVED lines=39> */
[----:B------:R-:W3:Y:S01]  /*19fa0*/  LDL.LU R243, [R1+0xfc] ;  /* 0x0000fc0001f37983 */ /* 0x000ee20000300800 */
[----:B----4-:R-:W-:-:S05]  /*19fb0*/  IADD3.X R191, R191, UR42, RZ, P6, !PT ;  /* 0x0000002abfbf7c10 */ /* 0x010fca000b7fe4ff */
        /* <DEDUP_REMOVED lines=9> */
[----:B0-----:R-:W4:Y:S01]  /*1a050*/  LDL.LU R249, [R1+0xb8] ;  /* 0x0000b80001f97983 */ /* 0x001f220000300800 */
[----:B------:R-:W-:-:S05]  /*1a060*/  IADD3.X R230, R230, UR42, RZ, P1, !PT ;  /* 0x0000002ae6e67c10 */ /* 0x000fca0008ffe4ff */
[----:B------:R-:W-:Y:S01]  /*1a070*/  STL [R1+0x14c], R230 ;  /* 0x00014ce601007387 */ /* 0x000fe20000100800 */
[----:B--2---:R-:W-:Y:S02]  /*1a080*/  IADD3 R232, P1, R232, UR9, RZ ;  /* 0x00000009e8e87c10 */ /* 0x004fe4000ff3e0ff */
        /* <DEDUP_REMOVED lines=13> */
[----:B------:R-:W-:Y:S01]  /*1a160*/  STL [R1+0x134], R201 ;  /* 0x000134c901007387 */ /* 0x000fe20000100800 */
[----:B------:R-:W-:-:S03]  /*1a170*/  IADD3.X R207, R207, UR42, RZ, P6, !PT ;  /* 0x0000002acfcf7c10 */ /* 0x000fc6000b7fe4ff */
[----:B------:R0:W-:Y:S01]  /*1a180*/  STL [R1+0x100], R250 ;  /* 0x000100fa01007387 */ /* 0x0001e20000100800 */
[----:B------:R-:W-:-:S03]  /*1a190*/  IADD3 R209, P6, R209, UR9, RZ ;  /* 0x00000009d1d17c10 */ /* 0x000fc6000ffde0ff */
[----:B------:R-:W-:Y:S01]  /*1a1a0*/  STL [R1+0x108], R204 ;  /* 0x000108cc01007387 */ /* 0x000fe20000100800 */
[----:B------:R-:W-:-:S03]  /*1a1b0*/  IADD3.X R226, R226, UR42, RZ, P1, !PT ;  /* 0x0000002ae2e27c10 */ /* 0x000fc60008ffe4ff */
[----:B0-----:R-:W2:Y:S04]  /*1a1c0*/  LDL.LU R250, [R1+0xdc] ;  /* 0x0000dc0001fa7983 */ /* 0x001ea80000300800 */
[----:B------:R-:W-:Y:S04]  /*1a1d0*/  STL [R1+0x12c], R205 ;  /* 0x00012ccd01007387 */ /* 0x000fe80000100800 */
[----:B------:R-:W-:Y:S04]  /*1a1e0*/  STL [R1+0x124], R207 ;  /* 0x000124cf01007387 */ /* 0x000fe80000100800 */
[----:B------:R-:W-:Y:S04]  /*1a1f0*/  STL [R1+0xf8], R209 ;  /* 0x0000f8d101007387 */ /* 0x000fe80000100800 */
[----:B------:R-:W-:Y:S01]  /*1a200*/  STL [R1+0x11c], R226 ;  /* 0x00011ce201007387 */ /* 0x000fe20000100800 */
[----:B---3--:R-:W-:-:S02]  /*1a210*/  IADD3 R227, P1, R227, UR9, RZ ;  /* 0x00000009e3e37c10 */ /* 0x008fc4000ff3e0ff */
        /* <DEDUP_REMOVED lines=11> */
[----:B------:R0:W-:Y:S04]  /*1a2d0*/  STL [R1+0xd8], R190 ;  /* 0x0000d8be01007387 */ /* 0x0001e80000100800 */
[----:B------:R-:W-:Y:S04]  /*1a2e0*/  STL [R1+0xe0], R241 ;  /* 0x0000e0f101007387 */ /* 0x000fe80000100800 */
[----:B0-----:R-:W3:Y:S04]  /*1a2f0*/  LDL.LU R190, [R1+0xb0] ;  /* 0x0000b00001be7983 */ /* 0x001ee80000300800 */
[----:B------:R-:W-:Y:S01]  /*1a300*/  STL [R1+0x104], R242 ;  /* 0x000104f201007387 */ /* 0x000fe20000100800 */
[----:B----4-:R-:W-:-:S02]  /*1a310*/  IADD3 R191, P5, R191, UR9, RZ ;  /* 0x00000009bfbf7c10 */ /* 0x010fc4000ffbe0ff */
[----:B------:R-:W-:-:S03]  /*1a320*/  IADD3.X R244, R244, UR42, RZ, P6, !PT ;  /* 0x0000002af4f47c10 */ /* 0x000fc6000b7fe4ff */
[----:B------:R0:W-:Y:S01]  /*1a330*/  STL [R1+0xd0], R191 ;  /* 0x0000d0bf01007387 */ /* 0x0001e20000100800 */
[----:B------:R-:W-:Y:S02]  /*1a340*/  IADD3 R245, P6, R245, UR9, RZ ;  /* 0x00000009f5f57c10 */ /* 0x000fe4000ffde0ff */
[----:B------:R-:W-:Y:S01]  /*1a350*/  IADD3.X R246, R246, UR42, RZ, P1, !PT ;  /* 0x0000002af6f67c10 */ /* 0x000fe20008ffe4ff */
[----:B0-----:R-:W4:Y:S04]  /*1a360*/  LDL.LU R191, [R1+0xd4] ;  /* 0x0000d40001bf7983 */ /* 0x001f280000300800 */
[----:B------:R0:W-:Y:S01]  /*1a370*/  STL [R1+0xfc], R243 ;  /* 0x0000fcf301007387 */ /* 0x0001e20000100800 */
[----:B------:R-:W-:-:S03]  /*1a380*/  IADD3 R247, P1, R247, UR9, RZ ;  /* 0x00000009f7f77c10 */ /* 0x000fc6000ff3e0ff */
[----:B------:R1:W-:Y:S01]  /*1a390*/  STL [R1+0xf4], R244 ;  /* 0x0000f4f401007387 */ /* 0x0003e20000100800 */
[----:B------:R-:W-:-:S03]  /*1a3a0*/  IADD3.X R248, R248, UR42, RZ, P2, !PT ;  /* 0x0000002af8f87c10 */ /* 0x000fc600097fe4ff */
[----:B------:R1:W-:Y:S01]  /*1a3b0*/  STL [R1+0xc8], R245 ;  /* 0x0000c8f501007387 */ /* 0x0003e20000100800 */
[----:B------:R-:W-:-:S03]  /*1a3c0*/  IADD3 R249, P2, R249, UR9, RZ ;  /* 0x00000009f9f97c10 */ /* 0x000fc6000ff5e0ff */
[----:B------:R1:W-:Y:S04]  /*1a3d0*/  STL [R1+0xec], R246 ;  /* 0x0000ecf601007387 */ /* 0x0003e80000100800 */
[----:B------:R-:W4:Y:S04]  /*1a3e0*/  LDL.LU R230, [R1+0xa8] ;  /* 0x0000a80001e67983 */ /* 0x000f280000300800 */
[----:B------:R3:W-:Y:S04]  /*1a3f0*/  STL [R1+0xc0], R247 ;  /* 0x0000c0f701007387 */ /* 0x0007e80000100800 */
[----:B------:R-:W4:Y:S04]  /*1a400*/  LDL.LU R232, [R1+0xcc] ;  /* 0x0000cc0001e87983 */ /* 0x000f280000300800 */
[----:B------:R3:W-:Y:S04]  /*1a410*/  STL [R1+0xe4], R248 ;  /* 0x0000e4f801007387 */ /* 0x0007e80000100800 */
        /* <DEDUP_REMOVED lines=8> */
[----:B------:R-:W4:Y:S04]  /*1a4a0*/  LDL.LU R207, [R1+0xac] ;  /* 0x0000ac0001cf7983 */ /* 0x000f280000300800 */
        /* <DEDUP_REMOVED lines=15> */
[----:B------:R0:W-:Y:S06]  /*1a5a0*/  MEMBAR.ALL.CTA ;  /* 0x0000000000007992 */ /* 0x0001ec0000008000 */
[----:B0-----:R-:W0:Y:S01]  /*1a5b0*/  FENCE.VIEW.ASYNC.S ;  /* 0x00000000000073c6 */ /* 0x001e220000000000 */
[----:B------:R-:W-:-:S03]  /*1a5c0*/  UMOV UR13, 0x40000040 ;  /* 0x40000040000d7882 */ /* 0x000fc60000000000 */
[----:B------:R-:W4:Y:S04]  /*1a5d0*/  LDL.LU R209, [R1+0xa4] ;  /* 0x0000a40001d17983 */ /* 0x000f280000300800 */
[----:B------:R-:W4:Y:S04]  /*1a5e0*/  LDL.LU R226, [R1+0x78] ;  /* 0x0000780001e27983 */ /* 0x000f280000300800 */
[----:B------:R-:W4:Y:S01]  /*1a5f0*/  LDL.LU R227, [R1+0x9c] ;  /* 0x00009c0001e37983 */ /* 0x000f220000300800 */
[----:B0-----:R-:W-:Y:S06]  /*1a600*/  BAR.SYNC.DEFER_BLOCKING 0x0 ;  /* 0x0000000000007b1d */ /* 0x001fec0000010000 */
[----:B------:R-:W-:-:S06]  /*1a610*/  WARPGROUP.ARRIVE ;  /* 0x00000000000079c5 */ /* 0x000fcc0000000000 */
[----:B------:R-:W-:Y:S01]  /*1a620*/  QGMMA.64x128x32.F32.E4M3.E4M3 R88, gdesc[UR12], R88 ;  /* 0x01e000000c5879f3 */ /* 0x000fe20008700858 */
[----:B--2---:R-:W-:-:S05]  /*1a630*/  IADD3.X R250, R250, UR42, RZ, P3, !PT ;  /* 0x0000002afafa7c10 */ /* 0x004fca0009ffe4ff */
[----:B------:R0:W-:Y:S04]  /*1a640*/  STL [R1+0xdc], R250 ;  /* 0x0000dcfa01007387 */ /* 0x0001e80000100800 */
[----:B------:R-:W2:Y:S04]  /*1a650*/  LDL.LU R229, [R1+0x70] ;  /* 0x0000700001e57983 */ /* 0x000ea80000300800 */
[----:B------:R-:W2:Y:S04]  /*1a660*/  LDL.LU R237, [R1+0x94] ;  /* 0x0000940001ed7983 */ /* 0x000ea80000300800 */
[----:B------:R-:W2:Y:S04]  /*1a670*/  LDL.LU R238, [R1+0x68] ;  /* 0x0000680001ee7983 */ /* 0x000ea80000300800 */
[----:B------:R-:W2:Y:S04]  /*1a680*/  LDL.LU R241, [R1+0x8c] ;  /* 0x00008c0001f17983 */ /* 0x000ea80000300800 */
[----:B------:R-:W2:Y:S04]  /*1a690*/  LDL.LU R242, [R1+0x60] ;  /* 0x0000600001f27983 */ /* 0x000ea80000300800 */
[----:B------:R-:W2:Y:S04]  /*1a6a0*/  LDL.LU R243, [R1+0x84] ;  /* 0x0000840001f37983 */ /* 0x000ea80000300800 */
[----:B-1----:R-:W2:Y:S04]  /*1a6b0*/  LDL.LU R244, [R1+0x58] ;  /* 0x0000580001f47983 */ /* 0x002ea80000300800 */
[----:B------:R-:W2:Y:S04]  /*1a6c0*/  LDL.LU R245, [R1+0x50] ;  /* 0x0000500001f57983 */ /* 0x000ea80000300800 */
[----:B------:R-:W2:Y:S01]  /*1a6d0*/  LDL.LU R246, [R1+0x74] ;  /* 0x0000740001f67983 */ /* 0x000ea20000300800 */
[----:B---3--:R-:W-:-:S05]  /*1a6e0*/  IADD3 R190, P3, R190, UR9, RZ ;  /* 0x00000009bebe7c10 */ /* 0x008fca000ff7e0ff */
[----:B------:R1:W-:Y:S04]  /*1a6f0*/  STL [R1+0xb0], R190 ;  /* 0x0000b0be01007387 */ /* 0x0003e80000100800 */
[----:B------:R-:W3:Y:S04]  /*1a700*/  LDL.LU R247, [R1+0x6c] ;  /* 0x00006c0001f77983 */ /* 0x000ee80000300800 */
[----:B------:R-:W3:Y:S04]  /*1a710*/  LDL.LU R248, [R1+0x40] ;  /* 0x0000400001f87983 */ /* 0x000ee80000300800 */
[----:B------:R-:W3:Y:S01]  /*1a720*/  LDL.LU R249, [R1+0x64] ;  /* 0x0000640001f97983 */ /* 0x000ee20000300800 */
[----:B------:R-:W-:Y:S01]  /*1a730*/  QGMMA.64x128x32.F32.E4M3.E4M3 R88, gdesc[UR4], R88 ;  /* 0x01e00000045879f3 */ /* 0x000fe20008700858 */
[----:B----4-:R-:W-:-:S05]  /*1a740*/  IADD3.X R191, R191, UR42, RZ, P4, !PT ;  /* 0x0000002abfbf7c10 */ /* 0x010fca000a7fe4ff */
[----:B------:R4:W-:Y:S04]  /*1a750*/  STL [R1+0xd4], R191 ;  /* 0x0000d4bf01007387 */ /* 0x0009e80000100800 */
[----:B0-----:R-:W3:Y:S04]  /*1a760*/  LDL.LU R250, [R1+0x5c] ;  /* 0x00005c0001fa7983 */ /* 0x001ee80000300800 */
[----:B-1----:R-:W3:Y:S04]  /*1a770*/  LDL.LU R190, [R1+0x54] ;  /* 0x0000540001be7983 */ /* 0x002ee80000300800 */
[----:B----4-:R-:W4:Y:S01]  /*1a780*/  LDL.LU R191, [R1+0x4c] ;  /* 0x00004c0001bf7983 */ /* 0x010f220000300800 */
[----:B------:R-:W-:-:S02]  /*1a790*/  IADD3 R230, P4, R230, UR9, RZ ;  /* 0x00000009e6e67c10 */ /* 0x000fc4000ff9e0ff */
        /* <DEDUP_REMOVED lines=20> */
[----:B0-----:R-:W3:Y:S01]  /*1a8e0*/  LDL.LU R0, [R1+0x890] ;  /* 0x0008900001007983 */ /* 0x001ee20000300800 */
[----:B------:R-:W-:Y:S01]  /*1a8f0*/  QGMMA.64x128x32.F32.E4M3.E4M3 R88, gdesc[UR16], R88 ;  /* 0x01e00000105879f3 */ /* 0x000fe20008700858 */
[----:B------:R-:W-:Y:S01]  /*1a900*/  UMOV UR26, UR14 ;  /* 0x0000000e001a7c82 */ /* 0x000fe20008000000 */
[----:B------:R-:W-:Y:S01]  /*1a910*/  UMOV UR27, UR15 ;  /* 0x0000000f001b7c82 */ /* 0x000fe20008000000 */
[----:B------:R-:W-:Y:S01]  /*1a920*/  STL [R1+0xac], R207 ;  /* 0x0000accf01007387 */ /* 0x000fe20000100800 */
[----:B------:R-:W-:-:S08]  /*1a930*/  IADD3.X R252, R252, UR42, RZ, P3, !PT ;  /* 0x0000002afcfc7c10 */ /* 0x000fd00009ffe4ff */
[----:B------:R-:W-:-:S12]  /*1a940*/  QGMMA.64x128x32.F32.E4M3.E4M3 R88, gdesc[UR20], R88 ;  /* 0x01e00000145879f3 */ /* 0x000fd80008700858 */
[----:B------:R-:W-:Y:S01]  /*1a950*/  QGMMA.64x128x32.F32.E4M3.E4M3 R24, gdesc[UR24], R24 ;  /* 0x01e00000181879f3 */ /* 0x000fe20008700818 */
[----:B------:R-:W-:Y:S02]  /*1a960*/  IADD3.X R209, R209, UR42, RZ, P4, !PT ;  /* 0x0000002ad1d17c10 */ /* 0x000fe4000a7fe4ff */
[----:B------:R-:W-:Y:S02]  /*1a970*/  IADD3 R226, P4, R226, UR9, RZ ;  /* 0x00000009e2e27c10 */ /* 0x000fe4000ff9e0ff */
[----:B------:R-:W-:Y:S02]  /*1a980*/  IADD3.X R227, R227, UR42, RZ, P5, !PT ;  /* 0x0000002ae3e37c10 */ /* 0x000fe4000affe4ff */
[----:B--2---:R-:W-:Y:S01]  /*1a990*/  IADD3 R229, P5, R229, UR9, RZ ;  /* 0x00000009e5e57c10 */ /* 0x004fe2000ffbe0ff */
[----:B------:R-:W-:Y:S01]  /*1a9a0*/  STL [R1+0xa4], R209 ;  /* 0x0000a4d101007387 */ /* 0x000fe20000100800 */
[----:B------:R-:W-:Y:S02]  /*1a9b0*/  IADD3.X R237, R237, UR42, RZ, P6, !PT ;  /* 0x0000002aeded7c10 */ /* 0x000fe4000b7fe4ff */
[----:B------:R-:W-:Y:S01]  /*1a9c0*/  IADD3 R238, P6, R238, UR9, RZ ;  /* 0x00000009eeee7c10 */ /* 0x000fe2000ffde0ff */
[----:B------:R-:W-:Y:S01]  /*1a9d0*/  STL [R1+0x78], R226 ;  /* 0x000078e201007387 */ /* 0x000fe20000100800 */
[----:B------:R-:W-:-:S02]  /*1a9e0*/  IADD3.X R241, R241, UR42, RZ, P1, !PT ;  /* 0x0000002af1f17c10 */ /* 0x000fc40008ffe4ff */
[----:B------:R-:W-:Y:S01]  /*1a9f0*/  IADD3 R242, P1, R242, UR9, RZ ;  /* 0x00000009f2f27c10 */ /* 0x000fe2000ff3e0ff */
        /* <DEDUP_REMOVED lines=9> */
[----:B------:R-:W-:Y:S04]  /*1aa90*/  STL [R1+0x60], R242 ;  /* 0x000060f201007387 */ /* 0x000fe80000100800 */
[----:B------:R0:W-:Y:S04]  /*1aaa0*/  STL [R1+0x7c], R252 ;  /* 0x00007cfc01007387 */ /* 0x0001e80000100800 */
[----:B------:R-:W-:Y:S01]  /*1aab0*/  STL [R1+0x84], R243 ;  /* 0x000084f301007387 */ /* 0x000fe20000100800 */
[----:B------:R-:W-:Y:S01]  /*1aac0*/  UMOV UR30, UR6 ;  /* 0x00000006001e7c82 */ /* 0x000fe20008000000 */
[----:B------:R-:W-:-:S02]  /*1aad0*/  UMOV UR31, UR7 ;  /* 0x00000007001f7c82 */ /* 0x000fc40008000000 */
[----:B0-----:R-:W2:Y:S04]  /*1aae0*/  LDL.LU R252, [R1+0x88c] ;  /* 0x00088c0001fc7983 */ /* 0x001ea80000300800 */
[----:B------:R-:W-:Y:S01]  /*1aaf0*/  STL [R1+0x58], R244 ;  /* 0x000058f401007387 */ /* 0x000fe20000100800 */
[----:B------:R-:W-:Y:S01]  /*1ab00*/  QGMMA.64x128x32.F32.E4M3.E4M3 R24, gdesc[UR28], R24 ;  /* 0x01e000001c1879f3 */ /* 0x000fe20008700818 */
[----:B---3--:R-:W-:-:S05]  /*1ab10*/  IADD3 R0, P4, R0, UR9, RZ ;  /* 0x0000000900007c10 */ /* 0x008fca000ff9e0ff */
[----:B------:R0:W-:Y:S04]  /*1ab20*/  STL [R1+0x48], R0 ;  /* 0x0000480001007387 */ /* 0x0001e80000100800 */
[----:B------:R-:W-:Y:S04]  /*1ab30*/  STL [R1+0x50], R245 ;  /* 0x000050f501007387 */ /* 0x000fe80000100800 */
[----:B0-----:R-:W3:Y:S01]  /*1ab40*/  LDL.LU R0, [R1+0x888] ;  /* 0x0008880001007983 */ /* 0x001ee20000300800 */
[----:B------:R-:W-:Y:S01]  /*1ab50*/  UMOV UR34, UR18 ;  /* 0x0000001200227c82 */ /* 0x000fe20008000000 */
[----:B------:R-:W-:-:S02]  /*1ab60*/  UMOV UR35, UR19 ;  /* 0x0000001300237c82 */ /* 0x000fc40008000000 */
[----:B------:R-:W-:Y:S01]  /*1ab70*/  QGMMA.64x128x32.F32.E4M3.E4M3 R24, gdesc[UR32], R24 ;  /* 0x01e00000201879f3 */ /* 0x000fe20008700818 */
[----:B------:R-:W-:Y:S01]  /*1ab80*/  UMOV UR38, UR22 ;  /* 0x0000001600267c82 */ /* 0x000fe20008000000 */
[----:B------:R-:W-:Y:S01]  /*1ab90*/  UMOV UR39, UR23 ;  /* 0x0000001700277c82 */ /* 0x000fe20008000000 */
[----:B------:R-:W-:Y:S02]  /*1aba0*/  IADD3.X R247, R247, UR42, RZ, P5, !PT ;  /* 0x0000002af7f77c10 */ /* 0x000fe4000affe4ff */
[----:B------:R-:W-:Y:S02]  /*1abb0*/  IADD3 R248, P5, R248, UR9, RZ ;  /* 0x00000009f8f87c10 */ /* 0x000fe4000ffbe0ff */
[----:B------:R-:W-:Y:S01]  /*1abc0*/  IADD3.X R249, R249, UR42, RZ, P6, !PT ;  /* 0x0000002af9f97c10 */ /* 0x000fe2000b7fe4ff */
[----:B------:R-:W-:Y:S01]  /*1abd0*/  STL [R1+0x74], R246 ;  /* 0x000074f601007387 */ /* 0x000fe20000100800 */
[----:B------:R-:W-:Y:S02]  /*1abe0*/  IADD3.X R250, R250, UR42, RZ, P1, !PT ;  /* 0x0000002afafa7c10 */ /* 0x000fe40008ffe4ff */
[----:B------:R-:W-:Y:S01]  /*1abf0*/  IADD3.X R190, R190, UR42, RZ, P2, !PT ;  /* 0x0000002abebe7c10 */ /* 0x000fe200097fe4ff */
[----:B------:R-:W-:Y:S01]  /*1ac00*/  STL [R1+0x6c], R247 ;  /* 0x00006cf701007387 */ /* 0x000fe20000100800 */
[----:B----4-:R-:W-:-:S03]  /*1ac10*/  IADD3.X R191, R191, UR42, RZ, P3, !PT ;  /* 0x0000002abfbf7c10 */ /* 0x010fc60009ffe4ff */
[----:B------:R-:W-:Y:S04]  /*1ac20*/  STL [R1+0x40], R248 ;  /* 0x000040f801007387 */ /* 0x000fe80000100800 */
[----:B------:R-:W-:Y:S01]  /*1ac30*/  STL [R1+0x64], R249 ;  /* 0x000064f901007387 */ /* 0x000fe20000100800 */
[----:B------:R-:W-:Y:S03]  /*1ac40*/  QGMMA.64x128x32.F32.E4M3.E4M3 R24, gdesc[UR36], R24, gsb0 ;  /* 0x01e00000241879f3 */ /* 0x000fe60008000818 */
[----:B------:R-:W-:Y:S04]  /*1ac50*/  STL [R1+0x5c], R250 ;  /* 0x00005cfa01007387 */ /* 0x000fe80000100800 */
[----:B------:R-:W-:Y:S01]  /*1ac60*/  STL [R1+0x54], R190 ;  /* 0x000054be01007387 */ /* 0x000fe20000100800 */
[----:B--2---:R-:W-:-:S02]  /*1ac70*/  IADD3.X R252, R252, UR42, RZ, P4, !PT ;  /* 0x0000002afcfc7c10 */ /* 0x004fc4000a7fe4ff */
[----:B---3--:R-:W-:-:S05]  /*1ac80*/  IADD3.X R0, R0, UR42, RZ, P5, !PT ;  /* 0x0000002a00007c10 */ /* 0x008fca000affe4ff */
[----:B------:R0:W-:Y:S04]  /*1ac90*/  STL [R1+0x3c], R0 ;  /* 0x00003c0001007387 */ /* 0x0001e80000100800 */
[----:B------:R1:W-:Y:S04]  /*1aca0*/  STL [R1+0x4c], R191 ;  /* 0x00004cbf01007387 */ /* 0x0003e80000100800 */
[----:B0-----:R1:W5:Y:S04]  /*1acb0*/  LDL.LU R0, [R1+0x884] ;  /* 0x0008840001007983 */ /* 0x0013680000300800 */
[----:B------:R1:W-:Y:S01]  /*1acc0*/  STL [R1+0x44], R252 ;  /* 0x000044fc01007387 */ /* 0x0003e20000100800 */
[----:B------:R-:W-:-:S02]  /*1acd0*/  WARPGROUP.DEPBAR.LE gsb0, 0x0 ;  /* 0x00008000000079c5 */ /* 0x000fc40000010000 */
[----:B------:R-:W-:Y:S05]  /*1ace0*/  @P0 BRA `(.L_x_2) ;  /* 0xffffff1400f40947 */ /* 0x000fea000383ffff */
.L_x_1:
[----:B------:R-:W2:Y:S01]  /*1acf0*/  LDL.LU R9, [R1+0x880] ;  /* 0x0008800001097983 */ /* 0x000ea20000300800 */
[----:B------:R-:W0:Y:S01]  /*1ad00*/  S2R R8, SR_TID.X ;  /* 0x0000000000087919 */ /* 0x000e220000002100 */
[----:B------:R-:W-:Y:S01]  /*1ad10*/  F2FP.SATFINITE.E4M3.F32.PACK_AB_MERGE_C R4, R89, R88, RZ ;  /* 0x000000585904723e */ /* 0x000fe200048070ff */
[----:B------:R-:W-:Y:S01]  /*1ad20*/  ULDC.64 UR6, c[0x0][0x228] ;  /* 0x00008a0000067ab9 */ /* 0x000fe20000000a00 */
[----:B------:R-:W-:Y:S01]  /*1ad30*/  F2FP.SATFINITE.E4M3.F32.PACK_AB_MERGE_C R5, R91, R90, RZ ;  /* 0x0000005a5b05723e */ /* 0x000fe200048070ff */
[----:B------:R-:W3:Y:S01]  /*1ad40*/  LDL.LU R16, [R1+0x87c] ;  /* 0x00087c0001107983 */ /* 0x000ee20000300800 */
[----:B------:R-:W-:Y:S01]  /*1ad50*/  F2FP.SATFINITE.E4M3.F32.PACK_AB_MERGE_C R93, R93, R92, RZ ;  /* 0x0000005c5d5d723e */ /* 0x000fe200048070ff */
[----:B-----5:R-:W-:Y:S01]  /*1ad60*/  VIADD R10, R0, 0x7f ;  /* 0x0000007f000a7836 */ /* 0x020fe20000000000 */
[----:B------:R-:W-:Y:S01]  /*1ad70*/  F2FP.SATFINITE.E4M3.F32.PACK_AB_MERGE_C R94, R95, R94, RZ ;  /* 0x0000005e5f5e723e */ /* 0x000fe200048070ff */
[----:B------:R-:W4:Y:S01]  /*1ad80*/  S2R R11, SR_TID.X ;  /* 0x00000000000b7919 */ /* 0x000f220000002100 */
[----:B------:R-:W-:Y:S01]  /*1ad90*/  F2FP.SATFINITE.E4M3.F32.PACK_AB_MERGE_C R6, R25, R24, RZ ;  /* 0x000000181906723e */ /* 0x000fe200048070ff */
[----:B------:R-:W-:Y:S01]  /*1ada0*/  ULDC UR4, c[0x0][0x22c] ;  /* 0x00008b0000047ab9 */ /* 0x000fe20000000800 */
[----:B------:R-:W-:Y:S01]  /*1adb0*/  F2FP.SATFINITE.E4M3.F32.PACK_AB_MERGE_C R7, R27, R26, RZ ;  /* 0x0000001a1b07723e */ /* 0x000fe200048070ff */
[----:B------:R-:W-:Y:S01]  /*1adc0*/  ULDC UR5, c[0x0][0x22c] ;  /* 0x00008b0000057ab9 */ /* 0x000fe20000000800 */
[----:B------:R-:W-:-:S02]  /*1add0*/  F2FP.SATFINITE.E4M3.F32.PACK_AB_MERGE_C R29, R29, R28, RZ ;  /* 0x0000001c1d1d723e */ /* 0x000fc400048070ff */
[----:B------:R-:W-:Y:S02]  /*1ade0*/  F2FP.SATFINITE.E4M3.F32.PACK_AB_MERGE_C R30, R31, R30, RZ ;  /* 0x0000001e1f1e723e */ /* 0x000fe400048070ff */
[----:B------:R-:W-:Y:S02]  /*1adf0*/  F2FP.SATFINITE.E4M3.F32.PACK_AB_MERGE_C R40, R41, R40, RZ ;  /* 0x000000282928723e */ /* 0x000fe400048070ff */
[----:B------:R-:W-:Y:S02]  /*1ae00*/  PRMT R4, R4, 0x5410, R93 ;  /* 0x0000541004047816 */ /* 0x000fe4000000005d */
[----:B------:R-:W-:Y:S02]  /*1ae10*/  PRMT R5, R5, 0x5410, R94 ;  /* 0x0000541005057816 */ /* 0x000fe4000000005e */
[----:B------:R-:W-:Y:S02]  /*1ae20*/  PRMT R6, R6, 0x5410, R29 ;  /* 0x0000541006067816 */ /* 0x000fe4000000001d */
[----:B------:R-:W-:-:S02]  /*1ae30*/  PRMT R7, R7, 0x5410, R30 ;  /* 0x0000541007077816 */ /* 0x000fc4000000001e */
[----:B------:R-:W-:Y:S02]  /*1ae40*/  F2FP.SATFINITE.E4M3.F32.PACK_AB_MERGE_C R98, R99, R98, RZ ;  /* 0x000000626362723e */ /* 0x000fe400048070ff */
[----:B------:R-:W-:Y:S02]  /*1ae50*/  F2FP.SATFINITE.E4M3.F32.PACK_AB_MERGE_C R103, R103, R102, RZ ;  /* 0x000000666767723e */ /* 0x000fe400048070ff */
[----:B------:R-:W-:Y:S01]  /*1ae60*/  F2FP.SATFINITE.E4M3.F32.PACK_AB_MERGE_C R32, R33, R32, RZ ;  /* 0x000000202120723e */ /* 0x000fe200048070ff */
[----:B0-----:R-:W-:Y:S01]  /*1ae70*/  IMAD.SHL.U32 R3, R8, 0x40, RZ ;  /* 0x0000004008037824 */ /* 0x001fe200078e00ff */
[----:B------:R-:W-:Y:S02]  /*1ae80*/  F2FP.SATFINITE.E4M3.F32.PACK_AB_MERGE_C R34, R35, R34, RZ ;  /* 0x000000222322723e */ /* 0x000fe400048070ff */
[----:B------:R-:W-:Y:S02]  /*1ae90*/  F2FP.SATFINITE.E4M3.F32.PACK_AB_MERGE_C R37, R37, R36, RZ ;  /* 0x000000242525723e */ /* 0x000fe400048070ff */
[----:B------:R-:W-:-:S02]  /*1aea0*/  LOP3.LUT R3, R3, 0x400, RZ, 0xc0, !PT ;  /* 0x0000040003037812 */ /* 0x000fc400078ec0ff */
[----:B------:R-:W-:Y:S02]  /*1aeb0*/  F2FP.SATFINITE.E4M3.F32.PACK_AB_MERGE_C R39, R39, R38, RZ ;  /* 0x000000262727723e */ /* 0x000fe400048070ff */
[----:B----4-:R-:W-:Y:S02]  /*1aec0*/  LOP3.LUT R11, R11, 0x7f, RZ, 0xc0, !PT ;  /* 0x0000007f0b0b7812 */ /* 0x010fe400078ec0ff */
[----:B------:R-:W-:Y:S02]  /*1aed0*/  F2FP.SATFINITE.E4M3.F32.PACK_AB_MERGE_C R96, R97, R96, RZ ;  /* 0x000000606160723e */ /* 0x000fe400048070ff */
[----:B------:R-:W-:Y:S01]  /*1aee0*/  LEA R20, R11, UR8, 0x4 ;  /* 0x000000080b147c11 */ /* 0x000fe2000f8e20ff */
[----:B------:R-:W-:Y:S01]  /*1aef0*/  BAR.SYNC.DEFER_BLOCKING 0x0 ;  /* 0x0000000000007b1d */ /* 0x000fe20000010000 */
[----:B------:R-:W-:Y:S02]  /*1af00*/  PRMT R97, R98, 0x5410, R103 ;  /* 0x0000541062617816 */ /* 0x000fe40000000067 */
[----:B------:R-:W-:-:S02]  /*1af10*/  PRMT R98, R32, 0x5410, R37 ;  /* 0x0000541020627816 */ /* 0x000fc40000000025 */
[----:B------:R-:W-:Y:S01]  /*1af20*/  PRMT R99, R34, 0x5410, R39 ;  /* 0x0000541022637816 */ /* 0x000fe20000000027 */
[----:B------:R-:W-:Y:S01]  /*1af30*/  VIADD R39, R0, 0x5 ;  /* 0x0000000500277836 */ /* 0x000fe20000000000 */
[----:B------:R-:W-:Y:S02]  /*1af40*/  F2FP.SATFINITE.E4M3.F32.PACK_AB_MERGE_C R101, R101, R100, RZ ;  /* 0x000000646565723e */ /* 0x000fe400048070ff */
[----:B------:R-:W-:Y:S02]  /*1af50*/  F2FP.SATFINITE.E4M3.F32.PACK_AB_MERGE_C R106, R107, R106, RZ ;  /* 0x0000006a6b6a723e */ /* 0x000fe400048070ff */
[----:B------:R-:W-:Y:S02]  /*1af60*/  PRMT R96, R96, 0x5410, R101 ;  /* 0x0000541060607816 */ /* 0x000fe40000000065 */
[----:B------:R-:W-:Y:S02]  /*1af70*/  F2FP.SATFINITE.E4M3.F32.PACK_AB_MERGE_C R111, R111, R110, RZ ;  /* 0x0000006e6f6f723e */ /* 0x000fe400048070ff */
[----:B------:R-:W-:-:S02]  /*1af80*/  F2FP.SATFINITE.E4M3.F32.PACK_AB_MERGE_C R104, R105, R104, RZ ;  /* 0x000000686968723e */ /* 0x000fc400048070ff */
[----:B------:R-:W-:Y:S02]  /*1af90*/  F2FP.SATFINITE.E4M3.F32.PACK_AB_MERGE_C R109, R109, R108, RZ ;  /* 0x0000006c6d6d723e */ /* 0x000fe400048070ff */
[----:B------:R-:W-:Y:S02]  /*1afa0*/  F2FP.SATFINITE.E4M3.F32.PACK_AB_MERGE_C R42, R43, R42, RZ ;  /* 0x0000002a2b2a723e */ /* 0x000fe400048070ff */
[----:B------:R-:W-:Y:S02]  /*1afb0*/  F2FP.SATFINITE.E4M3.F32.PACK_AB_MERGE_C R45, R45, R44, RZ ;  /* 0x0000002c2d2d723e */ /* 0x000fe400048070ff */
[----:B------:R-:W-:Y:S02]  /*1afc0*/  F2FP.SATFINITE.E4M3.F32.PACK_AB_MERGE_C R47, R47, R46, RZ ;  /* 0x0000002e2f2f723e */ /* 0x000fe400048070ff */
[----:B------:R-:W-:Y:S02]  /*1afd0*/  PRMT R105, R106, 0x5410, R111 ;  /* 0x000054106a697816 */ /* 0x000fe4000000006f */
[----:B------:R-:W-:-:S02]  /*1afe0*/  PRMT R104, R104, 0x5410, R109 ;  /* 0x0000541068687816 */ /* 0x000fc4000000006d */
[----:B------:R-:W-:Y:S02]  /*1aff0*/  PRMT R106, R40, 0x5410, R45 ;  /* 0x00005410286a7816 */ /* 0x000fe4000000002d */
[----:B------:R-:W-:Y:S02]  /*1b000*/  PRMT R107, R42, 0x5410, R47 ;  /* 0x000054102a6b7816 */ /* 0x000fe4000000002f */
[----:B------:R-:W-:Y:S02]  /*1b010*/  F2FP.SATFINITE.E4M3.F32.PACK_AB_MERGE_C R114, R115, R114, RZ ;  /* 0x000000727372723e */ /* 0x000fe400048070ff */
[----:B------:R-:W-:Y:S02]  /*1b020*/  F2FP.SATFINITE.E4M3.F32.PACK_AB_MERGE_C R119, R119, R118, RZ ;  /* 0x000000767777723e */ /* 0x000fe400048070ff */
        /* <DEDUP_REMOVED lines=58> */
[----:B--2---:R-:W-:Y:S01]  /*1b3d0*/  LOP3.LUT R2, R9, 0xf0, RZ, 0xc0, !PT ;  /* 0x000000f009027812 */ /* 0x004fe200078ec0ff */
[----:B------:R-:W-:-:S03]  /*1b3e0*/  VIADD R9, R0, 0x1 ;  /* 0x0000000100097836 */ /* 0x000fc60000000000 */
[----:B------:R-:W-:Y:S01]  /*1b3f0*/  IADD3 R3, R3, UR8, R2 ;  /* 0x0000000803037c10 */ /* 0x000fe2000fffe002 */
[----:B------:R-:W-:Y:S02]  /*1b400*/  IMAD.SHL.U32 R2, R8, 0x8, RZ ;  /* 0x0000000808027824 */ /* 0x000fe400078e00ff */
[----:B------:R-:W-:Y:S01]  /*1b410*/  VIADD R8, R0, 0x2 ;  /* 0x0000000200087836 */ /* 0x000fe20000000000 */
[----:B---3--:R-:W-:Y:S02]  /*1b420*/  ISETP.GE.AND P0, PT, R16, UR6, PT ;  /* 0x0000000610007c0c */ /* 0x008fe4000bf06270 */
[----:B------:R-:W-:Y:S02]  /*1b430*/  LOP3.LUT R2, R2, 0x300, RZ, 0xc0, !PT ;  /* 0x0000030002027812 */ /* 0x000fe400078ec0ff */
[----:B------:R-:W-:Y:S01]  /*1b440*/  ISETP.LT.AND P2, PT, R9, UR4, !P0 ;  /* 0x0000000409007c0c */ /* 0x000fe2000c741270 */
[----:B------:R-:W-:Y:S01]  /*1b450*/  VIADD R9, R0, 0x3 ;  /* 0x0000000300097836 */ /* 0x000fe20000000000 */
[----:B------:R-:W-:Y:S01]  /*1b460*/  ISETP.LT.AND P1, PT, R10, UR5, !P0 ;  /* 0x000000050a007c0c */ /* 0x000fe2000c721270 */
[----:B------:R-:W-:Y:S01]  /*1b470*/  IMAD.IADD R41, R2, 0x1, R3 ;  /* 0x0000000102297824 */ /* 0x000fe200078e0203 */
[----:B------:R-:W-:Y:S01]  /*1b480*/  ULDC UR4, c[0x0][0x22c] ;  /* 0x00008b0000047ab9 */ /* 0x000fe20000000800 */
[----:B------:R-:W-:Y:S01]  /*1b490*/  ULDC UR5, c[0x0][0x22c] ;  /* 0x00008b0000057ab9 */ /* 0x000fe20000000800 */
[----:B------:R-:W-:Y:S01]  /*1b4a0*/  ISETP.LT.AND P4, PT, R8, UR4, !P0 ;  /* 0x0000000408007c0c */ /* 0x000fe2000c781270 */
[----:B------:R-:W-:Y:S01]  /*1b4b0*/  ULDC UR4, c[0x0][0x244] ;  /* 0x0000910000047ab9 */ /* 0x000fe20000000800 */
[----:B------:R-:W-:Y:S01]  /*1b4c0*/  STSM.16.M88.4 [R41], R4 ;  /* 0x0000000429007844 */ /* 0x000fe20000000200 */
[----:B------:R-:W-:Y:S01]  /*1b4d0*/  BAR.SYNC.DEFER_BLOCKING 0x0 ;  /* 0x0000000000007b1d */ /* 0x000fe20000010000 */
[----:B------:R-:W-:Y:S01]  /*1b4e0*/  ISETP.LT.AND P3, PT, R9, UR5, !P0 ;  /* 0x0000000509007c0c */ /* 0x000fe2000c761270 */
[----:B------:R-:W-:Y:S01]  /*1b4f0*/  IMAD R2, R16, UR4, RZ ;  /* 0x0000000410027c24 */ /* 0x000fe2000f8e02ff */
[----:B------:R-:W-:-:S03]  /*1b500*/  ISETP.LT.AND P5, PT, R0, UR7, !P0 ;  /* 0x0000000700007c0c */ /* 0x000fc6000c7a1270 */
[----:B------:R-:W-:Y:S02]  /*1b510*/  ULDC.64 UR4, c[0x0][0x220] ;  /* 0x0000880000047ab9 */ /* 0x000fe40000000a00 */
[----:B------:R-:W-:Y:S01]  /*1b520*/  IADD3 R3, P6, R2, UR4, RZ ;  /* 0x0000000402037c10 */ /* 0x000fe2000ffde0ff */
[----:B------:R-:W-:Y:S02]  /*1b530*/  ULDC UR4, c[0x0][0x248] ;  /* 0x0000920000047ab9 */ /* 0x000fe40000000800 */
[----:B------:R-:W-:Y:S01]  /*1b540*/  IMAD R21, R0, UR4, RZ ;  /* 0x0000000400157c24 */ /* 0x000fe2000f8e02ff */
[----:B------:R-:W-:Y:S01]  /*1b550*/  LEA.HI.X.SX32 R2, R2, UR5, 0x1, P6 ;  /* 0x0000000502027c11 */ /* 0x000fe2000b0f0eff */
[----:B------:R-:W-:Y:S02]  /*1b560*/  ULDC UR5, c[0x0][0x22c] ;  /* 0x00008b0000057ab9 */ /* 0x000fe40000000800 */
[C---:B------:R-:W-:Y:S01]  /*1b570*/  VIADD R38, R21.reuse, UR4 ;  /* 0x0000000415267c36 */ /* 0x040fe20008000000 */
[----:B------:R-:W-:-:S04]  /*1b580*/  IADD3 R22, P6, R21, R3, RZ ;  /* 0x0000000315167210 */ /* 0x000fc80007fde0ff */
[-C--:B------:R-:W-:Y:S01]  /*1b590*/  LEA.HI.X.SX32 R23, R21, R2.reuse, 0x1, P6 ;  /* 0x0000000215177211 */ /* 0x080fe200030f0eff */
[----:B------:R-:W-:Y:S01]  /*1b5a0*/  VIADD R21, R0, 0x4 ;  /* 0x0000000400157836 */ /* 0x000fe20000000000 */
[C---:B------:R-:W-:Y:S01]  /*1b5b0*/  IADD3 R36, P6, R38.reuse, R3, RZ ;  /* 0x0000000326247210 */ /* 0x040fe20007fde0ff */
[----:B------:R-:W0:Y:S03]  /*1b5c0*/  LDS.128 R32, [R20] ;  /* 0x0000000014207984 */ /* 0x000e260000000c00 */
[----:B------:R-:W-:Y:S01]  /*1b5d0*/  LEA.HI.X.SX32 R37, R38, R2, 0x1, P6 ;  /* 0x0000000226257211 */ /* 0x000fe200030f0eff */
[----:B------:R-:W-:Y:S06]  /*1b5e0*/  BAR.SYNC.DEFER_BLOCKING 0x0 ;  /* 0x0000000000007b1d */ /* 0x000fec0000010000 */
[----:B------:R-:W-:Y:S02]  /*1b5f0*/  STSM.16.M88.4 [R41], R96 ;  /* 0x0000006029007844 */ /* 0x000fe40000000200 */
[----:B------:R-:W-:Y:S01]  /*1b600*/  BAR.SYNC.DEFER_BLOCKING 0x0 ;  /* 0x0000000000007b1d */ /* 0x000fe20000010000 */
[----:B0-----:R-:W-:-:S02]  /*1b610*/  PRMT R45, R32, 0x7770, RZ ;  /* 0x00007770202d7816 */ /* 0x001fc400000000ff */
[----:B------:R-:W-:-:S03]  /*1b620*/  PRMT R43, R32, 0x7771, RZ ;  /* 0x00007771202b7816 */ /* 0x000fc600000000ff */
[----:B------:R-:W0:Y:S02]  /*1b630*/  LDS.128 R28, [R20] ;  /* 0x00000000141c7984 */ /* 0x000e240000000c00 */
[----:B------:R-:W-:Y:S06]  /*1b640*/  BAR.SYNC.DEFER_BLOCKING 0x0 ;  /* 0x0000000000007b1d */ /* 0x000fec0000010000 */
[----:B------:R-:W-:Y:S02]  /*1b650*/  STSM.16.M88.4 [R41], R104 ;  /* 0x0000006829007844 */ /* 0x000fe40000000200 */
[----:B------:R-:W-:Y:S06]  /*1b660*/  BAR.SYNC.DEFER_BLOCKING 0x0 ;  /* 0x0000000000007b1d */ /* 0x000fec0000010000 */
[----:B------:R-:W2:Y:S02]  /*1b670*/  LDS.128 R24, [R20] ;  /* 0x0000000014187984 */ /* 0x000ea40000000c00 */
[----:B------:R-:W-:Y:S06]  /*1b680*/  BAR.SYNC.DEFER_BLOCKING 0x0 ;  /* 0x0000000000007b1d */ /* 0x000fec0000010000 */
[----:B------:R-:W-:Y:S02]  /*1b690*/  STSM.16.M88.4 [R41], R112 ;  /* 0x0000007029007844 */ /* 0x000fe40000000200 */
[----:B------:R-:W-:Y:S06]  /*1b6a0*/  BAR.SYNC.DEFER_BLOCKING 0x0 ;  /* 0x0000000000007b1d */ /* 0x000fec0000010000 */
[----:B------:R-:W3:Y:S02]  /*1b6b0*/  LDS.128 R12, [R20] ;  /* 0x00000000140c7984 */ /* 0x000ee40000000c00 */
[----:B------:R-:W-:Y:S06]  /*1b6c0*/  BAR.SYNC.DEFER_BLOCKING 0x0 ;  /* 0x0000000000007b1d */ /* 0x000fec0000010000 */
[----:B------:R-:W-:Y:S02]  /*1b6d0*/  STSM.16.M88.4 [R41], R120 ;  /* 0x0000007829007844 */ /* 0x000fe40000000200 */
[----:B------:R-:W-:Y:S06]  /*1b6e0*/  BAR.SYNC.DEFER_BLOCKING 0x0 ;  /* 0x0000000000007b1d */ /* 0x000fec0000010000 */
[----:B------:R-:W4:Y:S02]  /*1b6f0*/  LDS.128 R8, [R20] ;  /* 0x0000000014087984 */ /* 0x000f240000000c00 */
[----:B------:R-:W-:Y:S06]  /*1b700*/  BAR.SYNC.DEFER_BLOCKING 0x0 ;  /* 0x0000000000007b1d */ /* 0x000fec0000010000 */
[----:B------:R-:W-:Y:S02]  /*1b710*/  STSM.16.M88.4 [R41], R128 ;  /* 0x0000008029007844 */ /* 0x000fe40000000200 */
[----:B------:R-:W-:Y:S06]  /*1b720*/  BAR.SYNC.DEFER_BLOCKING 0x0 ;  /* 0x0000000000007b1d */ /* 0x000fec0000010000 */
[----:B------:R-:W1:Y:S02]  /*1b730*/  LDS.128 R16, [R20] ;  /* 0x0000000014107984 */ /* 0x000e640000000c00 */
[----:B------:R-:W-:Y:S06]  /*1b740*/  BAR.SYNC.DEFER_BLOCKING 0x0 ;  /* 0x0000000000007b1d */ /* 0x000fec0000010000 */
[----:B------:R-:W-:Y:S02]  /*1b750*/  STSM.16.M88.4 [R41], R136 ;  /* 0x0000008829007844 */ /* 0x000fe40000000200 */
[----:B------:R-:W-:Y:S06]  /*1b760*/  BAR.SYNC.DEFER_BLOCKING 0x0 ;  /* 0x0000000000007b1d */ /* 0x000fec0000010000 */
[----:B------:R-:W1:Y:S02]  /*1b770*/  LDS.128 R4, [R20] ;  /* 0x0000000014047984 */ /* 0x000e640000000c00 */
[----:B------:R-:W-:Y:S06]  /*1b780*/  BAR.SYNC.DEFER_BLOCKING 0x0 ;  /* 0x0000000000007b1d */ /* 0x000fec0000010000 */
[----:B------:R0:W-:Y:S02]  /*1b790*/  STSM.16.M88.4 [R41], R144 ;  /* 0x0000009029007844 */ /* 0x0001e40000000200 */
[----:B------:R-:W-:Y:S01]  /*1b7a0*/  BAR.SYNC.DEFER_BLOCKING 0x0 ;  /* 0x0000000000007b1d */ /* 0x000fe20000010000 */
[----:B0-----:R-:W-:-:S05]  /*1b7b0*/  PRMT R41, R33, 0x7770, RZ ;  /* 0x0000777021297816 */ /* 0x001fca00000000ff */
[----:B------:R0:W-:Y:S01]  /*1b7c0*/  @P5 STG.E.U8 desc[UR40][R22.64], R45 ;  /* 0x0000002d16005986 */ /* 0x0001e2000c101128 */
[----:B------:R-:W-:Y:S01]  /*1b7d0*/  ISETP.LT.AND P5, PT, R21, UR5, !P0 ;  /* 0x0000000515007c0c */ /* 0x000fe2000c7a1270 */
[----:B------:R-:W-:Y:S01]  /*1b7e0*/  VIADD R21, R38, UR4 ;  /* 0x0000000426157c36 */ /* 0x000fe20008000000 */
[----:B------:R-:W-:Y:S01]  /*1b7f0*/  ULDC UR5, c[0x0][0x22c] ;  /* 0x00008b0000057ab9 */ /* 0x000fe20000000800 */
[----:B------:R2:W-:Y:S01]  /*1b800*/  @P2 STG.E.U8 desc[UR40][R36.64], R43 ;  /* 0x0000002b24002986 */ /* 0x0005e2000c101128 */
[----:B------:R-:W-:Y:S01]  /*1b810*/  ISETP.LT.AND P2, PT, R39, UR5, !P0 ;  /* 0x0000000527007c0c */ /* 0x000fe2000c741270 */
[C---:B------:R-:W-:Y:S01]  /*1b820*/  VIADD R40, R21.reuse, UR4 ;  /* 0x0000000415287c36 */ /* 0x040fe20008000000 */
[----:B------:R-:W-:Y:S01]  /*1b830*/  IADD3 R38, P6, R21, R3, RZ ;  /* 0x0000000315267210 */ /* 0x000fe20007fde0ff */
[----:B------:R-:W-:-:S03]  /*1b840*/  ULDC UR5, c[0x0][0x22c] ;  /* 0x00008b0000057ab9 */ /* 0x000fc60000000800 */
[-C--:B------:R-:W-:Y:S01]  /*1b850*/  LEA.HI.X.SX32 R39, R21, R2.reuse, 0x1, P6 ;  /* 0x0000000215277211 */ /* 0x080fe200030f0eff */
[----:B------:R-:W-:Y:S01]  /*1b860*/  VIADD R21, R0, 0x6 ;  /* 0x0000000600157836 */ /* 0x000fe20000000000 */
[CC--:B0-----:R-:W-:Y:S02]  /*1b870*/  IADD3 R22, P6, R40.reuse, R3.reuse, RZ ;  /* 0x0000000328167210 */ /* 0x0c1fe40007fde0ff */
[----:B--2---:R-:W-:Y:S01]  /*1b880*/  PRMT R43, R33, 0x7771, RZ ;  /* 0x00007771212b7816 */ /* 0x004fe200000000ff */
[----:B------:R0:W-:Y:S01]  /*1b890*/  @P4 STG.E.U8 desc[UR40][R38.64], R41 ;  /* 0x0000002926004986 */ /* 0x0001e2000c101128 */
[CC--:B------:R-:W-:Y:S01]  /*1b8a0*/  LEA.HI.X.SX32 R23, R40.reuse, R2.reuse, 0x1, P6 ;  /* 0x0000000228177211 */ /* 0x0c0fe200030f0eff */
[----:B------:R-:W-:Y:S01]  /*1b8b0*/  VIADD R40, R40, UR4 ;  /* 0x0000000428287c36 */ /* 0x000fe20008000000 */
[----:B------:R-:W-:Y:S01]  /*1b8c0*/  ISETP.LT.AND P4, PT, R21, UR5, !P0 ;  /* 0x0000000515007c0c */ /* 0x000fe2000c781270 */
[----:B------:R-:W-:Y:S01]  /*1b8d0*/  VIADD R37, R0, 0x7 ;  /* 0x0000000700257836 */ /* 0x000fe20000000000 */
[----:B------:R-:W-:Y:S01]  /*1b8e0*/  ULDC UR5, c[0x0][0x22c] ;  /* 0x00008b0000057ab9 */ /* 0x000fe20000000800 */
[C---:B------:R-:W-:Y:S01]  /*1b8f0*/  VIADD R21, R40.reuse, UR4 ;  /* 0x0000000428157c36 */ /* 0x040fe20008000000 */
[CC--:B------:R-:W-:Y:S01]  /*1b900*/  IADD3 R36, P6, R40.reuse, R3.reuse, RZ ;  /* 0x0000000328247210 */ /* 0x0c0fe20007fde0ff */
[----:B------:R2:W-:Y:S01]  /*1b910*/  @P3 STG.E.U8 desc[UR40][R22.64], R43 ;  /* 0x0000002b16003986 */ /* 0x0005e2000c101128 */
[----:B------:R-:W-:Y:S01]  /*1b920*/  ISETP.LT.AND P3, PT, R37, UR5, !P0 ;  /* 0x0000000525007c0c */ /* 0x000fe2000c761270 */
[----:B------:R-:W-:Y:S01]  /*1b930*/  ULDC UR5, c[0x0][0x22c] ;  /* 0x00008b0000057ab9 */ /* 0x000fe20000000800 */
[----:B------:R-:W-:Y:S01]  /*1b940*/  LEA.HI.X.SX32 R37, R40, R2, 0x1, P6 ;  /* 0x0000000228257211 */ /* 0x000fe200030f0eff */
[----:B------:R-:W-:Y:S01]  /*1b950*/  VIADD R40, R0, 0x8 ;  /* 0x0000000800287836 */ /* 0x000fe20000000000 */
[----:B0-----:R-:W-:-:S02]  /*1b960*/  IADD3 R38, P6, R21, R3, RZ ;  /* 0x0000000315267210 */ /* 0x001fc40007fde0ff */
[C---:B------:R-:W-:Y:S02]  /*1b970*/  PRMT R41, R34.reuse, 0x7770, RZ ;  /* 0x0000777022297816 */ /* 0x040fe400000000ff */
[CC--:B------:R-:W-:Y:S01]  /*1b980*/  LEA.HI.X.SX32 R39, R21.reuse, R2.reuse, 0x1, P6 ;  /* 0x0000000215277211 */ /* 0x0c0fe200030f0eff */
[----:B------:R-:W-:Y:S01]  /*1b990*/  VIADD R21, R21, UR4 ;  /* 0x0000000415157c36 */ /* 0x000fe20008000000 */
[----:B--2---:R-:W-:Y:S01]  /*1b9a0*/  PRMT R43, R34, 0x7771, RZ ;  /* 0x00007771222b7816 */ /* 0x004fe200000000ff */
[----:B------:R0:W-:Y:S01]  /*1b9b0*/  @P5 STG.E.U8 desc[UR40][R36.64], R41 ;  /* 0x0000002924005986 */ /* 0x0001e2000c101128 */
[----:B------:R-:W-:Y:S01]  /*1b9c0*/  VIADD R23, R0, 0x9 ;  /* 0x0000000900177836 */ /* 0x000fe20000000000 */
[----:B------:R-:W-:Y:S01]  /*1b9d0*/  ISETP.LT.AND P5, PT, R40, UR5, !P0 ;  /* 0x0000000528007c0c */ /* 0x000fe2000c7a1270 */
[C---:B------:R-:W-:Y:S01]  /*1b9e0*/  VIADD R40, R21.reuse, UR4 ;  /* 0x0000000415287c36 */ /* 0x040fe20008000000 */
[-C--:B------:R-:W-:Y:S01]  /*1b9f0*/  IADD3 R22, P6, R21, R3.reuse, RZ ;  /* 0x0000000315167210 */ /* 0x080fe20007fde0ff */
[----:B------:R-:W-:Y:S01]  /*1ba00*/  ULDC UR5, c[0x0][0x22c] ;  /* 0x00008b0000057ab9 */ /* 0x000fe20000000800 */
        /* <DEDUP_REMOVED lines=14> */
[CC--:B------:R-:W-:Y:S01]  /*1baf0*/  IADD3 R38, P6, R40.reuse, R3.reuse, RZ ;  /* 0x0000000328267210 */ /* 0x0c0fe20007fde0ff */
        /* <DEDUP_REMOVED lines=12> */
[----:B------:R-:W-:Y:S01]  /*1bbc0*/  ISETP.LT.AND P5, PT, R40, UR5, !P0 ;  /* 0x0000000528007c0c */ /* 0x000fe2000c7a1270 */
[----:B------:R-:W-:Y:S01]  /*1bbd0*/  VIADD R32, R0, 0xd ;  /* 0x0000000d00207836 */ /* 0x000fe20000000000 */
[CC--:B------:R-:W-:Y:S01]  /*1bbe0*/  IADD3 R36, P6, R21.reuse, R3.reuse, RZ ;  /* 0x0000000315247210 */ /* 0x0c0fe20007fde0ff */
[C---:B------:R-:W-:Y:S01]  /*1bbf0*/  VIADD R40, R21.reuse, UR4 ;  /* 0x0000000415287c36 */ /* 0x040fe20008000000 */
[----:B------:R-:W-:Y:S01]  /*1bc00*/  ULDC UR5, c[0x0][0x22c] ;  /* 0x00008b0000057ab9 */ /* 0x000fe20000000800 */
[----:B------:R2:W-:Y:S01]  /*1bc10*/  @P2 STG.E.U8 desc[UR40][R22.64], R43 ;  /* 0x0000002b16002986 */ /* 0x0005e2000c101128 */
[----:B------:R-:W-:Y:S01]  /*1bc20*/  ISETP.LT.AND P2, PT, R32, UR5, !P0 ;  /* 0x0000000520007c0c */ /* 0x000fe2000c741270 */
[----:B------:R-:W-:Y:S01]  /*1bc30*/  ULDC UR5, c[0x0][0x22c] ;  /* 0x00008b0000057ab9 */ /* 0x000fe20000000800 */
[----:B------:R-:W-:Y:S01]  /*1bc40*/  LEA.HI.X.SX32 R37, R21, R2, 0x1, P6 ;  /* 0x0000000215257211 */ /* 0x000fe200030f0eff */
[----:B------:R-:W-:Y:S01]  /*1bc50*/  VIADD R21, R0, 0xe ;  /* 0x0000000e00157836 */ /* 0x000fe20000000000 */
[----:B------:R-:W-:Y:S01]  /*1bc60*/  IADD3 R32, P6, R40, R3, RZ ;  /* 0x0000000328207210 */ /* 0x000fe20007fde0ff */
[----:B0-----:R-:W-:Y:S01]  /*1bc70*/  VIADD R38, R0, 0x10 ;  /* 0x0000001000267836 */ /* 0x001fe20000000000 */
[----:B------:R-:W-:-:S02]  /*1bc80*/  PRMT R41, R33, 0x7772, RZ ;  /* 0x0000777221297816 */ /* 0x000fc400000000ff */
[----:B------:R-:W-:Y:S02]  /*1bc90*/  PRMT R39, R33, 0x7773, RZ ;  /* 0x0000777321277816 */ /* 0x000fe400000000ff */
[CC--:B------:R-:W-:Y:S01]  /*1bca0*/  LEA.HI.X.SX32 R33, R40.reuse, R2.reuse, 0x1, P6 ;  /* 0x0000000228217211 */ /* 0x0c0fe200030f0eff */
[----:B------:R-:W-:Y:S01]  /*1bcb0*/  VIADD R40, R40, UR4 ;  /* 0x0000000428287c36 */ /* 0x000fe20008000000 */
[----:B------:R0:W-:Y:S01]  /*1bcc0*/  @P4 STG.E.U8 desc[UR40][R36.64], R41 ;  /* 0x0000002924004986 */ /* 0x0001e2000c101128 */
[----:B--2---:R-:W-:Y:S01]  /*1bcd0*/  VIADD R23, R0, 0xf ;  /* 0x0000000f00177836 */ /* 0x004fe20000000000 */
[----:B------:R-:W-:Y:S01]  /*1bce0*/  ISETP.LT.AND P4, PT, R21, UR5, !P0 ;  /* 0x0000000515007c0c */ /* 0x000fe2000c781270 */
[C---:B------:R-:W-:Y:S01]  /*1bcf0*/  VIADD R21, R40.reuse, UR4 ;  /* 0x0000000428157c36 */ /* 0x040fe20008000000 */
[C---:B------:R-:W-:Y:S01]  /*1bd00*/  IADD3 R22, P6, R40.reuse, R3, RZ ;  /* 0x0000000328167210 */ /* 0x040fe20007fde0ff */
[----:B------:R-:W-:Y:S01]  /*1bd10*/  ULDC UR5, c[0x0][0x22c] ;  /* 0x00008b0000057ab9 */ /* 0x000fe20000000800 */
[----:B------:R2:W-:Y:S01]  /*1bd20*/  @P3 STG.E.U8 desc[UR40][R32.64], R39 ;  /* 0x0000002720003986 */ /* 0x0005e2000c101128 */
[----:B------:R-:W-:Y:S01]  /*1bd30*/  ISETP.LT.AND P3, PT, R23, UR5, !P0 ;  /* 0x0000000517007c0c */ /* 0x000fe2000c761270 */
[----:B------:R-:W-:Y:S01]  /*1bd40*/  ULDC UR5, c[0x0][0x22c] ;  /* 0x00008b0000057ab9 */ /* 0x000fe20000000800 */
[----:B------:R-:W-:-:S02]  /*1bd50*/  LEA.HI.X.SX32 R23, R40, R2, 0x1, P6 ;  /* 0x0000000228177211 */ /* 0x000fc400030f0eff */
[C---:B------:R-:W-:Y:S02]  /*1bd60*/  PRMT R43, R34.reuse, 0x7773, RZ ;  /* 0x00007773222b7816 */ /* 0x040fe400000000ff */
[CC--:B0-----:R-:W-:Y:S02]  /*1bd70*/  IADD3 R36, P6, R21.reuse, R3.reuse, RZ ;  /* 0x0000000315247210 */ /* 0x0c1fe40007fde0ff */
[----:B------:R-:W-:Y:S02]  /*1bd80*/  PRMT R41, R34, 0x7772, RZ ;  /* 0x0000777222297816 */ /* 0x000fe400000000ff */
[CC--:B------:R-:W-:Y:S01]  /*1bd90*/  LEA.HI.X.SX32 R37, R21.reuse, R2.reuse, 0x1, P6 ;  /* 0x0000000215257211 */ /* 0x0c0fe200030f0eff */
[----:B------:R-:W-:Y:S01]  /*1bda0*/  VIADD R21, R21, UR4 ;  /* 0x0000000415157c36 */ /* 0x000fe20008000000 */
[----:B--2---:R-:W-:Y:S01]  /*1bdb0*/  PRMT R39, R35, 0x7773, RZ ;  /* 0x0000777323277816 */ /* 0x004fe200000000ff */
[----:B------:R-:W-:Y:S01]  /*1bdc0*/  VIADD R33, R0, 0x11 ;  /* 0x0000001100217836 */ /* 0x000fe20000000000 */
[----:B------:R0:W-:Y:S01]  /*1bdd0*/  @P5 STG.E.U8 desc[UR40][R22.64], R41 ;  /* 0x0000002916005986 */ /* 0x0001e2000c101128 */
[----:B------:R-:W-:Y:S01]  /*1bde0*/  ISETP.LT.AND P5, PT, R38, UR5, !P0 ;  /* 0x0000000526007c0c */ /* 0x000fe2000c7a1270 */
[----:B------:R-:W-:Y:S01]  /*1bdf0*/  ULDC UR5, c[0x0][0x22c] ;  /* 0x00008b0000057ab9 */ /* 0x000fe20000000800 */
[-C--:B------:R-:W-:Y:S01]  /*1be00*/  IADD3 R32, P6, R21, R3.reuse, RZ ;  /* 0x0000000315207210 */ /* 0x080fe20007fde0ff */
[----:B------:R2:W-:Y:S01]  /*1be10*/  @P2 STG.E.U8 desc[UR40][R36.64], R43 ;  /* 0x0000002b24002986 */ /* 0x0005e2000c101128 */
[----:B------:R-:W-:Y:S01]  /*1be20*/  ISETP.LT.AND P2, PT, R33, UR5, !P0 ;  /* 0x0000000521007c0c */ /* 0x000fe2000c741270 */
[C---:B------:R-:W-:Y:S01]  /*1be30*/  VIADD R34, R21.reuse, UR4 ;  /* 0x0000000415227c36 */ /* 0x040fe20008000000 */
[----:B------:R-:W-:Y:S01]  /*1be40*/  LEA.HI.X.SX32 R33, R21, R2, 0x1, P6 ;  /* 0x0000000215217211 */ /* 0x000fe200030f0eff */
[C---:B------:R-:W-:Y:S01]  /*1be50*/  VIADD R21, R0.reuse, 0x12 ;  /* 0x0000001200157836 */ /* 0x040fe20000000000 */
[----:B------:R-:W-:Y:S01]  /*1be60*/  ULDC UR5, c[0x0][0x22c] ;  /* 0x00008b0000057ab9 */ /* 0x000fe20000000800 */
[----:B0-----:R-:W-:Y:S01]  /*1be70*/  PRMT R41, R35, 0x7772, RZ ;  /* 0x0000777223297816 */ /* 0x001fe200000000ff */
[----:B------:R-:W-:Y:S01]  /*1be80*/  VIADD R35, R0, 0x13 ;  /* 0x0000001300237836 */ /* 0x000fe20000000000 */
[----:B------:R-:W-:-:S02]  /*1be90*/  IADD3 R22, P6, R34, R3, RZ ;  /* 0x0000000322167210 */ /* 0x000fc40007fde0ff */
[----:B--2---:R-:W-:Y:S01]  /*1bea0*/  PRMT R37, R28, 0x7770, RZ ;  /* 0x000077701c257816 */ /* 0x004fe200000000ff */
[----:B------:R0:W-:Y:S01]  /*1beb0*/  @P4 STG.E.U8 desc[UR40][R32.64], R41 ;  /* 0x0000002920004986 */ /* 0x0001e2000c101128 */
[----:B------:R-:W-:Y:S01]  /*1bec0*/  ISETP.LT.AND P4, PT, R21, UR5, !P0 ;  /* 0x0000000515007c0c */ /* 0x000fe2000c781270 */
[C---:B------:R-:W-:Y:S01]  /*1bed0*/  VIADD R21, R34.reuse, UR4 ;  /* 0x0000000422157c36 */ /* 0x040fe20008000000 */
[-C--:B------:R-:W-:Y:S01]  /*1bee0*/  LEA.HI.X.SX32 R23, R34, R2.reuse, 0x1, P6 ;  /* 0x0000000222177211 */ /* 0x080fe200030f0eff */
[----:B------:R-:W-:Y:S02]  /*1bef0*/  ULDC UR5, c[0x0][0x22c] ;  /* 0x00008b0000057ab9 */ /* 0x000fe40000000800 */
[C---:B------:R-:W-:Y:S01]  /*1bf00*/  VIADD R36, R21.reuse, UR4 ;  /* 0x0000000415247c36 */ /* 0x040fe20008000000 */
[-C--:B------:R-:W-:Y:S01]  /*1bf10*/  IADD3 R34, P6, R21, R3.reuse, RZ ;  /* 0x0000000315227210 */ /* 0x080fe20007fde0ff */
[----:B------:R2:W-:Y:S01]  /*1bf20*/  @P3 STG.E.U8 desc[UR40][R22.64], R39 ;  /* 0x0000002716003986 */ /* 0x0005e2000c101128 */
[----:B------:R-:W-:Y:S01]  /*1bf30*/  ISETP.LT.AND P3, PT, R35, UR5, !P0 ;  /* 0x0000000523007c0c */ /* 0x000fe2000c761270 */
[----:B------:R-:W-:Y:S01]  /*1bf40*/  ULDC UR5, c[0x0][0x22c] ;  /* 0x00008b0000057ab9 */ /* 0x000fe20000000800 */
[----:B------:R-:W-:Y:S01]  /*1bf50*/  LEA.HI.X.SX32 R35, R21, R2, 0x1, P6 ;  /* 0x0000000215237211 */ /* 0x000fe200030f0eff */
[----:B------:R-:W-:Y:S01]  /*1bf60*/  VIADD R21, R0, 0x14 ;  /* 0x0000001400157836 */ /* 0x000fe20000000000 */
[----:B0-----:R-:W-:-:S03]  /*1bf70*/  IADD3 R32, P6, R36, R3, RZ ;  /* 0x0000000324207210 */ /* 0x001fc60007fde0ff */
[----:B------:R0:W-:Y:S01]  /*1bf80*/  @P5 STG.E.U8 desc[UR40][R34.64], R37 ;  /* 0x0000002522005986 */ /* 0x0001e2000c101128 */
[CC--:B------:R-:W-:Y:S01]  /*1bf90*/  LEA.HI.X.SX32 R33, R36.reuse, R2.reuse, 0x1, P6 ;  /* 0x0000000224217211 */ /* 0x0c0fe200030f0eff */
[----:B------:R-:W-:Y:S01]  /*1bfa0*/  VIADD R36, R36, UR4 ;  /* 0x0000000424247c36 */ /* 0x000fe20008000000 */
[----:B------:R-:W-:Y:S01]  /*1bfb0*/  ISETP.LT.AND P5, PT, R21, UR5, !P0 ;  /* 0x0000000515007c0c */ /* 0x000fe2000c7a1270 */
[----:B--2---:R-:W-:Y:S01]  /*1bfc0*/  VIADD R23, R0, 0x15 ;  /* 0x0000001500177836 */ /* 0x004fe20000000000 */
[----:B------:R-:W-:Y:S01]  /*1bfd0*/  PRMT R39, R28, 0x7771, RZ ;  /* 0x000077711c277816 */ /* 0x000fe200000000ff */
[C---:B------:R-:W-:Y:S01]  /*1bfe0*/  VIADD R21, R36.reuse, UR4 ;  /* 0x0000000424157c36 */ /* 0x040fe20008000000 */
[CC--:B------:R-:W-:Y:S01]  /*1bff0*/  IADD3 R22, P6, R36.reuse, R3.reuse, RZ ;  /* 0x0000000324167210 */ /* 0x0c0fe20007fde0ff */
[----:B------:R-:W-:Y:S02]  /*1c000*/  ULDC UR5, c[0x0][0x22c] ;  /* 0x00008b0000057ab9 */ /* 0x000fe40000000800 */
[----:B------:R2:W-:Y:S01]  /*1c010*/  @P2 STG.E.U8 desc[UR40][R32.64], R39 ;  /* 0x0000002720002986 */ /* 0x0005e2000c101128 */
[----:B------:R-:W-:Y:S01]  /*1c020*/  ISETP.LT.AND P2, PT, R23, UR5, !P0 ;  /* 0x0000000517007c0c */ /* 0x000fe2000c741270 */
[----:B------:R-:W-:Y:S01]  /*1c030*/  ULDC UR5, c[0x0][0x22c] ;  /* 0x00008b0000057ab9 */ /* 0x000fe20000000800 */
[----:B------:R-:W-:Y:S01]  /*1c040*/  LEA.HI.X.SX32 R23, R36, R2, 0x1, P6 ;  /* 0x0000000224177211 */ /* 0x000fe200030f0eff */
[----:B------:R-:W-:Y:S01]  /*1c050*/  VIADD R36, R0, 0x16 ;  /* 0x0000001600247836 */ /* 0x000fe20000000000 */
[----:B0-----:R-:W-:-:S02]  /*1c060*/  IADD3 R34, P6, R21, R3, RZ ;  /* 0x0000000315227210 */ /* 0x001fc40007fde0ff */
[----:B------:R-:W-:Y:S02]  /*1c070*/  PRMT R37, R29, 0x7770, RZ ;  /* 0x000077701d257816 */ /* 0x000fe400000000ff */
        /* <DEDUP_REMOVED lines=52> */
[----:B------:R-:W-:Y:S01]  /*1c3c0*/  ISETP.LT.AND P5, PT, R21, UR5, !P0 ;  /* 0x0000000515007c0c */ /* 0x000fe2000c7a1270 */
[C---:B------:R-:W-:Y:S01]  /*1c3d0*/  VIADD R21, R36.reuse, UR4 ;  /* 0x0000000424157c36 */ /* 0x040fe20008000000 */
[----:B------:R-:W-:Y:S01]  /*1c3e0*/  IADD3 R32, P6, R36, R3, RZ ;  /* 0x0000000324207210 */ /* 0x000fe20007fde0ff */
[----:B------:R-:W-:Y:S01]  /*1c3f0*/  VIADD R28, R0, 0x1d ;  /* 0x0000001d001c7836 */ /* 0x000fe20000000000 */
[----:B------:R-:W-:Y:S01]  /*1c400*/  ULDC UR5, c[0x0][0x22c] ;  /* 0x00008b0000057ab9 */ /* 0x000fe20000000800 */
[----:B------:R2:W-:Y:S01]  /*1c410*/  @P2 STG.E.U8 desc[UR40][R34.64], R39 ;  /* 0x0000002722002986 */ /* 0x0005e2000c101128 */
[----:B------:R-:W-:-:S02]  /*1c420*/  LEA.HI.X.SX32 R33, R36, R2, 0x1, P6 ;  /* 0x0000000224217211 */ /* 0x000fc400030f0eff */
[----:B------:R-:W-:Y:S01]  /*1c430*/  ISETP.LT.AND P2, PT, R28, UR5, !P0 ;  /* 0x000000051c007c0c */ /* 0x000fe2000c741270 */
[C---:B------:R-:W-:Y:S01]  /*1c440*/  VIADD R28, R0.reuse, 0x1e ;  /* 0x0000001e001c7836 */ /* 0x040fe20000000000 */
[----:B------:R-:W-:Y:S01]  /*1c450*/  ULDC UR5, c[0x0][0x22c] ;  /* 0x00008b0000057ab9 */ /* 0x000fe20000000800 */
[-C--:B0-----:R-:W-:Y:S02]  /*1c460*/  IADD3 R22, P6, R21, R3.reuse, RZ ;  /* 0x0000000315167210 */ /* 0x081fe40007fde0ff */
        /* <DEDUP_REMOVED lines=8> */
[----:B------:R-:W-:Y:S01]  /*1c4f0*/  IADD3 R28, P6, R21, R3, RZ ;  /* 0x00000003151c7210 */ /* 0x000fe20007fde0ff */
[----:B------:R-:W-:Y:S01]  /*1c500*/  ULDC UR5, c[0x0][0x22c] ;  /* 0x00008b0000057ab9 */ /* 0x000fe20000000800 */
[----:B------:R2:W-:Y:S01]  /*1c510*/  @P3 STG.E.U8 desc[UR40][R22.64], R35 ;  /* 0x0000002316003986 */ /* 0x0005e2000c101128 */
[----:B------:R-:W-:Y:S01]  /*1c520*/  ISETP.LT.AND P3, PT, R29, UR5, !P0 ;  /* 0x000000051d007c0c */ /* 0x000fe2000c761270 */
[----:B------:R-:W-:Y:S01]  /*1c530*/  ULDC UR5, c[0x0][0x22c] ;  /* 0x00008b0000057ab9 */ /* 0x000fe20000000800 */
[----:B------:R-:W-:Y:S01]  /*1c540*/  LEA.HI.X.SX32 R29, R21, R2, 0x1, P6 ;  /* 0x00000002151d7211 */ /* 0x000fe200030f0eff */
[----:B------:R-:W-:Y:S01]  /*1c550*/  VIADD R21, R0, 0x20 ;  /* 0x0000002000157836 */ /* 0x000fe20000000000 */
[----:B------:R-:W-:-:S02]  /*1c560*/  PRMT R39, R30, 0x7773, RZ ;  /* 0x000077731e277816 */ /* 0x000fc400000000ff */
[-C--:B0-----:R-:W-:Y:S02]  /*1c570*/  IADD3 R32, P6, R34, R3.reuse, RZ ;  /* 0x0000000322207210 */ /* 0x081fe40007fde0ff */
[----:B------:R-:W-:Y:S01]  /*1c580*/  PRMT R37, R30, 0x7772, RZ ;  /* 0x000077721e257816 */ /* 0x000fe200000000ff */
[----:B------:R-:W-:Y:S01]  /*1c590*/  VIADD R30, R0, 0x22 ;  /* 0x00000022001e7836 */ /* 0x000fe20000000000 */
[CC--:B------:R-:W-:Y:S01]  /*1c5a0*/  LEA.HI.X.SX32 R33, R34.reuse, R2.reuse, 0x1, P6 ;  /* 0x0000000222217211 */ /* 0x0c0fe200030f0eff */
[----:B------:R-:W-:Y:S01]  /*1c5b0*/  VIADD R34, R34, UR4 ;  /* 0x0000000422227c36 */ /* 0x000fe20008000000 */
[----:B--2---:R-:W-:Y:S01]  /*1c5c0*/  PRMT R35, R31, 0x7773, RZ ;  /* 0x000077731f237816 */ /* 0x004fe200000000ff */
[----:B------:R0:W-:Y:S01]  /*1c5d0*/  @P5 STG.E.U8 desc[UR40][R28.64], R37 ;  /* 0x000000251c005986 */ /* 0x0001e2000c101128 */
[----:B------:R-:W-:Y:S01]  /*1c5e0*/  VIADD R23, R0, 0x21 ;  /* 0x0000002100177836 */ /* 0x000fe20000000000 */
        /* <DEDUP_REMOVED lines=8> */
[-C--:B0-----:R-:W-:Y:S02]  /*1c670*/  IADD3 R28, P6, R21, R3.reuse, RZ ;  /* 0x00000003151c7210 */ /* 0x081fe40007fde0ff */
[----:B------:R-:W-:Y:S01]  /*1c680*/  PRMT R37, R31, 0x7772, RZ ;  /* 0x000077721f257816 */ /* 0x000fe200000000ff */
[----:B------:R-:W-:Y:S01]  /*1c690*/  VIADD R31, R0, 0x23 ;  /* 0x00000023001f7836 */ /* 0x000fe20000000000 */
[CC--:B------:R-:W-:Y:S01]  /*1c6a0*/  LEA.HI.X.SX32 R29, R21.reuse, R2.reuse, 0x1, P6 ;  /* 0x00000002151d7211 */ /* 0x0c0fe200030f0eff */
[----:B------:R-:W-:Y:S01]  /*1c6b0*/  VIADD R21, R21, UR4 ;  /* 0x0000000415157c36 */ /* 0x000fe20008000000 */
[----:B--2---:R-:W-:Y:S01]  /*1c6c0*/  PRMT R33, R24, 0x7770, RZ ;  /* 0x0000777018217816 */ /* 0x004fe200000000ff */
[----:B------:R0:W-:Y:S01]  /*1c6d0*/  @P4 STG.E.U8 desc[UR40][R22.64], R37 ;  /* 0x0000002516004986 */ /* 0x0001e2000c101128 */
        /* <DEDUP_REMOVED lines=9> */
[----:B0-----:R-:W-:-:S03]  /*1c770*/  IADD3 R22, P6, R32, R3, RZ ;  /* 0x0000000320167210 */ /* 0x001fc60007fde0ff */
[----:B------:R0:W-:Y:S01]  /*1c780*/  @P5 STG.E.U8 desc[UR40][R30.64], R33 ;  /* 0x000000211e005986 */ /* 0x0001e2000c101128 */
[----:B------:R-:W-:Y:S01]  /*1c790*/  ISETP.LT.AND P5, PT, R21, UR5, !P0 ;  /* 0x0000000515007c0c */ /* 0x000fe2000c7a1270 */
[----:B------:R-:W-:Y:S01]  /*1c7a0*/  ULDC UR5, c[0x0][0x22c] ;  /* 0x00008b0000057ab9 */ /* 0x000fe20000000800 */
[CC--:B------:R-:W-:Y:S01]  /*1c7b0*/  LEA.HI.X.SX32 R23, R32.reuse, R2.reuse, 0x1, P6 ;  /* 0x0000000220177211 */ /* 0x0c0fe200030f0eff */
[----:B------:R-:W-:Y:S01]  /*1c7c0*/  VIADD R32, R32, UR4 ;  /* 0x0000000420207c36 */ /* 0x000fe20008000000 */
[----:B--2---:R-:W-:Y:S01]  /*1c7d0*/  PRMT R35, R24, 0x7771, RZ ;  /* 0x0000777118237816 */ /* 0x004fe200000000ff */
[----:B------:R-:W-:Y:S02]  /*1c7e0*/  VIADD R29, R0, 0x25 ;  /* 0x00000025001d7836 */ /* 0x000fe40000000000 */
        /* <DEDUP_REMOVED lines=70> */
[----:B------:R-:W-:Y:S01]  /*1cc50*/  IADD3 R24, P6, R21, R3, RZ ;  /* 0x0000000315187210 */ /* 0x000fe20007fde0ff */
[C---:B0-----:R-:W-:Y:S01]  /*1cc60*/  VIADD R28, R0.reuse, 0x2e ;  /* 0x0000002e001c7836 */ /* 0x041fe20000000000 */
[C---:B------:R-:W-:Y:S01]  /*1cc70*/  PRMT R33, R25.reuse, 0x7772, RZ ;  /* 0x0000777219217816 */ /* 0x040fe200000000ff */
[----:B------:R-:W-:Y:S01]  /*1cc80*/  VIADD R29, R0, 0x2f ;  /* 0x0000002f001d7836 */ /* 0x000fe20000000000 */
[----:B--2---:R-:W-:-:S03]  /*1cc90*/  PRMT R31, R25, 0x7773, RZ ;  /* 0x00007773191f7816 */ /* 0x004fc600000000ff */
[----:B------:R0:W-:Y:S01]  /*1cca0*/  @P4 STG.E.U8 desc[UR40][R22.64], R33 ;  /* 0x0000002116004986 */ /* 0x0001e2000c101128 */
[CC--:B------:R-:W-:Y:S01]  /*1ccb0*/  LEA.HI.X.SX32 R25, R21.reuse, R2.reuse, 0x1, P6 ;  /* 0x0000000215197211 */ /* 0x0c0fe200030f0eff */
[----:B------:R-:W-:Y:S01]  /*1ccc0*/  VIADD R21, R21, UR4 ;  /* 0x0000000415157c36 */ /* 0x000fe20008000000 */
[----:B------:R-:W-:Y:S01]  /*1ccd0*/  ISETP.LT.AND P4, PT, R28, UR5, !P0 ;  /* 0x000000051c007c0c */ /* 0x000fe2000c781270 */
[----:B------:R-:W-:Y:S01]  /*1cce0*/  ULDC UR5, c[0x0][0x22c] ;  /* 0x00008b0000057ab9 */ /* 0x000fe20000000800 */
[----:B------:R-:W-:Y:S01]  /*1ccf0*/  PRMT R35, R26, 0x7772, RZ ;  /* 0x000077721a237816 */ /* 0x000fe200000000ff */
[C---:B------:R-:W-:Y:S01]  /*1cd00*/  VIADD R30, R21.reuse, UR4 ;  /* 0x00000004151e7c36 */ /* 0x040fe20008000000 */
[-C--:B------:R-:W-:Y:S01]  /*1cd10*/  IADD3 R28, P6, R21, R3.reuse, RZ ;  /* 0x00000003151c7210 */ /* 0x080fe20007fde0ff */
[----:B------:R2:W-:Y:S01]  /*1cd20*/  @P3 STG.E.U8 desc[UR40][R24.64], R31 ;  /* 0x0000001f18003986 */ /* 0x0005e2000c101128 */
[----:B------:R-:W-:Y:S01]  /*1cd30*/  ISETP.LT.AND P3, PT, R29, UR5, !P0 ;  /* 0x000000051d007c0c */ /* 0x000fe2000c761270 */
[----:B------:R-:W-:Y:S01]  /*1cd40*/  ULDC UR5, c[0x0][0x22c] ;  /* 0x00008b0000057ab9 */ /* 0x000fe20000000800 */
[----:B------:R-:W-:Y:S01]  /*1cd50*/  LEA.HI.X.SX32 R29, R21, R2, 0x1, P6 ;  /* 0x00000002151d7211 */ /* 0x000fe200030f0eff */
[----:B------:R-:W-:Y:S01]  /*1cd60*/  VIADD R21, R0, 0x30 ;  /* 0x0000003000157836 */ /* 0x000fe20000000000 */
[----:B0-----:R-:W-:-:S02]  /*1cd70*/  IADD3 R22, P6, R30, R3, RZ ;  /* 0x000000031e167210 */ /* 0x001fc40007fde0ff */
[----:B------:R-:W-:Y:S01]  /*1cd80*/  PRMT R33, R26, 0x7773, RZ ;  /* 0x000077731a217816 */ /* 0x000fe200000000ff */
[----:B------:R0:W-:Y:S01]  /*1cd90*/  @P5 STG.E.U8 desc[UR40][R28.64], R35 ;  /* 0x000000231c005986 */ /* 0x0001e2000c101128 */
[CC--:B------:R-:W-:Y:S01]  /*1cda0*/  LEA.HI.X.SX32 R23, R30.reuse, R2.reuse, 0x1, P6 ;  /* 0x000000021e177211 */ /* 0x0c0fe200030f0eff */
[----:B------:R-:W-:Y:S01]  /*1cdb0*/  VIADD R30, R30, UR4 ;  /* 0x000000041e1e7c36 */ /* 0x000fe20008000000 */
[----:B------:R-:W-:Y:S01]  /*1cdc0*/  ISETP.LT.AND P5, PT, R21, UR5, !P0 ;  /* 0x0000000515007c0c */ /* 0x000fe2000c7a1270 */
[----:B--2---:R-:W-:Y:S01]  /*1cdd0*/  VIADD R25, R0, 0x31 ;  /* 0x0000003100197836 */ /* 0x004fe20000000000 */
[----:B------:R-:W-:Y:S01]  /*1cde0*/  ULDC UR5, c[0x0][0x22c] ;  /* 0x00008b0000057ab9 */ /* 0x000fe20000000800 */
[C---:B------:R-:W-:Y:S01]  /*1cdf0*/  VIADD R21, R30.reuse, UR4 ;  /* 0x000000041e157c36 */ /* 0x040fe20008000000 */
[C---:B------:R-:W-:Y:S01]  /*1ce00*/  IADD3 R24, P6, R30.reuse, R3, RZ ;  /* 0x000000031e187210 */ /* 0x040fe20007fde0ff */
[----:B------:R2:W-:Y:S01]  /*1ce10*/  @P2 STG.E.U8 desc[UR40][R22.64], R33 ;  /* 0x0000002116002986 */ /* 0x0005e2000c101128 */
[----:B------:R-:W-:Y:S01]  /*1ce20*/  ISETP.LT.AND P2, PT, R25, UR5, !P0 ;  /* 0x0000000519007c0c */ /* 0x000fe2000c741270 */
[----:B------:R-:W-:Y:S01]  /*1ce30*/  ULDC UR5, c[0x0][0x22c] ;  /* 0x00008b0000057ab9 */ /* 0x000fe20000000800 */
[----:B------:R-:W-:-:S02]  /*1ce40*/  LEA.HI.X.SX32 R25, R30, R2, 0x1, P6 ;  /* 0x000000021e197211 */ /* 0x000fc400030f0eff */
[-C--:B------:R-:W-:Y:S02]  /*1ce50*/  IADD3 R26, P6, R21, R3.reuse, RZ ;  /* 0x00000003151a7210 */ /* 0x080fe40007fde0ff */
[C---:B------:R-:W-:Y:S02]  /*1ce60*/  PRMT R31, R27.reuse, 0x7773, RZ ;  /* 0x000077731b1f7816 */ /* 0x040fe400000000ff */
[----:B0-----:R-:W-:Y:S02]  /*1ce70*/  PRMT R29, R27, 0x7772, RZ ;  /* 0x000077721b1d7816 */ /* 0x001fe400000000ff */
[CC--:B------:R-:W-:Y:S01]  /*1ce80*/  LEA.HI.X.SX32 R27, R21.reuse, R2.reuse, 0x1, P6 ;  /* 0x00000002151b7211 */ /* 0x0c0fe200030f0eff */
[C---:B--2---:R-:W-:Y:S02]  /*1ce90*/  VIADD R22, R0.reuse, 0x32 ;  /* 0x0000003200167836 */ /* 0x044fe40000000000 */
[----:B------:R-:W-:Y:S01]  /*1cea0*/  VIADD R21, R21, UR4 ;  /* 0x0000000415157c36 */ /* 0x000fe20008000000 */
        /* <DEDUP_REMOVED lines=12> */
[----:B---3--:R-:W-:Y:S02]  /*1cf70*/  PRMT R29, R12, 0x7770, RZ ;  /* 0x000077700c1d7816 */ /* 0x008fe400000000ff */
        /* <DEDUP_REMOVED lines=69> */
[----:B------:R-:W-:Y:S01]  /*1d3d0*/  VIADD R12, R0, 0x3d ;  /* 0x0000003d000c7836 */ /* 0x000fe20000000000 */
[C---:B------:R-:W-:Y:S01]  /*1d3e0*/  IADD3 R24, P6, R28.reuse, R3, RZ ;  /* 0x000000031c187210 */ /* 0x040fe20007fde0ff */
[----:B------:R-:W-:Y:S01]  /*1d3f0*/  VIADD R21, R28, UR4 ;  /* 0x000000041c157c36 */ /* 0x000fe20008000000 */
[----:B------:R-:W-:Y:S01]  /*1d400*/  ULDC UR5, c[0x0][0x22c] ;  /* 0x00008b0000057ab9 */ /* 0x000fe20000000800 */
[----:B------:R2:W-:Y:S01]  /*1d410*/  @P2 STG.E.U8 desc[UR40][R22.64], R31 ;  /* 0x0000001f16002986 */ /* 0x0005e2000c101128 */
[----:B------:R-:W-:Y:S01]  /*1d420*/  ISETP.LT.AND P2, PT, R12, UR5, !P0 ;  /* 0x000000050c007c0c */ /* 0x000fe2000c741270 */
[----:B------:R-:W-:Y:S01]  /*1d430*/  ULDC UR5, c[0x0][0x22c] ;  /* 0x00008b0000057ab9 */ /* 0x000fe20000000800 */
[----:B------:R-:W-:-:S02]  /*1d440*/  LEA.HI.X.SX32 R25, R28, R2, 0x1, P6 ;  /* 0x000000021c197211 */ /* 0x000fc400030f0eff */
[-C--:B------:R-:W-:Y:S01]  /*1d450*/  IADD3 R12, P6, R21, R3.reuse, RZ ;  /* 0x00000003150c7210 */ /* 0x080fe20007fde0ff */
[C---:B0-----:R-:W-:Y:S01]  /*1d460*/  VIADD R26, R0.reuse, 0x3e ;  /* 0x0000003e001a7836 */ /* 0x041fe20000000000 */
[C---:B------:R-:W-:Y:S02]  /*1d470*/  PRMT R29, R13.reuse, 0x7772, RZ ;  /* 0x000077720d1d7816 */ /* 0x040fe400000000ff */
[----:B------:R-:W-:Y:S02]  /*1d480*/  PRMT R27, R13, 0x7773, RZ ;  /* 0x000077730d1b7816 */ /* 0x000fe400000000ff */
[CC--:B------:R-:W-:Y:S01]  /*1d490*/  LEA.HI.X.SX32 R13, R21.reuse, R2.reuse, 0x1, P6 ;  /* 0x00000002150d7211 */ /* 0x0c0fe200030f0eff */
[----:B------:R-:W-:Y:S01]  /*1d4a0*/  VIADD R21, R21, UR4 ;  /* 0x0000000415157c36 */ /* 0x000fe20008000000 */
[----:B------:R0:W-:Y:S01]  /*1d4b0*/  @P4 STG.E.U8 desc[UR40][R24.64], R29 ;  /* 0x0000001d18004986 */ /* 0x0001e2000c101128 */
[----:B--2---:R-:W-:Y:S01]  /*1d4c0*/  VIADD R23, R0, 0x3f ;  /* 0x0000003f00177836 */ /* 0x004fe20000000000 */
        /* <DEDUP_REMOVED lines=25> */
[-C--:B------:R-:W-:Y:S01]  /*1d660*/  IADD3 R14, P6, R21, R3.reuse, RZ ;  /* 0x00000003150e7210 */ /* 0x080fe20007fde0ff */
[C---:B0-----:R-:W-:Y:S01]  /*1d670*/  VIADD R22, R0.reuse, 0x42 ;  /* 0x0000004200167836 */ /* 0x041fe20000000000 */
[----:B------:R-:W-:Y:S01]  /*1d680*/  PRMT R29, R15, 0x7772, RZ ;  /* 0x000077720f1d7816 */ /* 0x000fe200000000ff */
[----:B------:R-:W-:Y:S01]  /*1d690*/  VIADD R23, R0, 0x43 ;  /* 0x0000004300177836 */ /* 0x000fe20000000000 */
[CC--:B------:R-:W-:Y:S01]  /*1d6a0*/  LEA.HI.X.SX32 R15, R21.reuse, R2.reuse, 0x1, P6 ;  /* 0x00000002150f7211 */ /* 0x0c0fe200030f0eff */
[----:B------:R-:W-:Y:S02]  /*1d6b0*/  VIADD R21, R21, UR4 ;  /* 0x0000000415157c36 */ /* 0x000fe40008000000 */
[----:B------:R0:W-:Y:S01]  /*1d6c0*/  @P4 STG.E.U8 desc[UR40][R12.64], R29 ;  /* 0x0000001d0c004986 */ /* 0x0001e2000c101128 */
[----:B------:R-:W-:Y:S01]  /*1d6d0*/  ISETP.LT.AND P4, PT, R22, UR5, !P0 ;  /* 0x0000000516007c0c */ /* 0x000fe2000c781270 */
[C---:B--2---:R-:W-:Y:S01]  /*1d6e0*/  VIADD R24, R21.reuse, UR4 ;  /* 0x0000000415187c36 */ /* 0x044fe20008000000 */
[----:B------:R-:W-:Y:S01]  /*1d6f0*/  IADD3 R22, P6, R21, R3, RZ ;  /* 0x0000000315167210 */ /* 0x000fe20007fde0ff */
[----:B------:R-:W-:Y:S01]  /*1d700*/  ULDC UR5, c[0x0][0x22c] ;  /* 0x00008b0000057ab9 */ /* 0x000fe20000000800 */
[----:B------:R2:W-:Y:S01]  /*1d710*/  @P3 STG.E.U8 desc[UR40][R14.64], R27 ;  /* 0x0000001b0e003986 */ /* 0x0005e2000c101128 */
[----:B------:R-:W-:Y:S01]  /*1d720*/  ISETP.LT.AND P3, PT, R23, UR5, !P0 ;  /* 0x0000000517007c0c */ /* 0x000fe2000c761270 */
[----:B------:R-:W-:Y:S01]  /*1d730*/  ULDC UR5, c[0x0][0x22c] ;  /* 0x00008b0000057ab9 */ /* 0x000fe20000000800 */
[----:B------:R-:W-:Y:S01]  /*1d740*/  LEA.HI.X.SX32 R23, R21, R2, 0x1, P6 ;  /* 0x0000000215177211 */ /* 0x000fe200030f0eff */
[----:B------:R-:W-:Y:S01]  /*1d750*/  VIADD R21, R0, 0x44 ;  /* 0x0000004400157836 */ /* 0x000fe20000000000 */
[----:B----4-:R-:W-:-:S02]  /*1d760*/  PRMT R25, R8, 0x7770, RZ ;  /* 0x0000777008197816 */ /* 0x010fc400000000ff */
[----:B0-----:R-:W-:-:S03]  /*1d770*/  IADD3 R12, P6, R24, R3, RZ ;  /* 0x00000003180c7210 */ /* 0x001fc60007fde0ff */
[----:B------:R0:W-:Y:S01]  /*1d780*/  @P5 STG.E.U8 desc[UR40][R22.64], R25 ;  /* 0x0000001916005986 */ /* 0x0001e2000c101128 */
[CC--:B------:R-:W-:Y:S01]  /*1d790*/  LEA.HI.X.SX32 R13, R24.reuse, R2.reuse, 0x1, P6 ;  /* 0x00000002180d7211 */ /* 0x0c0fe200030f0eff */
[----:B------:R-:W-:Y:S01]  /*1d7a0*/  VIADD R24, R24, UR4 ;  /* 0x0000000418187c36 */ /* 0x000fe20008000000 */
[----:B--2---:R-:W-:Y:S01]  /*1d7b0*/  PRMT R27, R8, 0x7771, RZ ;  /* 0x00007771081b7816 */ /* 0x004fe200000000ff */
        /* <DEDUP_REMOVED lines=120> */
[----:B------:R-:W-:-:S02]  /*1df40*/  LEA.HI.X.SX32 R13, R21, R2, 0x1, P6 ;  /* 0x00000002150d7211 */ /* 0x000fc400030f0eff */
[----:B-1----:R-:W-:Y:S01]  /*1df50*/  PRMT R21, R16, 0x7770, RZ ;  /* 0x0000777010157816 */ /* 0x002fe200000000ff */
[----:B0-----:R-:W-:Y:S01]  /*1df60*/  VIADD R15, R0, 0x54 ;  /* 0x00000054000f7836 */ /* 0x001fe20000000000 */
[----:B------:R-:W-:-:S03]  /*1df70*/  IADD3 R8, P6, R14, R3, RZ ;  /* 0x000000030e087210 */ /* 0x000fc60007fde0ff */
        /* <DEDUP_REMOVED lines=18> */
[----:B-1----:R-:W-:Y:S01]  /*1e0a0*/  PRMT R23, R17, 0x7771, RZ ;  /* 0x0000777111177816 */ /* 0x002fe200000000ff */
        /* <DEDUP_REMOVED lines=63> */
[----:B------:R-:W-:Y:S01]  /*1e4a0*/  PRMT R17, R17, 0x7773, RZ ;  /* 0x0000777311117816 */ /* 0x000fe200000000ff */
[----:B------:R0:W-:Y:S01]  /*1e4b0*/  @P4 STG.E.U8 desc[UR40][R8.64], R21 ;  /* 0x0000001508004986 */ /* 0x0001e2000c101128 */
[----:B-1----:R-:W-:Y:S01]  /*1e4c0*/  VIADD R13, R0, 0x5f ;  /* 0x0000005f000d7836 */ /* 0x002fe20000000000 */
        /* <DEDUP_REMOVED lines=12> */
[----:B------:R0:W-:Y:S01]  /*1e590*/  @P5 STG.E.U8 desc[UR40][R12.64], R23 ;  /* 0x000000170c005986 */ /* 0x0001e2000c101128 */
[CC--:B------:R-:W-:Y:S01]  /*1e5a0*/  LEA.HI.X.SX32 R9, R14.reuse, R2.reuse, 0x1, P6 ;  /* 0x000000020e097211 */ /* 0x0c0fe200030f0eff */
[----:B------:R-:W-:Y:S01]  /*1e5b0*/  VIADD R14, R14, UR4 ;  /* 0x000000040e0e7c36 */ /* 0x000fe20008000000 */
[----:B------:R-:W-:Y:S01]  /*1e5c0*/  ISETP.LT.AND P5, PT, R15, UR5, !P0 ;  /* 0x000000050f007c0c */ /* 0x000fe2000c7a1270 */
[----:B-1----:R-:W-:Y:S01]  /*1e5d0*/  VIADD R11, R0, 0x61 ;  /* 0x00000061000b7836 */ /* 0x002fe20000000000 */
        /* <DEDUP_REMOVED lines=10> */
[----:B------:R-:W-:Y:S02]  /*1e680*/  PRMT R19, R19, 0x7772, RZ ;  /* 0x0000777213137816 */ /* 0x000fe400000000ff */
[CC--:B------:R-:W-:Y:S01]  /*1e690*/  LEA.HI.X.SX32 R13, R15.reuse, R2.reuse, 0x1, P6 ;  /* 0x000000020f0d7211 */ /* 0x0c0fe200030f0eff */
[----:B-1----:R-:W-:Y:S01]  /*1e6a0*/  VIADD R8, R0, 0x62 ;  /* 0x0000006200087836 */ /* 0x002fe20000000000 */
[----:B------:R-:W-:Y:S01]  /*1e6b0*/  PRMT R21, R4, 0x7770, RZ ;  /* 0x0000777004157816 */ /* 0x000fe200000000ff */
        /* <DEDUP_REMOVED lines=27> */
[----:B0-----:R-:W-:Y:S01]  /*1e870*/  IADD3 R8, P6, R15, R3, RZ ;  /* 0x000000030f087210 */ /* 0x001fe20007fde0ff */
[----:B------:R-:W0:Y:S01]  /*1e880*/  LDS.128 R20, [R20] ;  /* 0x0000000014147984 */ /* 0x000e220000000c00 */
[----:B------:R-:W-:-:S02]  /*1e890*/  PRMT R17, R5, 0x7770, RZ ;  /* 0x0000777005117816 */ /* 0x000fc400000000ff */
        /* <DEDUP_REMOVED lines=14> */
[----:B-1----:R-:W-:-:S02]  /*1e980*/  IADD3 R12, P6, R14, R3, RZ ;  /* 0x000000030e0c7210 */ /* 0x002fc40007fde0ff */
        /* <DEDUP_REMOVED lines=31> */
[----:B0-----:R-:W-:-:S02]  /*1eb80*/  PRMT R25, R21, 0x7773, RZ ;  /* 0x0000777315197816 */ /* 0x001fc400000000ff */
[-C--:B-1----:R-:W-:Y:S02]  /*1eb90*/  IADD3 R8, P6, R14, R3.reuse, RZ ;  /* 0x000000030e087210 */ /* 0x082fe40007fde0ff */
[----:B------:R-:W-:Y:S02]  /*1eba0*/  PRMT R17, R4, 0x7772, RZ ;  /* 0x0000777204117816 */ /* 0x000fe400000000ff */
[CC--:B------:R-:W-:Y:S01]  /*1ebb0*/  LEA.HI.X.SX32 R9, R14.reuse, R2.reuse, 0x1, P6 ;  /* 0x000000020e097211 */ /* 0x0c0fe200030f0eff */
[----:B------:R-:W-:Y:S01]  /*1ebc0*/  VIADD R14, R14, UR4 ;  /* 0x000000040e0e7c36 */ /* 0x000fe20008000000 */
[----:B--2---:R-:W-:Y:S01]  /*1ebd0*/  PRMT R19, R4, 0x7773, RZ ;  /* 0x0000777304137816 */ /* 0x004fe200000000ff */
[----:B------:R0:W-:Y:S01]  /*1ebe0*/  @P5 STG.E.U8 desc[UR40][R12.64], R17 ;  /* 0x000000110c005986 */ /* 0x0001e2000c101128 */
[----:B------:R-:W-:Y:S01]  /*1ebf0*/  ISETP.LT.AND P6, PT, R15, UR5, !P0 ;  /* 0x000000050f007c0c */ /* 0x000fe2000c7c1270 */
[----:B------:R-:W-:Y:S01]  /*1ec00*/  VIADD R4, R0, 0x6d ;  /* 0x0000006d00047836 */ /* 0x000fe20000000000 */
[CC--:B------:R-:W-:Y:S01]  /*1ec10*/  IADD3 R10, P5, R14.reuse, R3.reuse, RZ ;  /* 0x000000030e0a7210 */ /* 0x0c0fe20007fbe0ff */
[----:B------:R-:W-:Y:S01]  /*1ec20*/  VIADD R15, R14, UR4 ;  /* 0x000000040e0f7c36 */ /* 0x000fe20008000000 */
[----:B------:R-:W-:Y:S01]  /*1ec30*/  ULDC UR5, c[0x0][0x22c] ;  /* 0x00008b0000057ab9 */ /* 0x000fe20000000800 */
[----:B------:R1:W-:Y:S01]  /*1ec40*/  @P2 STG.E.U8 desc[UR40][R8.64], R19 ;  /* 0x0000001308002986 */ /* 0x0003e2000c101128 */
[----:B------:R-:W-:Y:S01]  /*1ec50*/  ISETP.LT.AND P2, PT, R4, UR5, !P0 ;  /* 0x0000000504007c0c */ /* 0x000fe2000c741270 */
[----:B------:R-:W-:Y:S01]  /*1ec60*/  ULDC UR5, c[0x0][0x22c] ;  /* 0x00008b0000057ab9 */ /* 0x000fe20000000800 */
[----:B------:R-:W-:Y:S01]  /*1ec70*/  LEA.HI.X.SX32 R11, R14, R2, 0x1, P5 ;  /* 0x000000020e0b7211 */ /* 0x000fe200028f0eff */
[C---:B------:R-:W-:Y:S01]  /*1ec80*/  VIADD R14, R0.reuse, 0x7c ;  /* 0x0000007c000e7836 */ /* 0x040fe20000000000 */
[----:B------:R-:W-:Y:S01]  /*1ec90*/  IADD3 R4, P5, R15, R3, RZ ;  /* 0x000000030f047210 */ /* 0x000fe20007fbe0ff */
[----:B0-----:R-:W-:Y:S01]  /*1eca0*/  VIADD R12, R0, 0x6e ;  /* 0x0000006e000c7836 */ /* 0x001fe20000000000 */
[----:B------:R-:W-:-:S02]  /*1ecb0*/  PRMT R17, R5, 0x7772, RZ ;  /* 0x0000777205117816 */ /* 0x000fc400000000ff */
[----:B------:R-:W-:Y:S02]  /*1ecc0*/  PRMT R13, R5, 0x7773, RZ ;  /* 0x00007773050d7816 */ /* 0x000fe400000000ff */
[CC--:B------:R-:W-:Y:S01]  /*1ecd0*/  LEA.HI.X.SX32 R5, R15.reuse, R2.reuse, 0x1, P5 ;  /* 0x000000020f057211 */ /* 0x0c0fe200028f0eff */
[----:B------:R-:W-:Y:S01]  /*1ece0*/  VIADD R15, R15, UR4 ;  /* 0x000000040f0f7c36 */ /* 0x000fe20008000000 */
        /* <DEDUP_REMOVED lines=10> */
[----:B------:R-:W-:Y:S01]  /*1ed90*/  PRMT R15, R6, 0x7772, RZ ;  /* 0x00007772060f7816 */ /* 0x000fe200000000ff */
[----:B0-----:R-:W-:Y:S01]  /*1eda0*/  VIADD R10, R0, 0x70 ;  /* 0x00000070000a7836 */ /* 0x001fe20000000000 */
[----:B------:R-:W-:Y:S01]  /*1edb0*/  PRMT R19, R20, 0x7772, RZ ;  /* 0x0000777214137816 */ /* 0x000fe200000000ff */
[----:B------:R-:W-:Y:S01]  /*1edc0*/  VIADD R11, R12, UR4 ;  /* 0x000000040c0b7c36 */ /* 0x000fe20008000000 */
[----:B------:R-:W-:Y:S01]  /*1edd0*/  PRMT R17, R20, 0x7773, RZ ;  /* 0x0000777314117816 */ /* 0x000fe200000000ff */
[----:B------:R0:W-:Y:S01]  /*1ede0*/  @P6 STG.E.U8 desc[UR40][R8.64], R15 ;  /* 0x0000000f08006986 */ /* 0x0001e2000c101128 */
[----:B------:R-:W-:Y:S01]  /*1edf0*/  ISETP.LT.AND P6, PT, R10, UR5, !P0 ;  /* 0x000000050a007c0c */ /* 0x000fe2000c7c1270 */
[----:B------:R-:W-:Y:S01]  /*1ee00*/  ULDC UR5, c[0x0][0x22c] ;  /* 0x00008b0000057ab9 */ /* 0x000fe20000000800 */
[----:B-1----:R-:W-:Y:S02]  /*1ee10*/  IADD3 R4, P4, R12, R3, RZ ;  /* 0x000000030c047210 */ /* 0x002fe40007f9e0ff */
[----:B------:R-:W-:Y:S01]  /*1ee20*/  PRMT R13, R6, 0x7773, RZ ;  /* 0x00007773060d7816 */ /* 0x000fe200000000ff */
[----:B------:R-:W-:Y:S01]  /*1ee30*/  VIADD R6, R0, 0x71 ;  /* 0x0000007100067836 */ /* 0x000fe20000000000 */
[----:B------:R-:W-:-:S02]  /*1ee40*/  LEA.HI.X.SX32 R5, R12, R2, 0x1, P4 ;  /* 0x000000020c057211 */ /* 0x000fc400020f0eff */
[----:B------:R-:W-:-:S03]  /*1ee50*/  IADD3 R10, P4, R11, R3, RZ ;  /* 0x000000030b0a7210 */ /* 0x000fc60007f9e0ff */
[----:B------:R1:W-:Y:S01]  /*1ee60*/  @P2 STG.E.U8 desc[UR40][R4.64], R13 ;  /* 0x0000000d04002986 */ /* 0x0003e2000c101128 */
[----:B------:R-:W-:Y:S01]  /*1ee70*/  ISETP.LT.AND P2, PT, R6, UR5, !P0 ;  /* 0x0000000506007c0c */ /* 0x000fe2000c741270 */
[C---:B------:R-:W-:Y:S01]  /*1ee80*/  VIADD R6, R11.reuse, UR4 ;  /* 0x000000040b067c36 */ /* 0x040fe20008000000 */
[-C--:B------:R-:W-:Y:S01]  /*1ee90*/  LEA.HI.X.SX32 R11, R11, R2.reuse, 0x1, P4 ;  /* 0x000000020b0b7211 */ /* 0x080fe200020f0eff */
[----:B0-----:R-:W-:Y:S01]  /*1eea0*/  VIADD R9, R0, 0x72 ;  /* 0x0000007200097836 */ /* 0x001fe20000000000 */
[----:B------:R-:W-:Y:S01]  /*1eeb0*/  PRMT R15, R7, 0x7772, RZ ;  /* 0x00007772070f7816 */ /* 0x000fe200000000ff */
[----:B------:R-:W-:Y:S01]  /*1eec0*/  ULDC UR5, c[0x0][0x22c] ;  /* 0x00008b0000057ab9 */ /* 0x000fe20000000800 */
[CC--:B------:R-:W-:Y:S01]  /*1eed0*/  IADD3 R8, P4, R6.reuse, R3.reuse, RZ ;  /* 0x0000000306087210 */ /* 0x0c0fe20007f9e0ff */
[----:B------:R-:W-:Y:S02]  /*1eee0*/  VIADD R12, R6, UR4 ;  /* 0x00000004060c7c36 */ /* 0x000fe40008000000 */
[----:B------:R0:W-:Y:S01]  /*1eef0*/  @P5 STG.E.U8 desc[UR40][R10.64], R15 ;  /* 0x0000000f0a005986 */ /* 0x0001e2000c101128 */
[----:B------:R-:W-:Y:S01]  /*1ef00*/  ISETP.LT.AND P5, PT, R9, UR5, !P0 ;  /* 0x0000000509007c0c */ /* 0x000fe2000c7a1270 */
[----:B-1----:R-:W-:Y:S01]  /*1ef10*/  VIADD R5, R0, 0x73 ;  /* 0x0000007300057836 */ /* 0x002fe20000000000 */
[----:B------:R-:W-:Y:S01]  /*1ef20*/  LEA.HI.X.SX32 R9, R6, R2, 0x1, P4 ;  /* 0x0000000206097211 */ /* 0x000fe200020f0eff */
[----:B------:R-:W-:Y:S01]  /*1ef30*/  ULDC UR5, c[0x0][0x22c] ;  /* 0x00008b0000057ab9 */ /* 0x000fe20000000800 */
[----:B------:R-:W-:Y:S01]  /*1ef40*/  PRMT R13, R7, 0x7773, RZ ;  /* 0x00007773070d7816 */ /* 0x000fe200000000ff */
[C---:B------:R-:W-:Y:S01]  /*1ef50*/  VIADD R7, R12.reuse, UR4 ;  /* 0x000000040c077c36 */ /* 0x040fe20008000000 */
[----:B------:R-:W-:-:S03]  /*1ef60*/  IADD3 R4, P4, R12, R3, RZ ;  /* 0x000000030c047210 */ /* 0x000fc60007f9e0ff */
[----:B------:R1:W-:Y:S01]  /*1ef70*/  @P3 STG.E.U8 desc[UR40][R8.64], R13 ;  /* 0x0000000d08003986 */ /* 0x0003e2000c101128 */
[----:B------:R-:W-:Y:S01]  /*1ef80*/  ISETP.LT.AND P3, PT, R5, UR5, !P0 ;  /* 0x0000000505007c0c */ /* 0x000fe2000c761270 */
[----:B0-----:R-:W-:Y:S01]  /*1ef90*/  VIADD R10, R0, 0x74 ;  /* 0x00000074000a7836 */ /* 0x001fe20000000000 */
[----:B------:R-:W-:Y:S01]  /*1efa0*/  LEA.HI.X.SX32 R5, R12, R2, 0x1, P4 ;  /* 0x000000020c057211 */ /* 0x000fe200020f0eff */
[----:B------:R-:W-:Y:S01]  /*1efb0*/  ULDC UR5, c[0x0][0x22c] ;  /* 0x00008b0000057ab9 */ /* 0x000fe20000000800 */
[----:B------:R-:W-:Y:S02]  /*1efc0*/  PRMT R15, R20, 0x7770, RZ ;  /* 0x00007770140f7816 */ /* 0x000fe400000000ff */
[----:B------:R-:W-:-:S03]  /*1efd0*/  IADD3 R6, P4, R7, R3, RZ ;  /* 0x0000000307067210 */ /* 0x000fc60007f9e0ff */
[----:B------:R0:W-:Y:S01]  /*1efe0*/  @P6 STG.E.U8 desc[UR40][R4.64], R15 ;  /* 0x0000000f04006986 */ /* 0x0001e2000c101128 */
[----:B------:R-:W-:Y:S01]  /*1eff0*/  ISETP.LT.AND P6, PT, R10, UR5, !P0 ;  /* 0x000000050a007c0c */ /* 0x000fe2000c7c1270 */
[C---:B------:R-:W-:Y:S01]  /*1f000*/  VIADD R10, R7.reuse, UR4 ;  /* 0x00000004070a7c36 */ /* 0x040fe20008000000 */
[-C--:B------:R-:W-:Y:S01]  /*1f010*/  LEA.HI.X.SX32 R7, R7, R2.reuse, 0x1, P4 ;  /* 0x0000000207077211 */ /* 0x080fe200020f0eff */
[----:B-1----:R-:W-:Y:S01]  /*1f020*/  VIADD R9, R0, 0x75 ;  /* 0x0000007500097836 */ /* 0x002fe20000000000 */
[----:B------:R-:W-:Y:S01]  /*1f030*/  PRMT R13, R20, 0x7771, RZ ;  /* 0x00007771140d7816 */ /* 0x000fe200000000ff */
[----:B------:R-:W-:Y:S01]  /*1f040*/  ULDC UR5, c[0x0][0x22c] ;  /* 0x00008b0000057ab9 */ /* 0x000fe20000000800 */
[CC--:B------:R-:W-:Y:S01]  /*1f050*/  IADD3 R8, P4, R10.reuse, R3.reuse, RZ ;  /* 0x000000030a087210 */ /* 0x0c0fe20007f9e0ff */
[----:B------:R-:W-:Y:S02]  /*1f060*/  VIADD R11, R10, UR4 ;  /* 0x000000040a0b7c36 */ /* 0x000fe40008000000 */
[----:B------:R1:W-:Y:S01]  /*1f070*/  @P2 STG.E.U8 desc[UR40][R6.64], R13 ;  /* 0x0000000d06002986 */ /* 0x0003e2000c101128 */
[----:B------:R-:W-:Y:S01]  /*1f080*/  ISETP.LT.AND P2, PT, R9, UR5, !P0 ;  /* 0x0000000509007c0c */ /* 0x000fe2000c741270 */
[----:B0-----:R-:W-:Y:S01]  /*1f090*/  VIADD R5, R0, 0x76 ;  /* 0x0000007600057836 */ /* 0x001fe20000000000 */
[----:B------:R-:W-:Y:S01]  /*1f0a0*/  LEA.HI.X.SX32 R9, R10, R2, 0x1, P4 ;  /* 0x000000020a097211 */ /* 0x000fe200020f0eff */
[----:B------:R-:W-:Y:S01]  /*1f0b0*/  ULDC UR5, c[0x0][0x22c] ;  /* 0x00008b0000057ab9 */ /* 0x000fe20000000800 */
[----:B------:R-:W-:Y:S01]  /*1f0c0*/  PRMT R15, R21, 0x7770, RZ ;  /* 0x00007770150f7816 */ /* 0x000fe200000000ff */
[C---:B------:R-:W-:Y:S01]  /*1f0d0*/  VIADD R10, R11.reuse, UR4 ;  /* 0x000000040b0a7c36 */ /* 0x040fe20008000000 */
[----:B------:R-:W-:Y:S01]  /*1f0e0*/  IADD3 R4, P4, R11, R3, RZ ;  /* 0x000000030b047210 */ /* 0x000fe20007f9e0ff */
[----:B------:R-:W-:-:S02]  /*1f0f0*/  VIADD R20, R0, 0x7e ;  /* 0x0000007e00147836 */ /* 0x000fc40000000000 */
[----:B------:R0:W-:Y:S01]  /*1f100*/  @P5 STG.E.U8 desc[UR40][R8.64], R15 ;  /* 0x0000000f08005986 */ /* 0x0001e2000c101128 */
[----:B------:R-:W-:Y:S01]  /*1f110*/  ISETP.LT.AND P5, PT, R5, UR5, !P0 ;  /* 0x0000000505007c0c */ /* 0x000fe2000c7a1270 */
[----:B-1----:R-:W-:Y:S01]  /*1f120*/  VIADD R7, R0, 0x77 ;  /* 0x0000007700077836 */ /* 0x002fe20000000000 */
[-C--:B------:R-:W-:Y:S01]  /*1f130*/  LEA.HI.X.SX32 R5, R11, R2.reuse, 0x1, P4 ;  /* 0x000000020b057211 */ /* 0x080fe200020f0eff */
[----:B------:R-:W-:Y:S01]  /*1f140*/  ULDC UR5, c[0x0][0x22c] ;  /* 0x00008b0000057ab9 */ /* 0x000fe20000000800 */
[C---:B------:R-:W-:Y:S01]  /*1f150*/  PRMT R13, R21.reuse, 0x7771, RZ ;  /* 0x00007771150d7816 */ /* 0x040fe200000000ff */
[C---:B------:R-:W-:Y:S01]  /*1f160*/  VIADD R11, R10.reuse, UR4 ;  /* 0x000000040a0b7c36 */ /* 0x040fe20008000000 */
[-C--:B------:R-:W-:Y:S02]  /*1f170*/  IADD3 R6, P4, R10, R3.reuse, RZ ;  /* 0x000000030a067210 */ /* 0x080fe40007f9e0ff */
[----:B------:R-:W-:Y:S01]  /*1f180*/  PRMT R21, R21, 0x7772, RZ ;  /* 0x0000777215157816 */ /* 0x000fe200000000ff */
[----:B------:R1:W-:Y:S01]  /*1f190*/  @P3 STG.E.U8 desc[UR40][R4.64], R13 ;  /* 0x0000000d04003986 */ /* 0x0003e2000c101128 */
[----:B------:R-:W-:Y:S01]  /*1f1a0*/  ISETP.LT.AND P3, PT, R7, UR5, !P0 ;  /* 0x0000000507007c0c */ /* 0x000fe2000c761270 */
[----:B0-----:R-:W-:Y:S01]  /*1f1b0*/  VIADD R9, R0, 0x78 ;  /* 0x0000007800097836 */ /* 0x001fe20000000000 */
[----:B------:R-:W-:Y:S01]  /*1f1c0*/  LEA.HI.X.SX32 R7, R10, R2, 0x1, P4 ;  /* 0x000000020a077211 */ /* 0x000fe200020f0eff */
[----:B------:R-:W-:Y:S01]  /*1f1d0*/  ULDC UR5, c[0x0][0x22c] ;  /* 0x00008b0000057ab9 */ /* 0x000fe20000000800 */
[----:B------:R-:W-:Y:S01]  /*1f1e0*/  PRMT R15, R22, 0x7770, RZ ;  /* 0x00007770160f7816 */ /* 0x000fe200000000ff */
[C---:B------:R-:W-:Y:S01]  /*1f1f0*/  VIADD R10, R11.reuse, UR4 ;  /* 0x000000040b0a7c36 */ /* 0x040fe20008000000 */
[----:B------:R-:W-:-:S03]  /*1f200*/  IADD3 R8, P4, R11, R3, RZ ;  /* 0x000000030b087210 */ /* 0x000fc60007f9e0ff */
        /* <DEDUP_REMOVED lines=13> */
[----:B------:R-:W-:Y:S01]  /*1f2e0*/  PRMT R15, R23, 0x7770, RZ ;  /* 0x00007770170f7816 */ /* 0x000fe200000000ff */
[----:B------:R-:W-:Y:S01]  /*1f2f0*/  VIADD R10, R0, 0x7b ;  /* 0x0000007b000a7836 */ /* 0x000fe20000000000 */
[----:B------:R-:W-:-:S03]  /*1f300*/  IADD3 R6, P4, R11, R3, RZ ;  /* 0x000000030b067210 */ /* 0x000fc60007f9e0ff */
[----:B------:R0:W-:Y:S01]  /*1f310*/  @P5 STG.E.U8 desc[UR40][R4.64], R15 ;  /* 0x0000000f04005986 */ /* 0x0001e2000c101128 */
[----:B------:R-:W-:Y:S01]  /*1f320*/  ISETP.LT.AND P5, PT, R7, UR5, !P0 ;  /* 0x0000000507007c0c */ /* 0x000fe2000c7a1270 */
[----:B------:R-:W-:Y:S01]  /*1f330*/  ULDC UR5, c[0x0][0x22c] ;  /* 0x00008b0000057ab9 */ /* 0x000fe20000000800 */
[C---:B------:R-:W-:Y:S01]  /*1f340*/  LEA.HI.X.SX32 R7, R11.reuse, R2, 0x1, P4 ;  /* 0x000000020b077211 */ /* 0x040fe200020f0eff */
[----:B------:R-:W-:Y:S01]  /*1f350*/  VIADD R11, R11, UR4 ;  /* 0x000000040b0b7c36 */ /* 0x000fe20008000000 */
[----:B-1----:R-:W-:Y:S02]  /*1f360*/  PRMT R13, R23, 0x7771, RZ ;  /* 0x00007771170d7816 */ /* 0x002fe400000000ff */
[----:B------:R-:W-:Y:S01]  /*1f370*/  ISETP.LT.AND P4, PT, R10, UR5, !P0 ;  /* 0x000000050a007c0c */ /* 0x000fe2000c781270 */
[C---:B------:R-:W-:Y:S01]  /*1f380*/  VIADD R10, R11.reuse, UR4 ;  /* 0x000000040b0a7c36 */ /* 0x040fe20008000000 */
[----:B------:R-:W-:Y:S01]  /*1f390*/  ULDC UR5, c[0x0][0x22c] ;  /* 0x00008b0000057ab9 */ /* 0x000fe20000000800 */
[----:B------:R1:W-:Y:S01]  /*1f3a0*/  @P3 STG.E.U8 desc[UR40][R6.64], R13 ;  /* 0x0000000d06003986 */ /* 0x0003e2000c101128 */
[----:B------:R-:W-:-:S04]  /*1f3b0*/  IADD3 R8, P3, R11, R3, RZ ;  /* 0x000000030b087210 */ /* 0x000fc80007f7e0ff */
[----:B------:R-:W-:Y:S01]  /*1f3c0*/  LEA.HI.X.SX32 R9, R11, R2, 0x1, P3 ;  /* 0x000000020b097211 */ /* 0x000fe200018f0eff */
[C---:B------:R-:W-:Y:S01]  /*1f3d0*/  VIADD R11, R10.reuse, UR4 ;  /* 0x000000040a0b7c36 */ /* 0x040fe20008000000 */
[----:B0-----:R-:W-:-:S03]  /*1f3e0*/  IADD3 R4, P3, R10, R3, RZ ;  /* 0x000000030a047210 */ /* 0x001fc60007f7e0ff */
[C---:B------:R-:W-:Y:S01]  /*1f3f0*/  VIADD R12, R11.reuse, UR4 ;  /* 0x000000040b0c7c36 */ /* 0x040fe20008000000 */
[-C--:B------:R-:W-:Y:S01]  /*1f400*/  LEA.HI.X.SX32 R5, R10, R2.reuse, 0x1, P3 ;  /* 0x000000020a057211 */ /* 0x080fe200018f0eff */
[----:B------:R0:W-:Y:S01]  /*1f410*/  @P6 STG.E.U8 desc[UR40][R8.64], R19 ;  /* 0x0000001308006986 */ /* 0x0001e2000c101128 */
[----:B------:R-:W-:Y:S01]  /*1f420*/  ISETP.LT.AND P3, PT, R14, UR5, !P0 ;  /* 0x000000050e007c0c */ /* 0x000fe2000c761270 */
[C---:B-1----:R-:W-:Y:S01]  /*1f430*/  VIADD R13, R12.reuse, UR4 ;  /* 0x000000040c0d7c36 */ /* 0x042fe20008000000 */
[CC--:B------:R-:W-:Y:S01]  /*1f440*/  IADD3 R10, P6, R12.reuse, R3.reuse, RZ ;  /* 0x000000030c0a7210 */ /* 0x0c0fe20007fde0ff */
[----:B------:R1:W-:Y:S01]  /*1f450*/  @P2 STG.E.U8 desc[UR40][R4.64], R17 ;  /* 0x0000001104002986 */ /* 0x0003e2000c101128 */
[----:B------:R-:W-:Y:S01]  /*1f460*/  IADD3 R6, P2, R11, R3, RZ ;  /* 0x000000030b067210 */ /* 0x000fe20007f5e0ff */
[----:B------:R-:W-:Y:S01]  /*1f470*/  VIADD R15, R13, UR4 ;  /* 0x000000040d0f7c36 */ /* 0x000fe20008000000 */
[----:B------:R-:W-:Y:S02]  /*1f480*/  ULDC UR5, c[0x0][0x22c] ;  /* 0x00008b0000057ab9 */ /* 0x000fe40000000800 */
[-C--:B------:R-:W-:Y:S01]  /*1f490*/  LEA.HI.X.SX32 R7, R11, R2.reuse, 0x1, P2 ;  /* 0x000000020b077211 */ /* 0x080fe200010f0eff */
[----:B------:R-:W-:Y:S01]  /*1f4a0*/  VIADD R0, R15, UR4 ;  /* 0x000000040f007c36 */ /* 0x000fe20008000000 */
[----:B------:R-:W-:-:S02]  /*1f4b0*/  LEA.HI.X.SX32 R11, R12, R2, 0x1, P6 ;  /* 0x000000020c0b7211 */ /* 0x000fc400030f0eff */
[-C--:B0-----:R-:W-:Y:S01]  /*1f4c0*/  IADD3 R8, P2, R13, R3.reuse, RZ ;  /* 0x000000030d087210 */ /* 0x081fe20007f5e0ff */
[----:B------:R-:W-:Y:S01]  /*1f4d0*/  VIADD R16, R0, UR4 ;  /* 0x0000000400107c36 */ /* 0x000fe20008000000 */
[----:B------:R-:W-:Y:S01]  /*1f4e0*/  ULDC UR4, c[0x0][0x22c] ;  /* 0x00008b0000047ab9 */ /* 0x000fe20000000800 */
[-C--:B-1----:R-:W-:Y:S01]  /*1f4f0*/  IADD3 R4, P6, R15, R3.reuse, RZ ;  /* 0x000000030f047210 */ /* 0x082fe20007fde0ff */
[----:B------:R0:W-:Y:S01]  /*1f500*/  @P5 STG.E.U8 desc[UR40][R6.64], R21 ;  /* 0x0000001506005986 */ /* 0x0001e2000c101128 */
[-C--:B------:R-:W-:Y:S02]  /*1f510*/  LEA.HI.X.SX32 R9, R13, R2.reuse, 0x1, P2 ;  /* 0x000000020d097211 */ /* 0x080fe400010f0eff */
[C---:B------:R-:W-:Y:S01]  /*1f520*/  IADD3 R14, P2, R16.reuse, R3, RZ ;  /* 0x00000003100e7210 */ /* 0x040fe20007f5e0ff */
[----:B------:R0:W-:Y:S01]  /*1f530*/  @P4 STG.E.U8 desc[UR40][R10.64], R25 ;  /* 0x000000190a004986 */ /* 0x0001e2000c101128 */
[-C--:B------:R-:W-:Y:S02]  /*1f540*/  LEA.HI.X.SX32 R5, R15, R2.reuse, 0x1, P6 ;  /* 0x000000020f057211 */ /* 0x080fe400030f0eff */
[----:B------:R-:W-:-:S02]  /*1f550*/  LEA.HI.X.SX32 R15, R16, R2, 0x1, P2 ;  /* 0x00000002100f7211 */ /* 0x000fc400010f0eff */
[----:B------:R-:W-:Y:S02]  /*1f560*/  ISETP.LT.AND P2, PT, R18, UR5, !P0 ;  /* 0x0000000512007c0c */ /* 0x000fe4000c741270 */
[----:B------:R-:W-:Y:S02]  /*1f570*/  ISETP.LT.AND P0, PT, R20, UR4, !P0 ;  /* 0x0000000414007c0c */ /* 0x000fe4000c701270 */
[----:B------:R-:W-:Y:S02]  /*1f580*/  IADD3 R12, P6, R0, R3, RZ ;  /* 0x00000003000c7210 */ /* 0x000fe40007fde0ff */
[C---:B------:R-:W-:Y:S02]  /*1f590*/  PRMT R19, R22.reuse, 0x7772, RZ ;  /* 0x0000777216137816 */ /* 0x040fe400000000ff */
[----:B------:R-:W-:Y:S02]  /*1f5a0*/  PRMT R17, R22, 0x7773, RZ ;  /* 0x0000777316117816 */ /* 0x000fe400000000ff */
[----:B------:R-:W-:Y:S01]  /*1f5b0*/  PRMT R3, R23, 0x7773, RZ ;  /* 0x0000777317037816 */ /* 0x000fe200000000ff */
[----:B------:R0:W-:Y:S01]  /*1f5c0*/  @P3 STG.E.U8 desc[UR40][R8.64], R19 ;  /* 0x0000001308003986 */ /* 0x0001e2000c101128 */
[----:B------:R-:W-:-:S02]  /*1f5d0*/  LEA.HI.X.SX32 R13, R0, R2, 0x1, P6 ;  /* 0x00000002000d7211 */ /* 0x000fc400030f0eff */
[----:B------:R-:W-:Y:S01]  /*1f5e0*/  PRMT R23, R23, 0x7772, RZ ;  /* 0x0000777217177816 */ /* 0x000fe200000000ff */
[----:B------:R0:W-:Y:S04]  /*1f5f0*/  @P2 STG.E.U8 desc[UR40][R4.64], R17 ;  /* 0x0000001104002986 */ /* 0x0001e8000c101128 */
[----:B------:R0:W-:Y:S01]  /*1f600*/  @P0 STG.E.U8 desc[UR40][R12.64], R23 ;  /* 0x000000170c000986 */ /* 0x0001e2000c101128 */
[----:B------:R-:W-:Y:S05]  /*1f610*/  @!P1 EXIT ;  /* 0x000000000000994d */ /* 0x000fea0003800000 */
[----:B------:R-:W-:Y:S01]  /*1f620*/  STG.E.U8 desc[UR40][R14.64], R3 ;  /* 0x000000030e007986 */ /* 0x000fe2000c101128 */
[----:B------:R-:W-:Y:S05]  /*1f630*/  EXIT ;  /* 0x000000000000794d */ /* 0x000fea0003800000 */
.L_x_3:
[----:B------:R-:W-:-:S00]  /*1f640*/  BRA `(.L_x_3) ;  /* 0xfffffffc00fc7947 */ /* 0x000fc0000383ffff */
[----:B------:R-:W-:-:S00]  /*1f650*/  NOP ;  /* 0x0000000000007918 */ /* 0x000fc00000000000 */
        /* <DEDUP_REMOVED lines=10> */
.L_x_4:


//--------------------- .nv.shared.matmul_kernel  --------------------------
	.section	.nv.shared.matmul_kernel,"aw",@nobits
	.sectionflags	@""
	.align	16
	.zero		1024


//--------------------- .nv.shared.reserved.0     --------------------------
	.section	.nv.shared.reserved.0,"aw",@nobits
	.weak		__nv_reservedSMEM_offset_0_alias
	.size		__nv_reservedSMEM_offset_0_alias, 0, 0
	.other		__nv_reservedSMEM_offset_0_alias,@"STO_CUDA_RESERVED_SHARED STV_DEFAULT"
__nv_reservedSMEM_offset_0_alias:
	.zero		0


//--------------------- .nv.constant0.matmul_kernel --------------------------
	.section	.nv.constant0.matmul_kernel,"a",@progbits
	.sectionflags	@""
	.align	4
.nv.constant0.matmul_kernel:
	.zero		608


//--------------------- SYMBOLS --------------------------

	.type		.nv.reservedSmem.offset0,@object
	.size		.nv.reservedSmem.offset0,0x4
